def matmul_kernel(
    a_ptr,
    b_ptr,
    c_ptr,
    M,
    N,
    K,
    stride_am,
    stride_ak,
    stride_bk,
    stride_bn,
    stride_cm,
    stride_cn,
    BLOCK_M: tl.constexpr,
    BLOCK_N: tl.constexpr,
    BLOCK_K: tl.constexpr,
    GROUP_M: tl.constexpr,
):
    pid = tl.program_id(axis=0)
    num_pid_m = tl.cdiv(M, BLOCK_M)
    num_pid_n = tl.cdiv(N, BLOCK_N)
    num_pid_in_group = GROUP_M * num_pid_n
    group_id = pid // num_pid_in_group
    first_pid_m = group_id * GROUP_M
    group_size_m = min(num_pid_m - first_pid_m, GROUP_M)
    pid_m = first_pid_m + ((pid % num_pid_in_group) % group_size_m)
    pid_n = (pid % num_pid_in_group) // group_size_m

    offs_am = (pid_m * BLOCK_M + tl.arange(0, BLOCK_M)) % M
    offs_bn = (pid_n * BLOCK_N + tl.arange(0, BLOCK_N)) % N
    offs_k = tl.arange(0, BLOCK_K)
    a_ptrs = a_ptr + offs_am[:, None] * stride_am + offs_k[None, :] * stride_ak
    b_ptrs = b_ptr + offs_k[:, None] * stride_bk + offs_bn[None, :] * stride_bn

    acc = tl.zeros((BLOCK_M, BLOCK_N), dtype=tl.float32)
    for kk in range(0, tl.cdiv(K, BLOCK_K)):
        a = tl.load(a_ptrs, mask=offs_k[None, :] < K - kk * BLOCK_K, other=0.0)
        b = tl.load(b_ptrs, mask=offs_k[:, None] < K - kk * BLOCK_K, other=0.0)
        acc = tl.dot(a, b, acc)
        a_ptrs += BLOCK_K * stride_ak
        b_ptrs += BLOCK_K * stride_bk

    c = acc.to(c_ptr.dtype.element_ty)
    offs_cm = pid_m * BLOCK_M + tl.arange(0, BLOCK_M)
    offs_cn = pid_n * BLOCK_N + tl.arange(0, BLOCK_N)
    c_ptrs = c_ptr + offs_cm[:, None] * stride_cm + offs_cn[None, :] * stride_cn
    mask = (offs_cm[:, None] < M) & (offs_cn[None, :] < N)
    tl.store(c_ptrs, c, mask=mask)

# config = {"BLOCK_K": 128, "BLOCK_M": 256, "BLOCK_N": 256, "GROUP_M": 8, "arch": "sm_100", "dtype": "fp8e4m3", "num_ctas": 1, "num_stages": 3, "num_warps": 4}
# arch = sm_100


// ===== COMPILED SASS (sm_100a) =====

	.target	sm_100a

	.elftype	@"ET_EXEC"


//--------------------- .note.nv.tkinfo           --------------------------
	.section	.note.nv.tkinfo,"",@"SHT_NOTE"
	.sectionflags	@"SHF_NOTE_NV_TKINFO"
	.tkinfo
        /*0018*/ 	.word	0x00000081
        /*0030*/ 	.string	""
        /*0030*/ 	.string	"ptxas-blackwell"
        /*0030*/ 	.string	"Cuda compilation tools, release 12.9, V12.9.86"
        /*0030*/ 	.string	"Build cuda_12.9.r12.9/compiler.36037853_0"
        /*0030*/ 	.string	"-v  -suppress-debug-info  -lineinfo  -arch sm_100a "



//--------------------- .note.nv.cuver            --------------------------
	.section	.note.nv.cuver,"",@"SHT_NOTE"
	.sectionflags	@"SHF_NOTE_NV_CUVER"
        /*0018*/ 	.short	0x0001
        /*001a*/ 	.short	0x0064
        /*001c*/ 	.short	0x0001
        /*001e*/ 	.short	0x0000
        /*0020*/ 	.short	0x0001
        /*0022*/ 	.short	0x0000


//--------------------- .nv.info                  --------------------------
	.section	.nv.info,"",@"SHT_CUDA_INFO"
	.align	4


	//----- nvinfo : EIATTR_REGCOUNT
	.align		4
        /*0000*/ 	.byte	0x04, 0x2f
        /*0002*/ 	.short	(.L_4 - .L_3)
	.align		4
.L_3:
        /*0004*/ 	.word	index@(matmul_kernel)
        /*0008*/ 	.word	0x00000060


	//----- nvinfo : EIATTR_FRAME_SIZE
	.align		4
.L_4:
        /*000c*/ 	.byte	0x04, 0x11
        /*000e*/ 	.short	(.L_6 - .L_5)
	.align		4
.L_5:
        /*0010*/ 	.word	index@($__internal_2_$__cuda_sm10x_tcgen05_guardrail_trap_unallocated_columns_being_dealloced)
        /*0014*/ 	.word	0x00001cd8


	//----- nvinfo : EIATTR_FRAME_SIZE
	.align		4
.L_6:
        /*0018*/ 	.byte	0x04, 0x11
        /*001a*/ 	.short	(.L_8 - .L_7)
	.align		4
.L_7:
        /*001c*/ 	.word	index@($__internal_1_$__cuda_sm10x_tcgen05_guardrail_trap_phase_invalid_during_alloc)
        /*0020*/ 	.word	0x00001cd8


	//----- nvinfo : EIATTR_FRAME_SIZE
	.align		4
.L_8:
        /*0024*/ 	.byte	0x04, 0x11
        /*0026*/ 	.short	(.L_10 - .L_9)
	.align		4
.L_9:
        /*0028*/ 	.word	index@($__internal_0_$__cuda_sm10x_tcgen05_guardrail_trap_col_being_dealloced_not_returned_by_alloc)
        /*002c*/ 	.word	0x00001cd8


	//----- nvinfo : EIATTR_FRAME_SIZE
	.align		4
.L_10:
        /*0030*/ 	.byte	0x04, 0x11
        /*0032*/ 	.short	(.L_12 - .L_11)
	.align		4
.L_11:
        /*0034*/ 	.word	index@(matmul_kernel)
        /*0038*/ 	.word	0x00001cd8


	//----- nvinfo : EIATTR_MIN_STACK_SIZE
	.align		4
.L_12:
        /*003c*/ 	.byte	0x04, 0x12
        /*003e*/ 	.short	(.L_14 - .L_13)
	.align		4
.L_13:
        /*0040*/ 	.word	index@(matmul_kernel)
        /*0044*/ 	.word	0x00001cd8
.L_14:


//--------------------- .nv.info.matmul_kernel    --------------------------
	.section	.nv.info.matmul_kernel,"",@"SHT_CUDA_INFO"
	.sectionflags	@""
	.align	4


	//----- nvinfo : EIATTR_CUDA_API_VERSION
	.align		4
        /*0000*/ 	.byte	0x04, 0x37
        /*0002*/ 	.short	(.L_16 - .L_15)
.L_15:
        /*0004*/ 	.word	0x00000081


	//----- nvinfo : EIATTR_KPARAM_INFO
	.align		4
.L_16:
        /*0008*/ 	.byte	0x04, 0x17
        /*000a*/ 	.short	(.L_18 - .L_17)
.L_17:
        /*000c*/ 	.word	0x00000000
        /*0010*/ 	.short	0x000d
        /*0012*/ 	.short	0x0048
        /*0014*/ 	.byte	0x00, 0xf4, 0x21, 0x00


	//----- nvinfo : EIATTR_KPARAM_INFO
	.align		4
.L_18:
        /*0018*/ 	.byte	0x04, 0x17
        /*001a*/ 	.short	(.L_20 - .L_19)
.L_19:
        /*001c*/ 	.word	0x00000000
        /*0020*/ 	.short	0x000c
        /*0022*/ 	.short	0x0040
        /*0024*/ 	.byte	0x00, 0xf4, 0x21, 0x00


	//----- nvinfo : EIATTR_KPARAM_INFO
	.align		4
.L_20:
        /*0028*/ 	.byte	0x04, 0x17
        /*002a*/ 	.short	(.L_22 - .L_21)
.L_21:
        /*002c*/ 	.word	0x00000000
        /*0030*/ 	.short	0x000b
        /*0032*/ 	.short	0x0038
        /*0034*/ 	.byte	0x00, 0xf0, 0x11, 0x00


	//----- nvinfo : EIATTR_KPARAM_INFO
	.align		4
.L_22:
        /*0038*/ 	.byte	0x04, 0x17
        /*003a*/ 	.short	(.L_24 - .L_23)
.L_23:
        /*003c*/ 	.word	0x00000000
        /*0040*/ 	.short	0x000a
        /*0042*/ 	.short	0x0034
        /*0044*/ 	.byte	0x00, 0xf0, 0x11, 0x00


	//----- nvinfo : EIATTR_KPARAM_INFO
	.align		4
.L_24:
        /*0048*/ 	.byte	0x04, 0x17
        /*004a*/ 	.short	(.L_26 - .L_25)
.L_25:
        /*004c*/ 	.word	0x00000000
        /*0050*/ 	.short	0x0009
        /*0052*/ 	.short	0x0030
        /*0054*/ 	.byte	0x00, 0xf0, 0x11, 0x00


	//----- nvinfo : EIATTR_KPARAM_INFO
	.align		4
.L_26:
        /*0058*/ 	.byte	0x04, 0x17
        /*005a*/ 	.short	(.L_28 - .L_27)
.L_27:
        /*005c*/ 	.word	0x00000000
        /*0060*/ 	.short	0x0008
        /*0062*/ 	.short	0x002c
        /*0064*/ 	.byte	0x00, 0xf0, 0x11, 0x00


	//----- nvinfo : EIATTR_KPARAM_INFO
	.align		4
.L_28:
        /*0068*/ 	.byte	0x04, 0x17
        /*006a*/ 	.short	(.L_30 - .L_29)
.L_29:
        /*006c*/ 	.word	0x00000000
        /*0070*/ 	.short	0x0007
        /*0072*/ 	.short	0x0028
        /*0074*/ 	.byte	0x00, 0xf0, 0x11, 0x00


	//----- nvinfo : EIATTR_KPARAM_INFO
	.align		4
.L_30:
        /*0078*/ 	.byte	0x04, 0x17
        /*007a*/ 	.short	(.L_32 - .L_31)
.L_31:
        /*007c*/ 	.word	0x00000000
        /*0080*/ 	.short	0x0006
        /*0082*/ 	.short	0x0024
        /*0084*/ 	.byte	0x00, 0xf0, 0x11, 0x00


	//----- nvinfo : EIATTR_KPARAM_INFO
	.align		4
.L_32:
        /*0088*/ 	.byte	0x04, 0x17
        /*008a*/ 	.short	(.L_34 - .L_33)
.L_33:
        /*008c*/ 	.word	0x00000000
        /*0090*/ 	.short	0x0005
        /*0092*/ 	.short	0x0020
        /*0094*/ 	.byte	0x00, 0xf0, 0x11, 0x00


	//----- nvinfo : EIATTR_KPARAM_INFO
	.align		4
.L_34:
        /*0098*/ 	.byte	0x04, 0x17
        /*009a*/ 	.short	(.L_36 - .L_35)
.L_35:
        /*009c*/ 	.word	0x00000000
        /*00a0*/ 	.short	0x0004
        /*00a2*/ 	.short	0x001c
        /*00a4*/ 	.byte	0x00, 0xf0, 0x11, 0x00


	//----- nvinfo : EIATTR_KPARAM_INFO
	.align		4
.L_36:
        /*00a8*/ 	.byte	0x04, 0x17
        /*00aa*/ 	.short	(.L_38 - .L_37)
.L_37:
        /*00ac*/ 	.word	0x00000000
        /*00b0*/ 	.short	0x0003
        /*00b2*/ 	.short	0x0018
        /*00b4*/ 	.byte	0x00, 0xf0, 0x11, 0x00


	//----- nvinfo : EIATTR_KPARAM_INFO
	.align		4
.L_38:
        /*00b8*/ 	.byte	0x04, 0x17
        /*00ba*/ 	.short	(.L_40 - .L_39)
.L_39:
        /*00bc*/ 	.word	0x00000000
        /*00c0*/ 	.short	0x0002
        /*00c2*/ 	.short	0x0010
        /*00c4*/ 	.byte	0x00, 0xf4, 0x21, 0x00


	//----- nvinfo : EIATTR_KPARAM_INFO
	.align		4
.L_40:
        /*00c8*/ 	.byte	0x04, 0x17
        /*00ca*/ 	.short	(.L_42 - .L_41)
.L_41:
        /*00cc*/ 	.word	0x00000000
        /*00d0*/ 	.short	0x0001
        /*00d2*/ 	.short	0x0008
        /*00d4*/ 	.byte	0x00, 0xf4, 0x21, 0x00


	//----- nvinfo : EIATTR_KPARAM_INFO
	.align		4
.L_42:
        /*00d8*/ 	.byte	0x04, 0x17
        /*00da*/ 	.short	(.L_44 - .L_43)
.L_43:
        /*00dc*/ 	.word	0x00000000
        /*00e0*/ 	.short	0x0000
        /*00e2*/ 	.short	0x0000
        /*00e4*/ 	.byte	0x00, 0xf4, 0x21, 0x00


	//----- nvinfo : EIATTR_AT_ENTRY_FRAGMENTS
	.align		4
.L_44:
        /*00e8*/ 	.byte	0x04, 0x4f
        /*00ea*/ 	.short	(.L_46 - .L_45)


	//   ....[0]....
.L_45:
        /*00ec*/ 	.word	0x00000004


	//----- nvinfo : EIATTR_RESERVED_SMEM_USED
	.align		4
.L_46:
        /*00f0*/ 	.byte	0x01, 0x41
	.zero		2


	//----- nvinfo : EIATTR_SPARSE_MMA_MASK
	.align		4
        /*00f4*/ 	.byte	0x03, 0x50
        /*00f6*/ 	.short	0x0000


	//----- nvinfo : EIATTR_TCGEN05_1CTA_USED
	.align		4
        /*00f8*/ 	.byte	0x01, 0x51
	.zero		2


	//----- nvinfo : EIATTR_MAXREG_COUNT
	.align		4
        /*00fc*/ 	.byte	0x03, 0x1b
        /*00fe*/ 	.short	0x00ff


	//----- nvinfo : EIATTR_NUM_BARRIERS
	.align		4
        /*0100*/ 	.byte	0x02, 0x4c
        /*0102*/ 	.byte	0x01
	.zero		1


	//----- nvinfo : EIATTR_ANNOTATIONS
	.align		4
        /*0104*/ 	.byte	0x04, 0x55
        /*0106*/ 	.short	(.L_48 - .L_47)


	//   ....[0]....
.L_47:
        /*0108*/ 	.word	0x00000001
        /*010c*/ 	.byte	0xc0, 0x09, 0x00, 0x00, 0x01, 0x00, 0x00, 0x00, 0x00, 0x0a, 0x00, 0x00, 0x01, 0x00, 0x00, 0x00
        /* <DEDUP_REMOVED lines=120> */
        /*089c*/ 	.byte	0x90, 0x46, 0x00, 0x00, 0x01, 0x00, 0x00, 0x00, 0xc0, 0x46, 0x00, 0x00


	//----- nvinfo : EIATTR_INT_WARP_WIDE_INSTR_OFFSETS
	.align		4
.L_48:
        /*08a8*/ 	.byte	0x04, 0x31
        /*08aa*/ 	.short	(.L_50 - .L_49)


	//   ....[0]....
.L_49:
        /*08ac*/ 	.word	0x00006850


	//   ....[1]....
        /*08b0*/ 	.word	0x00006860


	//   ....[2]....
        /*08b4*/ 	.word	0x00010f50


	//   ....[3]....
        /*08b8*/ 	.word	0x00060ee0


	//   ....[4]....
        /*08bc*/ 	.word	0x00060f30


	//----- nvinfo : EIATTR_COOP_GROUP_MASK_REGIDS
	.align		4
.L_50:
        /*08c0*/ 	.byte	0x04, 0x29
        /*08c2*/ 	.short	(.L_52 - .L_51)


	//   ....[0]....
.L_51:
        /*08c4*/ 	.word	0xffffffff


	//   ....[1]....
        /*08c8*/ 	.word	0xffffffff


	//   ....[2]....
        /*08cc*/ 	.word	0xffffffff


	//   ....[3]....
        /*08d0*/ 	.word	0xffffffff


	//----- nvinfo : EIATTR_COOP_GROUP_INSTR_OFFSETS
	.align		4
.L_52:
        /*08d4*/ 	.byte	0x04, 0x28
        /*08d6*/ 	.short	(.L_54 - .L_53)


	//   ....[0]....
.L_53:
        /*08d8*/ 	.word	0x00000070


	//   ....[1]....
        /*08dc*/ 	.word	0x00000330


	//   ....[2]....
        /*08e0*/ 	.word	0x00060d70


	//   ....[3]....
        /*08e4*/ 	.word	0x00060fe0


	//----- nvinfo : EIATTR_VRC_CTA_INIT_COUNT
	.align		4
.L_54:
        /*08e8*/ 	.byte	0x02, 0x4a
        /*08ea*/ 	.byte	0x80
	.zero		1


	//----- nvinfo : EIATTR_MBARRIER_INSTR_OFFSETS
	.align		4
        /*08ec*/ 	.byte	0x04, 0x39
        /*08ee*/ 	.short	(.L_56 - .L_55)


	//   ....[0]....
.L_55:
        /*08f0*/ 	.word	0x00007eb0
        /*08f4*/ 	.word	0x000000ff
        /*08f8*/ 	.word	0x00000000
        /*08fc*/ 	.short	0x0100
        /*08fe*/ 	.byte	0x0b
	.zero		1


	//   ....[1]....
        /*0900*/ 	.word	0x00010f80
        /*0904*/ 	.word	0x000000ff
        /*0908*/ 	.word	0x00020008
        /*090c*/ 	.short	0x0100
        /*090e*/ 	.byte	0x09
	.zero		1


	//   ....[2]....
        /*0910*/ 	.word	0x00037630
        /*0914*/ 	.word	0x000000ff
        /*0918*/ 	.word	0x00000000
        /*091c*/ 	.short	0x010a
        /*091e*/ 	.byte	0x0b
	.zero		1


	//   ....[3]....
        /*0920*/ 	.word	0x00049fe0
        /*0924*/ 	.word	0x000000ff
        /*0928*/ 	.word	0x00000000
        /*092c*/ 	.short	0x010a
        /*092e*/ 	.byte	0x0b
	.zero		1


	//   ....[4]....
        /*0930*/ 	.word	0x0004a180
        /*0934*/ 	.word	0x000000ff
        /*0938*/ 	.word	0x00020000
        /*093c*/ 	.short	0x0108
        /*093e*/ 	.byte	0x09
	.zero		1


	//   ....[5]....
        /*0940*/ 	.word	0x0004a1c0
        /*0944*/ 	.word	0x000000ff
        /*0948*/ 	.word	0x00020008
        /*094c*/ 	.short	0x0108
        /*094e*/ 	.byte	0x09
	.zero		1


	//   ....[6]....
        /*0950*/ 	.word	0x00061000
        /*0954*/ 	.word	0x000000ff
        /*0958*/ 	.word	0x00000000
        /*095c*/ 	.short	0x010a
        /*095e*/ 	.byte	0x0b
	.zero		1


	//   ....[7]....
        /*0960*/ 	.word	0x00061030
        /*0964*/ 	.word	0x000000ff
        /*0968*/ 	.word	0x00000000
        /*096c*/ 	.short	0x010a
        /*096e*/ 	.byte	0x0b
	.zero		1


	//----- nvinfo : EIATTR_NUM_MBARRIERS
	.align		4
.L_56:
        /*0970*/ 	.byte	0x03, 0x38
        /*0972*/ 	.short	0x0002


	//----- nvinfo : EIATTR_EXIT_INSTR_OFFSETS
	.align		4
        /*0974*/ 	.byte	0x04, 0x1c
        /*0976*/ 	.short	(.L_58 - .L_57)


	//   ....[0]....
.L_57:
        /*0978*/ 	.word	0x00060ff0


	//----- nvinfo : EIATTR_REQNTID
	.align		4
.L_58:
        /*097c*/ 	.byte	0x04, 0x10
        /*097e*/ 	.short	(.L_60 - .L_59)
.L_59:
        /*0980*/ 	.word	0x00000080
        /*0984*/ 	.word	0x00000001
        /*0988*/ 	.word	0x00000001


	//----- nvinfo : EIATTR_CRS_STACK_SIZE
	.align		4
.L_60:
        /*098c*/ 	.byte	0x04, 0x1e
        /*098e*/ 	.short	(.L_62 - .L_61)
.L_61:
        /*0990*/ 	.word	0x00000000


	//----- nvinfo : EIATTR_CBANK_PARAM_SIZE
	.align		4
.L_62:
        /*0994*/ 	.byte	0x03, 0x19
        /*0996*/ 	.short	0x0050


	//----- nvinfo : EIATTR_PARAM_CBANK
	.align		4
        /*0998*/ 	.byte	0x04, 0x0a
        /*099a*/ 	.short	(.L_64 - .L_63)
	.align		4
.L_63:
        /*099c*/ 	.word	index@(.nv.constant0.matmul_kernel)
        /*09a0*/ 	.short	0x0380
        /*09a2*/ 	.short	0x0050


	//----- nvinfo : EIATTR_SW_WAR
	.align		4
.L_64:
        /*09a4*/ 	.byte	0x04, 0x36
        /*09a6*/ 	.short	(.L_66 - .L_65)
.L_65:
        /*09a8*/ 	.word	0x00000008
.L_66:


//--------------------- .nv.compat                --------------------------
	.section	.nv.compat,"",@"SHT_CUDA_COMPAT_INFO"
	.align	4
        /*0000*/ 	.byte	0x02, 0x02, 0x02, 0x00, 0x02, 0x05, 0x05, 0x00, 0x02, 0x03, 0x00, 0x00, 0x02, 0x06, 0x01, 0x00


//--------------------- .nv.callgraph             --------------------------
	.section	.nv.callgraph,"",@"SHT_CUDA_CALLGRAPH"
	.align	4
	.sectionentsize	8
	.align		4
        /*0000*/ 	.word	0x00000000
	.align		4
        /*0004*/ 	.word	0xffffffff
	.align		4
        /*0008*/ 	.word	0x00000000
	.align		4
        /*000c*/ 	.word	0xfffffffe
	.align		4
        /*0010*/ 	.word	0x00000000
	.align		4
        /*0014*/ 	.word	0xfffffffd
	.align		4
        /*0018*/ 	.word	0x00000000
	.align		4
        /*001c*/ 	.word	0xfffffffc


//--------------------- .text.matmul_kernel       --------------------------
	.section	.text.matmul_kernel,"ax",@progbits
	.align	128
        .global         matmul_kernel
        .type           matmul_kernel,@function
        .size           matmul_kernel,(.L_x_20 - matmul_kernel)
        .other          matmul_kernel,@"STO_CUDA_ENTRY STV_DEFAULT"
matmul_kernel:
.text.matmul_kernel:
[----:B------:R-:W0:Y:S01]  /*0000*/  LDC R1, c[0x0][0x37c] ;  /* 0x0000df00ff017b82 */ /* 0x000e220000000800 */
[----:B------:R-:W1:Y:S01]  /*0010*/  S2R R44, SR_TID.X ;  /* 0x00000000002c7919 */ /* 0x000e620000002100 */
[----:B0-----:R-:W-:Y:S01]  /*0020*/  VIADD R1, R1, 0xffffe328 ;  /* 0xffffe32801017836 */ /* 0x001fe20000000000 */
[----:B-1----:R-:W-:-:S13]  /*0030*/  ISETP.GE.U32.AND P0, PT, R44, 0x20, PT ;  /* 0x000000202c00780c */ /* 0x002fda0003f06070 */
[----:B------:R-:W-:Y:S02]  /*0040*/  VOTEU.ANY UP0, P0 ;  /* 0x0000000000ff7886 */ /* 0x000fe40000000100 */
[----:B------:R-:W-:Y:S05]  /*0050*/  BRA.U UP0, `(.L_x_0) ;  /* 0x0000000100b87547 */ /* 0x000fea000b800000 */
[----:B------:R-:W0:Y:S01]  /*0060*/  S2UR UR6, SR_CgaCtaId ;  /* 0x00000000000679c3 */ /* 0x000e220000008800 */
[----:B------:R-:W-:Y:S01]  /*0070*/  NOP ;  /* 0x0000000000007918 */ /* 0x000fe20000000000 */
[----:B------:R-:W-:Y:S02]  /*0080*/  UMOV UR4, 0x40 ;  /* 0x0000004000047882 */ /* 0x000fe40000000000 */
[----:B0-----:R-:W-:-:S09]  /*0090*/  ULEA UR4, UR6, UR4, 0x18 ;  /* 0x0000000406047291 */ /* 0x001fd2000f8ec0ff */
[----:B------:R-:W0:Y:S01]  /*00a0*/  LDS.U8 R0, [UR4] ;  /* 0x00000004ff007984 */ /* 0x000e220008000000 */
[----:B------:R-:W-:Y:S02]  /*00b0*/  UMOV UR4, 0x400 ;  /* 0x0000040000047882 */ /* 0x000fe40000000000 */
[----:B------:R-:W-:Y:S01]  /*00c0*/  ULEA UR4, UR6, UR4, 0x18 ;  /* 0x0000000406047291 */ /* 0x000fe2000f8ec0ff */
[----:B0-----:R-:W-:-:S13]  /*00d0*/  ISETP.NE.AND P0, PT, R0, RZ, PT ;  /* 0x000000ff0000720c */ /* 0x001fda0003f05270 */
[----:B------:R-:W-:Y:S05]  /*00e0*/  @P0 BRA `(.L_x_1) ;  /* 0x00000000007c0947 */ /* 0x000fea0003800000 */
[----:B------:R-:W-:-:S13]  /*00f0*/  ELECT P0, URZ, PT ;  /* 0x0000000000ff782f */ /* 0x000fda0003800000 */
[----:B------:R-:W-:Y:S05]  /*0100*/  @!P0 BRA `(.L_x_2) ;  /* 0x0000000000848947 */ /* 0x000fea0003800000 */
[----:B------:R-:W-:Y:S01]  /*0110*/  UMOV UR5, 0x10 ;  /* 0x0000001000057882 */ /* 0x000fe20000000000 */
[----:B------:R-:W-:Y:S02]  /*0120*/  IMAD.MOV.U32 R4, RZ, RZ, 0x1 ;  /* 0x00000001ff047424 */ /* 0x000fe400078e00ff */
[----:B------:R-:W-:Y:S02]  /*0130*/  IMAD.MOV.U32 R5, RZ, RZ, 0xffff ;  /* 0x0000ffffff057424 */ /* 0x000fe400078e00ff */
[----:B------:R-:W-:Y:S04]  /*0140*/  DEPBAR.LE SB0, 0x36 ;  /* 0x00008d800000791a */ /* 0x000fe80000000000 */
[----:B------:R-:W0:Y:S02]  /*0150*/  UTCATOMSWS.FIND_AND_SET.ALIGN UP1, UR5, UR5 ;  /* 0x00000005000575e3 */ /* 0x000e240008020800 */
[----:B0-----:R-:W-:-:S04]  /*0160*/  PLOP3.LUT P0, PT, PT, PT, UP1, 0x80, 0x8 ;  /* 0x000000000008781c */ /* 0x001fc80003f0f018 */
[----:B------:R-:W-:-:S04]  /*0170*/  SEL R0, RZ, 0xffffffff, !P0 ;  /* 0xffffffffff007807 */ /* 0x000fc80004000000 */
[----:B------:R-:W-:Y:S01]  /*0180*/  ISETP.NE.AND P0, PT, R0, RZ, PT ;  /* 0x000000ff0000720c */ /* 0x000fe20003f05270 */
[----:B------:R-:W-:-:S12]  /*0190*/  IMAD.U32 R0, RZ, RZ, UR5 ;  /* 0x00000005ff007e24 */ /* 0x000fd8000f8e00ff */
[----:B------:R-:W-:Y:S05]  /*01a0*/  @P0 BRA `(.L_x_3) ;  /* 0x0000000000240947 */ /* 0x000fea0003800000 */
.L_x_4:
[----:B------:R-:W-:Y:S05]  /*01b0*/  NANOSLEEP 0x64 ;  /* 0x000000640000795d */ /* 0x000fea0003800000 */
[----:B------:R-:W-:-:S05]  /*01c0*/  UMOV UR5, 0x10 ;  /* 0x0000001000057882 */ /* 0x000fca0000000000 */
[----:B------:R-:W-:Y:S04]  /*01d0*/  DEPBAR.LE SB0, 0x36 ;  /* 0x00008d800000791a */ /* 0x000fe80000000000 */
[----:B------:R-:W0:Y:S02]  /*01e0*/  UTCATOMSWS.FIND_AND_SET.ALIGN UP1, UR5, UR5 ;  /* 0x00000005000575e3 */ /* 0x000e240008020800 */
[----:B0-----:R-:W-:-:S04]  /*01f0*/  PLOP3.LUT P0, PT, PT, PT, UP1, 0x80, 0x8 ;  /* 0x000000000008781c */ /* 0x001fc80003f0f018 */
[----:B------:R-:W-:-:S04]  /*0200*/  SEL R0, RZ, 0xffffffff, !P0 ;  /* 0xffffffffff007807 */ /* 0x000fc80004000000 */
[----:B------:R-:W-:Y:S01]  /*0210*/  ISETP.NE.AND P0, PT, R0, RZ, PT ;  /* 0x000000ff0000720c */ /* 0x000fe20003f05270 */
[----:B------:R-:W-:-:S12]  /*0220*/  IMAD.U32 R0, RZ, RZ, UR5 ;  /* 0x00000005ff007e24 */ /* 0x000fd8000f8e00ff */
[----:B------:R-:W-:Y:S05]  /*0230*/  @!P0 BRA `(.L_x_4) ;  /* 0xfffffffc00dc8947 */ /* 0x000fea000383ffff */
.L_x_3:
[C---:B------:R-:W-:Y:S01]  /*0240*/  VIADD R3, R0.reuse, 0x10 ;  /* 0x0000001000037836 */ /* 0x040fe20000000000 */
[----:B------:R-:W-:Y:S01]  /*0250*/  UMOV UR5, 0x50 ;  /* 0x0000005000057882 */ /* 0x000fe20000000000 */
[----:B------:R-:W-:Y:S01]  /*0260*/  SHF.L.U32 R2, R5, R0, RZ ;  /* 0x0000000005027219 */ /* 0x000fe200000006ff */
[----:B------:R-:W-:Y:S01]  /*0270*/  ULEA UR5, UR6, UR5, 0x18 ;  /* 0x0000000506057291 */ /* 0x000fe2000f8ec0ff */
[----:B------:R-:W-:Y:S01]  /*0280*/  IMAD.SHL.U32 R0, R0, 0x20, RZ ;  /* 0x0000002000007824 */ /* 0x000fe200078e00ff */
[----:B------:R-:W-:-:S04]  /*0290*/  SHF.L.U32 R3, R4, R3, RZ ;  /* 0x0000000304037219 */ /* 0x000fc800000006ff */
[----:B------:R-:W-:-:S05]  /*02a0*/  LOP3.LUT R2, R3, R2, RZ, 0xfc, !PT ;  /* 0x0000000203027212 */ /* 0x000fca00078efcff */
[----:B------:R0:W-:Y:S04]  /*02b0*/  ATOMS.OR RZ, [UR5], R2 ;  /* 0x00000002ffff798c */ /* 0x0001e8000b000005 */
[----:B------:R0:W-:Y:S01]  /*02c0*/  STS [UR4], R0 ;  /* 0x00000000ff007988 */ /* 0x0001e20008000804 */
[----:B------:R-:W-:Y:S05]  /*02d0*/  BRA `(.L_x_2) ;  /* 0x0000000000107947 */ /* 0x000fea0003800000 */
.L_x_1:
[----:B------:R-:W-:Y:S01]  /*02e0*/  IMAD.MOV.U32 R0, RZ, RZ, -0x1 ;  /* 0xffffffffff007424 */ /* 0x000fe200078e00ff */
[----:B------:R-:W-:-:S04]  /*02f0*/  MOV R2, 0x320 ;  /* 0x0000032000027802 */ /* 0x000fc80000000f00 */
[----:B------:R0:W-:Y:S03]  /*0300*/  STS [UR4], R0 ;  /* 0x00000000ff007988 */ /* 0x0001e60008000804 */
[----:B0-----:R-:W-:Y:S05]  /*0310*/  CALL.REL.NOINC `($__internal_1_$__cuda_sm10x_tcgen05_guardrail_trap_phase_invalid_during_alloc) ;  /* 0x0000060c005c7944 */ /* 0x001fea0003c00000 */
.L_x_2:
[----:B------:R-:W-:Y:S05]  /*0320*/  WARPSYNC.ALL ;  /* 0x0000000000007948 */ /* 0x000fea0003800000 */
[----:B------:R-:W-:Y:S01]  /*0330*/  NOP ;  /* 0x0000000000007918 */ /* 0x000fe20000000000 */
.L_x_0:
[----:B------:R-:W1:Y:S01]  /*0340*/  LDC.64 R4, c[0x0][0x398] ;  /* 0x0000e600ff047b82 */ /* 0x000e620000000a00 */
[----:B------:R-:W2:Y:S01]  /*0350*/  S2R R7, SR_CTAID.X ;  /* 0x0000000000077919 */ /* 0x000ea20000002500 */
[----:B------:R-:W-:Y:S01]  /*0360*/  UMOV UR9, 0x400 ;  /* 0x0000040000097882 */ /* 0x000fe20000000000 */
[----:B------:R-:W-:Y:S01]  /*0370*/  LOP3.LUT R47, R44, 0x7f, RZ, 0xc0, !PT ;  /* 0x0000007f2c2f7812 */ /* 0x000fe200078ec0ff */
[----:B------:R-:W3:Y:S04]  /*0380*/  LDCU UR6, c[0x0][0x3a4] ;  /* 0x00007480ff0677ac */ /* 0x000ee80008000800 */
[----:B------:R-:W-:Y:S01]  /*0390*/  BAR.SYNC.DEFER_BLOCKING 0x0 ;  /* 0x0000000000007b1d */ /* 0x000fe20000010000 */
[----:B------:R-:W-:-:S07]  /*03a0*/  ISETP.NE.U32.AND P4, PT, R47, RZ, PT ;  /* 0x000000ff2f00720c */ /* 0x000fce0003f85070 */
[----:B------:R-:W4:Y:S01]  /*03b0*/  S2UR UR5, SR_CgaCtaId ;  /* 0x00000000000579c3 */ /* 0x000f220000008800 */
[----:B------:R-:W5:Y:S01]  /*03c0*/  LDCU.128 UR16, c[0x0][0x380] ;  /* 0x00007000ff1077ac */ /* 0x000f620008000c00 */
[----:B------:R-:W-:Y:S01]  /*03d0*/  UMOV UR7, 0x1 ;  /* 0x0000000100077882 */ /* 0x000fe20000000000 */
[----:B01----:R-:W-:-:S05]  /*03e0*/  VIADD R0, R5, 0xff ;  /* 0x000000ff05007836 */ /* 0x003fca0000000000 */
[----:B------:R-:W-:-:S04]  /*03f0*/  SHF.R.S32.HI R3, RZ, 0x1f, R0 ;  /* 0x0000001fff037819 */ /* 0x000fc80000011400 */
[----:B------:R-:W-:Y:S02]  /*0400*/  LEA.HI R3, R3, R0, RZ, 0x8 ;  /* 0x0000000003037211 */ /* 0x000fe400078f40ff */
[----:B--2---:R-:W-:Y:S01]  /*0410*/  IABS R10, R7 ;  /* 0x00000007000a7213 */ /* 0x004fe20000000000 */
[----:B----4-:R-:W-:Y:S01]  /*0420*/  ULEA UR9, UR5, UR9, 0x18 ;  /* 0x0000000905097291 */ /* 0x010fe2000f8ec0ff */
[----:B------:R-:W-:-:S03]  /*0430*/  SHF.R.S32.HI R3, RZ, 0x8, R3 ;  /* 0x00000008ff037819 */ /* 0x000fc60000011403 */
[----:B------:R-:W-:Y:S02]  /*0440*/  UIADD3 UR11, UPT, UPT, UR9, 0x20000, URZ ;  /* 0x00020000090b7890 */ /* 0x000fe4000fffe0ff */
[----:B------:R-:W-:-:S03]  /*0450*/  IMAD.SHL.U32 R6, R3, 0x8, RZ ;  /* 0x0000000803067824 */ /* 0x000fc600078e00ff */
[----:B------:R-:W0:Y:S02]  /*0460*/  LDS R14, [UR9] ;  /* 0x00000009ff0e7984 */ /* 0x000e240008000800 */
[-C--:B------:R-:W-:Y:S02]  /*0470*/  IABS R9, R6.reuse ;  /* 0x0000000600097213 */ /* 0x080fe40000000000 */
[----:B------:R-:W-:Y:S02]  /*0480*/  IABS R12, R6 ;  /* 0x00000006000c7213 */ /* 0x000fe40000000000 */
[----:B------:R-:W1:Y:S08]  /*0490*/  I2F.RP R0, R9 ;  /* 0x0000000900007306 */ /* 0x000e700000209400 */
[----:B-1----:R-:W1:Y:S02]  /*04a0*/  MUFU.RCP R0, R0 ;  /* 0x0000000000007308 */ /* 0x002e640000001000 */
[----:B-1----:R-:W-:-:S02]  /*04b0*/  VIADD R2, R0, 0xffffffe ;  /* 0x0ffffffe00027836 */ /* 0x002fc40000000000 */
[----:B------:R-:W-:Y:S01]  /*04c0*/  IMAD.MOV R0, RZ, RZ, -R12 ;  /* 0x000000ffff007224 */ /* 0x000fe200078e0a0c */
[----:B0-----:R-:W-:-:S03]  /*04d0*/  R2UR UR8, R14 ;  /* 0x000000000e0872ca */ /* 0x001fc600000e0000 */
[----:B------:R0:W1:Y:S02]  /*04e0*/  F2I.FTZ.U32.TRUNC.NTZ R3, R2 ;  /* 0x0000000200037305 */ /* 0x000064000021f000 */
[----:B0-----:R-:W-:Y:S02]  /*04f0*/  IMAD.MOV.U32 R2, RZ, RZ, RZ ;  /* 0x000000ffff027224 */ /* 0x001fe400078e00ff */
[----:B-1----:R-:W-:-:S04]  /*0500*/  IMAD.MOV R8, RZ, RZ, -R3 ;  /* 0x000000ffff087224 */ /* 0x002fc800078e0a03 */
[----:B------:R-:W-:Y:S02]  /*0510*/  IMAD R11, R8, R9, RZ ;  /* 0x00000009080b7224 */ /* 0x000fe400078e02ff */
[----:B------:R-:W-:Y:S02]  /*0520*/  IMAD.MOV.U32 R8, RZ, RZ, R10 ;  /* 0x000000ffff087224 */ /* 0x000fe400078e000a */
[----:B------:R-:W-:-:S06]  /*0530*/  IMAD.HI.U32 R3, R3, R11, R2 ;  /* 0x0000000b03037227 */ /* 0x000fcc00078e0002 */
[----:B------:R-:W-:-:S04]  /*0540*/  IMAD.HI.U32 R3, R3, R8, RZ ;  /* 0x0000000803037227 */ /* 0x000fc800078e00ff */
[----:B------:R-:W-:Y:S01]  /*0550*/  IMAD R0, R3, R0, R8 ;  /* 0x0000000003007224 */ /* 0x000fe200078e0208 */
[----:B------:R-:W-:Y:S04]  /*0560*/  BAR.SYNC.DEFER_BLOCKING 0x0 ;  /* 0x0000000000007b1d */ /* 0x000fe80000010000 */
[----:B------:R-:W-:-:S13]  /*0570*/  ISETP.GT.U32.AND P1, PT, R9, R0, PT ;  /* 0x000000000900720c */ /* 0x000fda0003f24070 */
[----:B------:R-:W-:Y:S02]  /*0580*/  @!P1 IMAD.IADD R0, R0, 0x1, -R9 ;  /* 0x0000000100009824 */ /* 0x000fe400078e0a09 */
[----:B------:R-:W-:Y:S01]  /*0590*/  @!P1 VIADD R3, R3, 0x1 ;  /* 0x0000000103039836 */ /* 0x000fe20000000000 */
[----:B------:R-:W-:Y:S02]  /*05a0*/  ISETP.NE.AND P1, PT, R6, RZ, PT ;  /* 0x000000ff0600720c */ /* 0x000fe40003f25270 */
[----:B------:R-:W-:Y:S02]  /*05b0*/  ISETP.GE.U32.AND P0, PT, R0, R9, PT ;  /* 0x000000090000720c */ /* 0x000fe40003f06070 */
[----:B------:R-:W-:Y:S02]  /*05c0*/  LOP3.LUT R0, R7, R6, RZ, 0x3c, !PT ;  /* 0x0000000607007212 */ /* 0x000fe400078e3cff */
[----:B------:R-:W-:Y:S02]  /*05d0*/  IABS R9, R5 ;  /* 0x0000000500097213 */ /* 0x000fe40000000000 */
[----:B------:R-:W-:Y:S01]  /*05e0*/  ISETP.GE.AND P2, PT, R0, RZ, PT ;  /* 0x000000ff0000720c */ /* 0x000fe20003f46270 */
[----:B------:R-:W-:-:S06]  /*05f0*/  VIADD R0, R4, 0xff ;  /* 0x000000ff04007836 */ /* 0x000fcc0000000000 */
[----:B------:R-:W-:-:S04]  /*0600*/  @P0 VIADD R3, R3, 0x1 ;  /* 0x0000000103030836 */ /* 0x000fc80000000000 */
[----:B------:R-:W-:Y:S01]  /*0610*/  IMAD.MOV.U32 R2, RZ, RZ, R3 ;  /* 0x000000ffff027224 */ /* 0x000fe200078e0003 */
[----:B------:R-:W-:-:S03]  /*0620*/  SHF.R.S32.HI R3, RZ, 0x1f, R0 ;  /* 0x0000001fff037819 */ /* 0x000fc60000011400 */
[----:B------:R-:W-:Y:S01]  /*0630*/  @!P2 IMAD.MOV R2, RZ, RZ, -R2 ;  /* 0x000000ffff02a224 */ /* 0x000fe200078e0a02 */
[----:B------:R-:W-:Y:S02]  /*0640*/  @!P1 LOP3.LUT R2, RZ, R6, RZ, 0x33, !PT ;  /* 0x00000006ff029212 */ /* 0x000fe400078e33ff */
[----:B------:R-:W-:-:S03]  /*0650*/  LEA.HI R3, R3, R0, RZ, 0x8 ;  /* 0x0000000003037211 */ /* 0x000fc600078f40ff */
[----:B------:R-:W-:Y:S02]  /*0660*/  IMAD.SHL.U32 R13, R2, 0x8, RZ ;  /* 0x00000008020d7824 */ /* 0x000fe400078e00ff */
[----:B------:R-:W-:-:S03]  /*0670*/  IMAD.MOV R2, RZ, RZ, -R2 ;  /* 0x000000ffff027224 */ /* 0x000fc600078e0a02 */
[----:B------:R-:W-:Y:S01]  /*0680*/  LEA.HI.SX32 R3, R3, -R13, 0x18 ;  /* 0x8000000d03037211 */ /* 0x000fe200078fc2ff */
[----:B------:R-:W-:Y:S02]  /*0690*/  IMAD R12, R6, R2, R7 ;  /* 0x00000002060c7224 */ /* 0x000fe400078e0207 */
[----:B------:R-:W-:Y:S01]  /*06a0*/  IMAD.MOV.U32 R2, RZ, RZ, RZ ;  /* 0x000000ffff027224 */ /* 0x000fe200078e00ff */
[----:B------:R-:W-:Y:S01]  /*06b0*/  VIMNMX R17, PT, PT, R3, 0x8, PT ;  /* 0x0000000803117848 */ /* 0x000fe20003fe0100 */
[----:B------:R-:W0:Y:S01]  /*06c0*/  I2F.RP R7, R9 ;  /* 0x0000000900077306 */ /* 0x000e220000209400 */
[----:B------:R-:W-:Y:S02]  /*06d0*/  IABS R6, R12 ;  /* 0x0000000c00067213 */ /* 0x000fe40000000000 */
[-C--:B------:R-:W-:Y:S02]  /*06e0*/  IABS R8, R17.reuse ;  /* 0x0000001100087213 */ /* 0x080fe40000000000 */
[----:B------:R-:W-:-:S03]  /*06f0*/  IABS R10, R17 ;  /* 0x00000011000a7213 */ /* 0x000fc60000000000 */
[----:B------:R-:W1:Y:S02]  /*0700*/  I2F.RP R0, R8 ;  /* 0x0000000800007306 */ /* 0x000e640000209400 */
[----:B------:R-:W-:-:S06]  /*0710*/  IMAD.MOV R10, RZ, RZ, -R10 ;  /* 0x000000ffff0a7224 */ /* 0x000fcc00078e0a0a */
[----:B0-----:R-:W-:Y:S08]  /*0720*/  MUFU.RCP R7, R7 ;  /* 0x0000000700077308 */ /* 0x001ff00000001000 */
[----:B-1----:R-:W0:Y:S02]  /*0730*/  MUFU.RCP R0, R0 ;  /* 0x0000000000007308 */ /* 0x002e240000001000 */
[----:B0-----:R-:W-:Y:S01]  /*0740*/  VIADD R3, R0, 0xffffffe ;  /* 0x0ffffffe00037836 */ /* 0x001fe20000000000 */
[----:B------:R-:W-:-:S05]  /*0750*/  IABS R0, R4 ;  /* 0x0000000400007213 */ /* 0x000fca0000000000 */
[----:B------:R-:W0:Y:S02]  /*0760*/  F2I.FTZ.U32.TRUNC.NTZ R3, R3 ;  /* 0x0000000300037305 */ /* 0x000e24000021f000 */
[----:B0-----:R-:W-:-:S04]  /*0770*/  IMAD.MOV R11, RZ, RZ, -R3 ;  /* 0x000000ffff0b7224 */ /* 0x001fc800078e0a03 */
[----:B------:R-:W-:-:S04]  /*0780*/  IMAD R11, R11, R8, RZ ;  /* 0x000000080b0b7224 */ /* 0x000fc800078e02ff */
[----:B------:R-:W-:-:S04]  /*0790*/  IMAD.HI.U32 R2, R3, R11, R2 ;  /* 0x0000000b03027227 */ /* 0x000fc800078e0002 */
[----:B------:R-:W-:Y:S02]  /*07a0*/  IMAD.MOV.U32 R3, RZ, RZ, R6 ;  /* 0x000000ffff037224 */ /* 0x000fe400078e0006 */
[----:B------:R-:W0:Y:S02]  /*07b0*/  I2F.RP R6, R0 ;  /* 0x0000000000067306 */ /* 0x000e240000209400 */
[----:B------:R-:W-:-:S04]  /*07c0*/  IMAD.HI.U32 R2, R2, R3, RZ ;  /* 0x0000000302027227 */ /* 0x000fc800078e00ff */
[----:B------:R-:W-:Y:S02]  /*07d0*/  IMAD R3, R2, R10, R3 ;  /* 0x0000000a02037224 */ /* 0x000fe400078e0203 */
[----:B------:R-:W-:Y:S01]  /*07e0*/  VIADD R10, R7, 0xffffffe ;  /* 0x0ffffffe070a7836 */ /* 0x000fe20000000000 */
[----:B------:R-:W-:Y:S02]  /*07f0*/  SHF.R.U32.HI R7, RZ, 0x5, R44 ;  /* 0x00000005ff077819 */ /* 0x000fe4000001162c */
[----:B------:R-:W-:Y:S01]  /*0800*/  ISETP.GT.U32.AND P1, PT, R8, R3, PT ;  /* 0x000000030800720c */ /* 0x000fe20003f24070 */
[----:B------:R1:W2:Y:S01]  /*0810*/  F2I.FTZ.U32.TRUNC.NTZ R11, R10 ;  /* 0x0000000a000b7305 */ /* 0x0002a2000021f000 */
[----:B------:R-:W-:-:S07]  /*0820*/  R2UR UR12, R7 ;  /* 0x00000000070c72ca */ /* 0x000fce00000e0000 */
[----:B0-----:R-:W0:Y:S01]  /*0830*/  MUFU.RCP R6, R6 ;  /* 0x0000000600067308 */ /* 0x001e220000001000 */
[----:B-1----:R-:W-:-:S03]  /*0840*/  IMAD.MOV.U32 R10, RZ, RZ, RZ ;  /* 0x000000ffff0a7224 */ /* 0x002fc600078e00ff */
[----:B------:R-:W-:Y:S02]  /*0850*/  @!P1 IMAD.IADD R3, R3, 0x1, -R8 ;  /* 0x0000000103039824 */ /* 0x000fe400078e0a08 */
[----:B------:R-:W-:Y:S01]  /*0860*/  @!P1 VIADD R2, R2, 0x1 ;  /* 0x0000000102029836 */ /* 0x000fe20000000000 */
[----:B------:R-:W-:Y:S01]  /*0870*/  ISETP.NE.AND P1, PT, R17, RZ, PT ;  /* 0x000000ff1100720c */ /* 0x000fe20003f25270 */
[----:B------:R-:W-:Y:S01]  /*0880*/  USHF.L.U32 UR4, UR12, 0x15, URZ ;  /* 0x000000150c047899 */ /* 0x000fe200080006ff */
[----:B------:R-:W-:Y:S01]  /*0890*/  ISETP.GE.U32.AND P0, PT, R3, R8, PT ;  /* 0x000000080300720c */ /* 0x000fe20003f06070 */
[----:B--2---:R-:W-:Y:S01]  /*08a0*/  IMAD.MOV R8, RZ, RZ, -R11 ;  /* 0x000000ffff087224 */ /* 0x004fe200078e0a0b */
[----:B------:R-:W-:-:S03]  /*08b0*/  LOP3.LUT R3, R12, R17, RZ, 0x3c, !PT ;  /* 0x000000110c037212 */ /* 0x000fc600078e3cff */
[----:B------:R-:W-:Y:S01]  /*08c0*/  IMAD R7, R8, R9, RZ ;  /* 0x0000000908077224 */ /* 0x000fe200078e02ff */
[----:B------:R-:W-:Y:S01]  /*08d0*/  ISETP.GE.AND P2, PT, R3, RZ, PT ;  /* 0x000000ff0300720c */ /* 0x000fe20003f46270 */
[----:B0-----:R-:W-:Y:S02]  /*08e0*/  VIADD R6, R6, 0xffffffe ;  /* 0x0ffffffe06067836 */ /* 0x001fe40000000000 */
[----:B------:R-:W-:Y:S02]  /*08f0*/  IMAD.HI.U32 R10, R11, R7, R10 ;  /* 0x000000070b0a7227 */ /* 0x000fe400078e000a */
[----:B------:R-:W0:Y:S02]  /*0900*/  F2I.FTZ.U32.TRUNC.NTZ R3, R6 ;  /* 0x0000000600037305 */ /* 0x000e24000021f000 */
[----:B------:R-:W-:-:S06]  /*0910*/  @P0 VIADD R2, R2, 0x1 ;  /* 0x0000000102020836 */ /* 0x000fcc0000000000 */
[----:B------:R-:W-:Y:S01]  /*0920*/  @!P2 IMAD.MOV R2, RZ, RZ, -R2 ;  /* 0x000000ffff02a224 */ /* 0x000fe200078e0a02 */
[----:B------:R-:W-:-:S05]  /*0930*/  @!P1 LOP3.LUT R2, RZ, R17, RZ, 0x33, !PT ;  /* 0x00000011ff029212 */ /* 0x000fca00078e33ff */
[----:B------:R-:W-:Y:S02]  /*0940*/  IMAD.SHL.U32 R64, R2, 0x100, RZ ;  /* 0x0000010002407824 */ /* 0x000fe400078e00ff */
[----:B------:R-:W-:Y:S02]  /*0950*/  IMAD.MOV R42, RZ, RZ, -R2 ;  /* 0x000000ffff2a7224 */ /* 0x000fe400078e0a02 */
[C---:B------:R-:W-:Y:S01]  /*0960*/  VIADD R18, R64.reuse, 0x1 ;  /* 0x0000000140127836 */ /* 0x040fe20000000000 */
[----:B------:R-:W-:Y:S01]  /*0970*/  IABS R15, R64 ;  /* 0x00000040000f7213 */ /* 0x000fe20000000000 */
[C---:B------:R-:W-:Y:S02]  /*0980*/  VIADD R16, R64.reuse, 0x2 ;  /* 0x0000000240107836 */ /* 0x040fe40000000000 */
[----:B------:R-:W-:Y:S01]  /*0990*/  IMAD R42, R17, R42, R12 ;  /* 0x0000002a112a7224 */ /* 0x000fe200078e020c */
[----:B------:R-:W-:Y:S01]  /*09a0*/  IABS R48, R18 ;  /* 0x0000001200307213 */ /* 0x000fe20000000000 */
[----:B------:R-:W-:Y:S01]  /*09b0*/  VIADD R20, R64, 0x3 ;  /* 0x0000000340147836 */ /* 0x000fe20000000000 */
[----:B------:R-:W-:Y:S01]  /*09c0*/  STL [R1+0x1334], R18 ;  /* 0x0013341201007387 */ /* 0x000fe20000100800 */
[----:B0-----:R-:W-:Y:S01]  /*09d0*/  IMAD.MOV R11, RZ, RZ, -R3 ;  /* 0x000000ffff0b7224 */ /* 0x001fe200078e0a03 */
[----:B------:R-:W-:Y:S01]  /*09e0*/  IABS R83, R16 ;  /* 0x0000001000537213 */ /* 0x000fe20000000000 */
[----:B------:R-:W-:Y:S01]  /*09f0*/  IMAD.HI.U32 R7, R10, R48, RZ ;  /* 0x000000300a077227 */ /* 0x000fe200078e00ff */
[----:B------:R0:W-:Y:S03]  /*0a00*/  STL [R1+0x133c], R16 ;  /* 0x00133c1001007387 */ /* 0x0001e60000100800 */
[----:B------:R-:W-:Y:S01]  /*0a10*/  IMAD.MOV R12, RZ, RZ, -R7 ;  /* 0x000000ffff0c7224 */ /* 0x000fe200078e0a07 */
[----:B------:R-:W-:Y:S01]  /*0a20*/  STL [R1+0x1338], R20 ;  /* 0x0013381401007387 */ /* 0x000fe20000100800 */
[----:B------:R-:W-:-:S02]  /*0a30*/  VIADD R19, R64, 0x4 ;  /* 0x0000000440137836 */ /* 0x000fc40000000000 */
[----:B------:R-:W-:Y:S01]  /*0a40*/  IMAD R48, R9, R12, R48 ;  /* 0x0000000c09307224 */ /* 0x000fe200078e0230 */
[----:B------:R-:W-:Y:S01]  /*0a50*/  IABS R12, R20 ;  /* 0x00000014000c7213 */ /* 0x000fe20000000000 */
[----:B------:R-:W-:Y:S01]  /*0a60*/  IMAD.MOV.U32 R2, RZ, RZ, RZ ;  /* 0x000000ffff027224 */ /* 0x000fe200078e00ff */
[----:B------:R-:W-:Y:S01]  /*0a70*/  STL [R1+0x1374], R19 ;  /* 0x0013741301007387 */ /* 0x000fe20000100800 */
[----:B0-----:R-:W-:Y:S02]  /*0a80*/  VIADD R16, R64, 0x5 ;  /* 0x0000000540107836 */ /* 0x001fe40000000000 */
[----:B------:R-:W-:Y:S02]  /*0a90*/  IMAD R11, R11, R0, RZ ;  /* 0x000000000b0b7224 */ /* 0x000fe400078e02ff */
[----:B------:R-:W-:Y:S01]  /*0aa0*/  IMAD.IADD R42, R13, 0x1, R42 ;  /* 0x000000010d2a7824 */ /* 0x000fe200078e022a */
[----:B------:R-:W-:Y:S01]  /*0ab0*/  IABS R13, R19 ;  /* 0x00000013000d7213 */ /* 0x000fe20000000000 */
[----:B------:R-:W-:Y:S01]  /*0ac0*/  IMAD.HI.U32 R6, R10, R15, RZ ;  /* 0x0000000f0a067227 */ /* 0x000fe200078e00ff */
[----:B------:R0:W-:Y:S03]  /*0ad0*/  STL [R1+0x1378], R16 ;  /* 0x0013781001007387 */ /* 0x0001e60000100800 */
[----:B------:R-:W-:-:S02]  /*0ae0*/  VIADD R18, R64, 0x6 ;  /* 0x0000000640127836 */ /* 0x000fc40000000000 */
[----:B------:R-:W-:-:S03]  /*0af0*/  IMAD.HI.U32 R8, R10, R83, RZ ;  /* 0x000000530a087227 */ /* 0x000fc600078e00ff */
[----:B------:R1:W-:Y:S01]  /*0b00*/  STL [R1+0x137c], R18 ;  /* 0x00137c1201007387 */ /* 0x0003e20000100800 */
[----:B------:R-:W-:Y:S01]  /*0b10*/  VIADD R14, R64, 0x7 ;  /* 0x00000007400e7836 */ /* 0x000fe20000000000 */
[----:B0-----:R-:W-:Y:S01]  /*0b20*/  IABS R16, R16 ;  /* 0x0000001000107213 */ /* 0x001fe20000000000 */
[----:B------:R-:W-:Y:S01]  /*0b30*/  IMAD.HI.U32 R7, R3, R11, R2 ;  /* 0x0000000b03077227 */ /* 0x000fe200078e0002 */
[----:B------:R-:W-:Y:S02]  /*0b40*/  IABS R17, R18 ;  /* 0x0000001200117213 */ /* 0x000fe40000000000 */
[----:B------:R0:W-:Y:S01]  /*0b50*/  STL [R1+0x1380], R14 ;  /* 0x0013800e01007387 */ /* 0x0001e20000100800 */
[----:B------:R-:W-:Y:S02]  /*0b60*/  IMAD.MOV R6, RZ, RZ, -R6 ;  /* 0x000000ffff067224 */ /* 0x000fe400078e0a06 */
[----:B------:R-:W-:Y:S01]  /*0b70*/  IMAD.HI.U32 R2, R10, R12, RZ ;  /* 0x0000000c0a027227 */ /* 0x000fe200078e00ff */
[----:B-1----:R-:W-:-:S03]  /*0b80*/  IABS R18, R14 ;  /* 0x0000000e00127213 */ /* 0x002fc60000000000 */
[----:B------:R-:W-:Y:S02]  /*0b90*/  IMAD.MOV R8, RZ, RZ, -R8 ;  /* 0x000000ffff087224 */ /* 0x000fe400078e0a08 */
[----:B------:R-:W-:-:S04]  /*0ba0*/  IMAD.HI.U32 R3, R10, R13, RZ ;  /* 0x0000000d0a037227 */ /* 0x000fc800078e00ff */
[C---:B------:R-:W-:Y:S02]  /*0bb0*/  IMAD R15, R9.reuse, R6, R15 ;  /* 0x00000006090f7224 */ /* 0x040fe400078e020f */
[----:B------:R-:W-:Y:S02]  /*0bc0*/  IMAD.MOV R2, RZ, RZ, -R2 ;  /* 0x000000ffff027224 */ /* 0x000fe400078e0a02 */
[----:B------:R-:W-:Y:S02]  /*0bd0*/  IMAD R83, R9, R8, R83 ;  /* 0x0000000809537224 */ /* 0x000fe400078e0253 */
[----:B------:R-:W-:-:S04]  /*0be0*/  IMAD.HI.U32 R6, R10, R16, RZ ;  /* 0x000000100a067227 */ /* 0x000fc800078e00ff */
[----:B0-----:R-:W-:Y:S02]  /*0bf0*/  IMAD.MOV R14, RZ, RZ, -R3 ;  /* 0x000000ffff0e7224 */ /* 0x001fe400078e0a03 */
[----:B------:R-:W-:-:S04]  /*0c00*/  IMAD.HI.U32 R8, R10, R17, RZ ;  /* 0x000000110a087227 */ /* 0x000fc800078e00ff */
[----:B------:R-:W-:-:S04]  /*0c10*/  IMAD.HI.U32 R11, R10, R18, RZ ;  /* 0x000000120a0b7227 */ /* 0x000fc800078e00ff */
[C---:B------:R-:W-:Y:S02]  /*0c20*/  IMAD R3, R9.reuse, R2, R12 ;  /* 0x0000000209037224 */ /* 0x040fe400078e020c */
[----:B------:R-:W-:Y:S02]  /*0c30*/  IMAD.MOV R6, RZ, RZ, -R6 ;  /* 0x000000ffff067224 */ /* 0x000fe400078e0a06 */
[C---:B------:R-:W-:Y:S01]  /*0c40*/  IMAD R2, R9.reuse, R14, R13 ;  /* 0x0000000e09027224 */ /* 0x040fe200078e020d */
[----:B------:R0:W-:Y:S01]  /*0c50*/  STL [R1+0x58], R3 ;  /* 0x0000580301007387 */ /* 0x0001e20000100800 */
[----:B------:R-:W-:Y:S02]  /*0c60*/  IMAD.MOV R8, RZ, RZ, -R8 ;  /* 0x000000ffff087224 */ /* 0x000fe400078e0a08 */
[----:B------:R-:W-:Y:S01]  /*0c70*/  IMAD.MOV R11, RZ, RZ, -R11 ;  /* 0x000000ffff0b7224 */ /* 0x000fe200078e0a0b */
[----:B------:R1:W-:Y:S01]  /*0c80*/  STL [R1+0x1b0], R2 ;  /* 0x0001b00201007387 */ /* 0x0003e20000100800 */
[----:B------:R-:W-:-:S02]  /*0c90*/  IMAD R6, R9, R6, R16 ;  /* 0x0000000609067224 */ /* 0x000fc400078e0210 */
[C---:B------:R-:W-:Y:S02]  /*0ca0*/  VIADD R12, R64.reuse, 0x8 ;  /* 0x00000008400c7836 */ /* 0x040fe40000000000 */
[C---:B------:R-:W-:Y:S01]  /*0cb0*/  VIADD R23, R64.reuse, 0x3a ;  /* 0x0000003a40177836 */ /* 0x040fe20000000000 */
[----:B------:R2:W-:Y:S01]  /*0cc0*/  STL [R1+0x248], R6 ;  /* 0x0002480601007387 */ /* 0x0005e20000100800 */
[C---:B0-----:R-:W-:Y:S01]  /*0cd0*/  IMAD R3, R9.reuse, R8, R17 ;  /* 0x0000000809037224 */ /* 0x041fe200078e0211 */
[----:B------:R-:W-:Y:S01]  /*0ce0*/  IABS R16, R12 ;  /* 0x0000000c00107213 */ /* 0x000fe20000000000 */
[C---:B------:R-:W-:Y:S01]  /*0cf0*/  VIADD R8, R64.reuse, 0x9 ;  /* 0x0000000940087836 */ /* 0x040fe20000000000 */
[----:B------:R-:W-:Y:S01]  /*0d00*/  IABS R92, R23 ;  /* 0x00000017005c7213 */ /* 0x000fe20000000000 */
[----:B-1----:R-:W-:Y:S01]  /*0d10*/  IMAD R2, R9, R11, R18 ;  /* 0x0000000b09027224 */ /* 0x002fe200078e0212 */
[----:B------:R0:W-:Y:S01]  /*0d20*/  STL [R1+0x25c], R3 ;  /* 0x00025c0301007387 */ /* 0x0001e20000100800 */
[C---:B------:R-:W-:Y:S01]  /*0d30*/  VIADD R27, R64.reuse, 0x55 ;  /* 0x00000055401b7836 */ /* 0x040fe20000000000 */
[----:B------:R-:W-:Y:S01]  /*0d40*/  IABS R49, R8 ;  /* 0x0000000800317213 */ /* 0x000fe20000000000 */
[C---:B------:R-:W-:Y:S01]  /*0d50*/  VIADD R28, R64.reuse, 0x62 ;  /* 0x00000062401c7836 */ /* 0x040fe20000000000 */
[----:B------:R1:W-:Y:S01]  /*0d60*/  STL [R1+0x260], R2 ;  /* 0x0002600201007387 */ /* 0x0003e20000100800 */
[----:B--2---:R-:W-:-:S02]  /*0d70*/  VIADD R6, R64, 0xa ;  /* 0x0000000a40067836 */ /* 0x004fc40000000000 */
[C---:B------:R-:W-:Y:S01]  /*0d80*/  VIADD R33, R64.reuse, 0x8a ;  /* 0x0000008a40217836 */ /* 0x040fe20000000000 */
[----:B------:R-:W-:Y:S01]  /*0d90*/  STL [R1+0x1384], R12 ;  /* 0x0013840c01007387 */ /* 0x000fe20000100800 */
[C---:B------:R-:W-:Y:S01]  /*0da0*/  VIADD R38, R64.reuse, 0xb2 ;  /* 0x000000b240267836 */ /* 0x040fe20000000000 */
[----:B------:R-:W-:Y:S01]  /*0db0*/  IABS R85, R6 ;  /* 0x0000000600557213 */ /* 0x000fe20000000000 */
[----:B0-----:R-:W-:Y:S01]  /*0dc0*/  VIADD R3, R64, 0xb ;  /* 0x0000000b40037836 */ /* 0x001fe20000000000 */
[----:B------:R0:W-:Y:S01]  /*0dd0*/  STL [R1+0x1388], R8 ;  /* 0x0013880801007387 */ /* 0x0001e20000100800 */
[----:B------:R-:W-:Y:S02]  /*0de0*/  IMAD R75, R42, 0x100, R47 ;  /* 0x000001002a4b7824 */ /* 0x000fe400078e022f */
[----:B-1----:R-:W-:Y:S01]  /*0df0*/  VIADD R2, R64, 0xc ;  /* 0x0000000c40027836 */ /* 0x002fe20000000000 */
[----:B------:R-:W-:Y:S01]  /*0e00*/  IABS R13, R3 ;  /* 0x00000003000d7213 */ /* 0x000fe20000000000 */
[----:B------:R1:W-:Y:S01]  /*0e10*/  STL [R1+0x138c], R6 ;  /* 0x00138c0601007387 */ /* 0x0003e20000100800 */
[----:B------:R-:W-:Y:S01]  /*0e20*/  VIADD R72, R75, 0x80 ;  /* 0x000000804b487836 */ /* 0x000fe20000000000 */
[----:B------:R-:W2:Y:S01]  /*0e30*/  LDC R42, c[0x0][0x3a0] ;  /* 0x0000e800ff2a7b82 */ /* 0x000ea20000000800 */
[----:B------:R-:W-:Y:S01]  /*0e40*/  IABS R14, R2 ;  /* 0x00000002000e7213 */ /* 0x000fe20000000000 */
[----:B------:R4:W-:Y:S01]  /*0e50*/  STL [R1+0x1390], R3 ;  /* 0x0013900301007387 */ /* 0x0009e20000100800 */
[----:B0-----:R-:W-:Y:S01]  /*0e60*/  IMAD.HI.U32 R8, R10, R13, RZ ;  /* 0x0000000d0a087227 */ /* 0x001fe200078e00ff */
[----:B------:R-:W-:-:S02]  /*0e70*/  ISETP.GE.AND P3, PT, R72, RZ, PT ;  /* 0x000000ff4800720c */ /* 0x000fc40003f66270 */
[----:B------:R0:W-:Y:S01]  /*0e80*/  STL [R1+0x1394], R2 ;  /* 0x0013940201007387 */ /* 0x0001e20000100800 */
[----:B------:R-:W-:-:S04]  /*0e90*/  IMAD.HI.U32 R11, R10, R14, RZ ;  /* 0x0000000e0a0b7227 */ /* 0x000fc800078e00ff */
[----:B-1----:R-:W-:-:S04]  /*0ea0*/  IMAD.HI.U32 R6, R10, R85, RZ ;  /* 0x000000550a067227 */ /* 0x002fc800078e00ff */
[----:B----4-:R-:W-:-:S04]  /*0eb0*/  IMAD.HI.U32 R3, R10, R49, RZ ;  /* 0x000000310a037227 */ /* 0x010fc800078e00ff */
[----:B0-----:R-:W-:-:S04]  /*0ec0*/  IMAD.HI.U32 R2, R10, R16, RZ ;  /* 0x000000100a027227 */ /* 0x001fc800078e00ff */
[----:B------:R-:W-:Y:S02]  /*0ed0*/  IMAD.MOV R2, RZ, RZ, -R2 ;  /* 0x000000ffff027224 */ /* 0x000fe400078e0a02 */
[----:B------:R-:W-:Y:S02]  /*0ee0*/  IMAD.MOV R8, RZ, RZ, -R8 ;  /* 0x000000ffff087224 */ /* 0x000fe400078e0a08 */
[----:B------:R-:W-:Y:S02]  /*0ef0*/  IMAD.MOV R12, RZ, RZ, -R3 ;  /* 0x000000ffff0c7224 */ /* 0x000fe400078e0a03 */
[----:B------:R-:W-:Y:S02]  /*0f00*/  IMAD.MOV R11, RZ, RZ, -R11 ;  /* 0x000000ffff0b7224 */ /* 0x000fe400078e0a0b */
[----:B------:R-:W-:Y:S02]  /*0f10*/  IMAD.MOV R6, RZ, RZ, -R6 ;  /* 0x000000ffff067224 */ /* 0x000fe400078e0a06 */
[----:B------:R-:W-:-:S02]  /*0f20*/  IMAD R16, R9, R2, R16 ;  /* 0x0000000209107224 */ /* 0x000fc400078e0210 */
[C---:B------:R-:W-:Y:S02]  /*0f30*/  IMAD R3, R9.reuse, R8, R13 ;  /* 0x0000000809037224 */ /* 0x040fe400078e020d */
[C---:B------:R-:W-:Y:S02]  /*0f40*/  IMAD R49, R9.reuse, R12, R49 ;  /* 0x0000000c09317224 */ /* 0x040fe400078e0231 */
[C---:B------:R-:W-:Y:S01]  /*0f50*/  IMAD R2, R9.reuse, R11, R14 ;  /* 0x0000000b09027224 */ /* 0x040fe200078e020e */
[----:B------:R0:W-:Y:S01]  /*0f60*/  STL [R1+0x60], R3 ;  /* 0x0000600301007387 */ /* 0x0001e20000100800 */
[C---:B------:R-:W-:Y:S02]  /*0f70*/  VIADD R12, R64.reuse, 0xd ;  /* 0x0000000d400c7836 */ /* 0x040fe40000000000 */
[----:B------:R-:W-:Y:S01]  /*0f80*/  IMAD R85, R9, R6, R85 ;  /* 0x0000000609557224 */ /* 0x000fe200078e0255 */
[----:B------:R1:W-:Y:S01]  /*0f90*/  STL [R1+0x1b8], R2 ;  /* 0x0001b80201007387 */ /* 0x0003e20000100800 */
[----:B------:R-:W-:-:S02]  /*0fa0*/  VIADD R8, R64, 0xe ;  /* 0x0000000e40087836 */ /* 0x000fc40000000000 */
[C---:B------:R-:W-:Y:S01]  /*0fb0*/  VIADD R6, R64.reuse, 0xf ;  /* 0x0000000f40067836 */ /* 0x040fe20000000000 */
[----:B------:R4:W-:Y:S01]  /*0fc0*/  STL [R1+0x1398], R12 ;  /* 0x0013980c01007387 */ /* 0x0009e20000100800 */
[C---:B------:R-:W-:Y:S01]  /*0fd0*/  VIADD R44, R64.reuse, 0xe9 ;  /* 0x000000e9402c7836 */ /* 0x040fe20000000000 */
[----:B------:R-:W-:Y:S01]  /*0fe0*/  IABS R13, R8 ;  /* 0x00000008000d7213 */ /* 0x000fe20000000000 */
[C---:B0-----:R-:W-:Y:S01]  /*0ff0*/  VIADD R3, R64.reuse, 0x10 ;  /* 0x0000001040037836 */ /* 0x041fe20000000000 */
[----:B------:R0:W-:Y:S01]  /*1000*/  STL [R1+0x139c], R8 ;  /* 0x00139c0801007387 */ /* 0x0001e20000100800 */
[----:B------:R-:W-:Y:S01]  /*1010*/  IABS R17, R6 ;  /* 0x0000000600117213 */ /* 0x000fe20000000000 */
[----:B-1----:R-:W-:Y:S01]  /*1020*/  VIADD R2, R64, 0x11 ;  /* 0x0000001140027836 */ /* 0x002fe20000000000 */
[----:B------:R-:W-:Y:S01]  /*1030*/  IABS R82, R44 ;  /* 0x0000002c00527213 */ /* 0x000fe20000000000 */
[----:B------:R1:W-:Y:S01]  /*1040*/  STL [R1+0x13a0], R6 ;  /* 0x0013a00601007387 */ /* 0x0003e20000100800 */
[----:B------:R-:W-:-:S02]  /*1050*/  IABS R18, R3 ;  /* 0x0000000300127213 */ /* 0x000fc40000000000 */
[----:B----4-:R-:W-:Y:S01]  /*1060*/  IABS R12, R12 ;  /* 0x0000000c000c7213 */ /* 0x010fe20000000000 */
[----:B------:R4:W-:Y:S01]  /*1070*/  STL [R1+0x13a4], R3 ;  /* 0x0013a40301007387 */ /* 0x0009e20000100800 */
[----:B------:R-:W-:Y:S01]  /*1080*/  IABS R50, R2 ;  /* 0x0000000200327213 */ /* 0x000fe20000000000 */
[C---:B0-----:R-:W-:Y:S02]  /*1090*/  IMAD.HI.U32 R8, R10.reuse, R18, RZ ;  /* 0x000000120a087227 */ /* 0x041fe400078e00ff */
[----:B------:R0:W-:Y:S02]  /*10a0*/  STL [R1+0x13a8], R2 ;  /* 0x0013a80201007387 */ /* 0x0001e40000100800 */
[----:B-1----:R-:W-:-:S04]  /*10b0*/  IMAD.HI.U32 R6, R10, R17, RZ ;  /* 0x000000110a067227 */ /* 0x002fc800078e00ff */
[----:B----4-:R-:W-:-:S04]  /*10c0*/  IMAD.HI.U32 R3, R10, R13, RZ ;  /* 0x0000000d0a037227 */ /* 0x010fc800078e00ff */
[----:B0-----:R-:W-:-:S04]  /*10d0*/  IMAD.HI.U32 R2, R10, R12, RZ ;  /* 0x0000000c0a027227 */ /* 0x001fc800078e00ff */
[----:B------:R-:W-:Y:S02]  /*10e0*/  IMAD.MOV R2, RZ, RZ, -R2 ;  /* 0x000000ffff027224 */ /* 0x000fe400078e0a02 */
[----:B------:R-:W-:Y:S02]  /*10f0*/  IMAD.MOV R14, RZ, RZ, -R3 ;  /* 0x000000ffff0e7224 */ /* 0x000fe400078e0a03 */
[----:B------:R-:W-:Y:S02]  /*1100*/  IMAD.MOV R6, RZ, RZ, -R6 ;  /* 0x000000ffff067224 */ /* 0x000fe400078e0a06 */
[C---:B------:R-:W-:Y:S02]  /*1110*/  IMAD R12, R9.reuse, R2, R12 ;  /* 0x00000002090c7224 */ /* 0x040fe400078e020c */
[C---:B------:R-:W-:Y:S02]  /*1120*/  IMAD R3, R9.reuse, R14, R13 ;  /* 0x0000000e09037224 */ /* 0x040fe400078e020d */
[----:B------:R-:W-:Y:S01]  /*1130*/  IMAD R2, R9, R6, R17 ;  /* 0x0000000609027224 */ /* 0x000fe200078e0211 */
[----:B------:R0:W-:Y:S01]  /*1140*/  STL [R1+0x27c], R12 ;  /* 0x00027c0c01007387 */ /* 0x0001e20000100800 */
[----:B------:R-:W-:-:S02]  /*1150*/  VIADD R14, R64, 0x12 ;  /* 0x00000012400e7836 */ /* 0x000fc40000000000 */
[----:B------:R-:W-:Y:S01]  /*1160*/  VIADD R13, R64, 0x14 ;  /* 0x00000014400d7836 */ /* 0x000fe20000000000 */
[----:B------:R1:W-:Y:S01]  /*1170*/  STL [R1+0x284], R3 ;  /* 0x0002840301007387 */ /* 0x0003e20000100800 */
[----:B------:R-:W-:Y:S01]  /*1180*/  IMAD.HI.U32 R11, R10, R50, RZ ;  /* 0x000000320a0b7227 */ /* 0x000fe200078e00ff */
[----:B------:R-:W-:Y:S02]  /*1190*/  IABS R86, R14 ;  /* 0x0000000e00567213 */ /* 0x000fe40000000000 */
[----:B------:R4:W-:Y:S01]  /*11a0*/  STL [R1+0x29c], R2 ;  /* 0x00029c0201007387 */ /* 0x0009e20000100800 */
[----:B------:R-:W-:Y:S02]  /*11b0*/  IMAD.MOV R8, RZ, RZ, -R8 ;  /* 0x000000ffff087224 */ /* 0x000fe400078e0a08 */
[----:B0-----:R-:W-:Y:S01]  /*11c0*/  VIADD R12, R64, 0x13 ;  /* 0x00000013400c7836 */ /* 0x001fe20000000000 */
[----:B------:R0:W-:Y:S01]  /*11d0*/  STL [R1+0x13ac], R14 ;  /* 0x0013ac0e01007387 */ /* 0x0001e20000100800 */
[----:B------:R-:W-:-:S02]  /*11e0*/  IMAD.MOV R11, RZ, RZ, -R11 ;  /* 0x000000ffff0b7224 */ /* 0x000fc400078e0a0b */
[C---:B-1----:R-:W-:Y:S01]  /*11f0*/  VIADD R3, R64.reuse, 0x15 ;  /* 0x0000001540037836 */ /* 0x042fe20000000000 */
[----:B------:R1:W-:Y:S01]  /*1200*/  STL [R1+0x13b0], R12 ;  /* 0x0013b00c01007387 */ /* 0x0003e20000100800 */
[C---:B------:R-:W-:Y:S02]  /*1210*/  IMAD R18, R9.reuse, R8, R18 ;  /* 0x0000000809127224 */ /* 0x040fe400078e0212 */
[----:B----4-:R-:W-:Y:S01]  /*1220*/  VIADD R2, R64, 0x16 ;  /* 0x0000001640027836 */ /* 0x010fe20000000000 */
[----:B------:R4:W-:Y:S01]  /*1230*/  STL [R1+0x13b4], R13 ;  /* 0x0013b40d01007387 */ /* 0x0009e20000100800 */
[----:B------:R-:W-:Y:S01]  /*1240*/  IMAD R50, R9, R11, R50 ;  /* 0x0000000b09327224 */ /* 0x000fe200078e0232 */
[----:B0-----:R-:W-:Y:S02]  /*1250*/  IABS R14, R3 ;  /* 0x00000003000e7213 */ /* 0x001fe40000000000 */
[----:B------:R0:W-:Y:S01]  /*1260*/  STL [R1+0x13b8], R3 ;  /* 0x0013b80301007387 */ /* 0x0001e20000100800 */
[----:B------:R-:W-:-:S02]  /*1270*/  IABS R17, R2 ;  /* 0x0000000200117213 */ /* 0x000fc40000000000 */
[----:B-1----:R-:W-:Y:S01]  /*1280*/  IABS R12, R12 ;  /* 0x0000000c000c7213 */ /* 0x002fe20000000000 */
[----:B------:R1:W-:Y:S01]  /*1290*/  STL [R1+0x13bc], R2 ;  /* 0x0013bc0201007387 */ /* 0x0003e20000100800 */
[----:B------:R-:W-:Y:S01]  /*12a0*/  IMAD.HI.U32 R8, R10, R14, RZ ;  /* 0x0000000e0a087227 */ /* 0x000fe200078e00ff */
[----:B----4-:R-:W-:-:S03]  /*12b0*/  IABS R13, R13 ;  /* 0x0000000d000d7213 */ /* 0x010fc60000000000 */
[----:B------:R-:W-:-:S04]  /*12c0*/  IMAD.HI.U32 R11, R10, R17, RZ ;  /* 0x000000110a0b7227 */ /* 0x000fc800078e00ff */
[----:B0-----:R-:W-:-:S04]  /*12d0*/  IMAD.HI.U32 R3, R10, R12, RZ ;  /* 0x0000000c0a037227 */ /* 0x001fc800078e00ff */
[----:B-1----:R-:W-:-:S04]  /*12e0*/  IMAD.HI.U32 R2, R10, R86, RZ ;  /* 0x000000560a027227 */ /* 0x002fc800078e00ff */
[----:B------:R-:W-:Y:S02]  /*12f0*/  IMAD.MOV R2, RZ, RZ, -R2 ;  /* 0x000000ffff027224 */ /* 0x000fe400078e0a02 */
[----:B------:R-:W-:-:S04]  /*1300*/  IMAD.HI.U32 R6, R10, R13, RZ ;  /* 0x0000000d0a067227 */ /* 0x000fc800078e00ff */
[----:B------:R-:W-:Y:S02]  /*1310*/  IMAD.MOV R3, RZ, RZ, -R3 ;  /* 0x000000ffff037224 */ /* 0x000fe400078e0a03 */
[C---:B------:R-:W-:Y:S02]  /*1320*/  IMAD R86, R9.reuse, R2, R86 ;  /* 0x0000000209567224 */ /* 0x040fe400078e0256 */
[----:B------:R-:W-:Y:S02]  /*1330*/  IMAD.MOV R6, RZ, RZ, -R6 ;  /* 0x000000ffff067224 */ /* 0x000fe400078e0a06 */
[C---:B------:R-:W-:Y:S02]  /*1340*/  IMAD R2, R9.reuse, R3, R12 ;  /* 0x0000000309027224 */ /* 0x040fe400078e020c */
[----:B------:R-:W-:Y:S02]  /*1350*/  IMAD.MOV R8, RZ, RZ, -R8 ;  /* 0x000000ffff087224 */ /* 0x000fe400078e0a08 */
[----:B------:R-:W-:Y:S01]  /*1360*/  IMAD.MOV R20, RZ, RZ, -R11 ;  /* 0x000000ffff147224 */ /* 0x000fe200078e0a0b */
[----:B------:R0:W-:Y:S01]  /*1370*/  STL [R1+0x6c], R2 ;  /* 0x00006c0201007387 */ /* 0x0001e20000100800 */
[----:B------:R-:W-:-:S02]  /*1380*/  IMAD R6, R9, R6, R13 ;  /* 0x0000000609067224 */ /* 0x000fc400078e020d */
[C---:B------:R-:W-:Y:S02]  /*1390*/  IMAD R3, R9.reuse, R8, R14 ;  /* 0x0000000809037224 */ /* 0x040fe400078e020e */
[C---:B------:R-:W-:Y:S01]  /*13a0*/  VIADD R11, R64.reuse, 0x17 ;  /* 0x00000017400b7836 */ /* 0x040fe20000000000 */
[----:B------:R1:W-:Y:S01]  /*13b0*/  STL [R1+0x1bc], R6 ;  /* 0x0001bc0601007387 */ /* 0x0003e20000100800 */
[C---:B------:R-:W-:Y:S02]  /*13c0*/  VIADD R8, R64.reuse, 0x18 ;  /* 0x0000001840087836 */ /* 0x040fe40000000000 */
[----:B0-----:R-:W-:Y:S01]  /*13d0*/  IMAD R2, R9, R20, R17 ;  /* 0x0000001409027224 */ /* 0x001fe200078e0211 */
[----:B------:R0:W-:Y:S01]  /*13e0*/  STL [R1+0x2a0], R3 ;  /* 0x0002a00301007387 */ /* 0x0001e20000100800 */
[----:B------:R-:W-:Y:S02]  /*13f0*/  IABS R12, R11 ;  /* 0x0000000b000c7213 */ /* 0x000fe40000000000 */
[----:B------:R-:W-:Y:S01]  /*1400*/  IABS R17, R8 ;  /* 0x0000000800117213 */ /* 0x000fe20000000000 */
[----:B------:R4:W-:Y:S01]  /*1410*/  STL [R1+0x2b8], R2 ;  /* 0x0002b80201007387 */ /* 0x0009e20000100800 */
[----:B-1----:R-:W-:-:S03]  /*1420*/  VIADD R6, R64, 0x19 ;  /* 0x0000001940067836 */ /* 0x002fc60000000000 */
[----:B------:R-:W-:Y:S01]  /*1430*/  STL [R1+0x13c0], R11 ;  /* 0x0013c00b01007387 */ /* 0x000fe20000100800 */
[C---:B0-----:R-:W-:Y:S01]  /*1440*/  VIADD R3, R64.reuse, 0x1a ;  /* 0x0000001a40037836 */ /* 0x041fe20000000000 */
[----:B------:R-:W-:Y:S02]  /*1450*/  IABS R51, R6 ;  /* 0x0000000600337213 */ /* 0x000fe40000000000 */
[----:B------:R0:W-:Y:S01]  /*1460*/  STL [R1+0x13c4], R8 ;  /* 0x0013c40801007387 */ /* 0x0001e20000100800 */
[----:B----4-:R-:W-:Y:S01]  /*1470*/  VIADD R2, R64, 0x1b ;  /* 0x0000001b40027836 */ /* 0x010fe20000000000 */
[----:B------:R-:W-:Y:S02]  /*1480*/  IABS R88, R3 ;  /* 0x0000000300587213 */ /* 0x000fe40000000000 */
[----:B------:R1:W-:Y:S02]  /*1490*/  STL [R1+0x13c8], R6 ;  /* 0x0013c80601007387 */ /* 0x0003e40000100800 */
[----:B------:R-:W-:-:S02]  /*14a0*/  IABS R13, R2 ;  /* 0x00000002000d7213 */ /* 0x000fc40000000000 */
[----:B------:R-:W-:Y:S01]  /*14b0*/  STL [R1+0x13cc], R3 ;  /* 0x0013cc0301007387 */ /* 0x000fe20000100800 */
[----:B0-----:R-:W-:-:S03]  /*14c0*/  IMAD.HI.U32 R8, R10, R88, RZ ;  /* 0x000000580a087227 */ /* 0x001fc600078e00ff */
[----:B------:R0:W-:Y:S01]  /*14d0*/  STL [R1+0x13d0], R2 ;  /* 0x0013d00201007387 */ /* 0x0001e20000100800 */
[----:B------:R-:W-:-:S04]  /*14e0*/  IMAD.HI.U32 R11, R10, R13, RZ ;  /* 0x0000000d0a0b7227 */ /* 0x000fc800078e00ff */
[----:B-1----:R-:W-:-:S04]  /*14f0*/  IMAD.HI.U32 R6, R10, R51, RZ ;  /* 0x000000330a067227 */ /* 0x002fc800078e00ff */
[----:B0-----:R-:W-:-:S04]  /*1500*/  IMAD.HI.U32 R2, R10, R12, RZ ;  /* 0x0000000c0a027227 */ /* 0x001fc800078e00ff */
[----:B------:R-:W-:Y:S02]  /*1510*/  IMAD.MOV R2, RZ, RZ, -R2 ;  /* 0x000000ffff027224 */ /* 0x000fe400078e0a02 */
[----:B------:R-:W-:Y:S02]  /*1520*/  IMAD.MOV R20, RZ, RZ, -R11 ;  /* 0x000000ffff147224 */ /* 0x000fe400078e0a0b */
[----:B------:R-:W-:Y:S02]  /*1530*/  IMAD R2, R9, R2, R12 ;  /* 0x0000000209027224 */ /* 0x000fe400078e020c */
[----:B------:R-:W-:Y:S02]  /*1540*/  IMAD.MOV R8, RZ, RZ, -R8 ;  /* 0x000000ffff087224 */ /* 0x000fe400078e0a08 */
[----:B------:R-:W-:Y:S01]  /*1550*/  IMAD.MOV R6, RZ, RZ, -R6 ;  /* 0x000000ffff067224 */ /* 0x000fe200078e0a06 */
[----:B------:R0:W-:Y:S01]  /*1560*/  STL [R1+0x2c0], R2 ;  /* 0x0002c00201007387 */ /* 0x0001e20000100800 */
[----:B------:R-:W-:-:S04]  /*1570*/  IMAD.HI.U32 R3, R10, R17, RZ ;  /* 0x000000110a037227 */ /* 0x000fc800078e00ff */
[C---:B------:R-:W-:Y:S02]  /*1580*/  IMAD R88, R9.reuse, R8, R88 ;  /* 0x0000000809587224 */ /* 0x040fe400078e0258 */
[C---:B------:R-:W-:Y:S02]  /*1590*/  VIADD R11, R64.reuse, 0x1c ;  /* 0x0000001c400b7836 */ /* 0x040fe40000000000 */
[C---:B------:R-:W-:Y:S02]  /*15a0*/  IMAD R51, R9.reuse, R6, R51 ;  /* 0x0000000609337224 */ /* 0x040fe400078e0233 */
[C---:B0-----:R-:W-:Y:S01]  /*15b0*/  IMAD R2, R9.reuse, R20, R13 ;  /* 0x0000001409027224 */ /* 0x041fe200078e020d */
[----:B------:R-:W-:Y:S01]  /*15c0*/  IABS R12, R11 ;  /* 0x0000000b000c7213 */ /* 0x000fe20000000000 */
[C---:B------:R-:W-:Y:S02]  /*15d0*/  VIADD R8, R64.reuse, 0x1d ;  /* 0x0000001d40087836 */ /* 0x040fe40000000000 */
[----:B------:R-:W-:Y:S01]  /*15e0*/  IMAD.MOV R14, RZ, RZ, -R3 ;  /* 0x000000ffff0e7224 */ /* 0x000fe200078e0a03 */
[----:B------:R0:W-:Y:S01]  /*15f0*/  STL [R1+0x64], R2 ;  /* 0x0000640201007387 */ /* 0x0001e20000100800 */
[C---:B------:R-:W-:Y:S01]  /*1600*/  VIADD R6, R64.reuse, 0x1e ;  /* 0x0000001e40067836 */ /* 0x040fe20000000000 */
[----:B------:R-:W-:Y:S01]  /*1610*/  IABS R13, R8 ;  /* 0x00000008000d7213 */ /* 0x000fe20000000000 */
[----:B------:R-:W-:Y:S01]  /*1620*/  VIADD R3, R64, 0x1f ;  /* 0x0000001f40037836 */ /* 0x000fe20000000000 */
[----:B------:R-:W-:Y:S01]  /*1630*/  STL [R1+0x13d4], R11 ;  /* 0x0013d40b01007387 */ /* 0x000fe20000100800 */
[----:B------:R-:W-:Y:S01]  /*1640*/  IMAD R17, R9, R14, R17 ;  /* 0x0000000e09117224 */ /* 0x000fe200078e0211 */
[----:B------:R-:W-:-:S02]  /*1650*/  IABS R19, R6 ;  /* 0x0000000600137213 */ /* 0x000fc40000000000 */
[----:B------:R1:W-:Y:S01]  /*1660*/  STL [R1+0x13d8], R8 ;  /* 0x0013d80801007387 */ /* 0x0003e20000100800 */
[----:B------:R-:W-:Y:S01]  /*1670*/  IABS R20, R3 ;  /* 0x0000000300147213 */ /* 0x000fe20000000000 */
[----:B0-----:R-:W-:Y:S02]  /*1680*/  VIADD R2, R64, 0x20 ;  /* 0x0000002040027836 */ /* 0x001fe40000000000 */
[----:B------:R0:W-:Y:S03]  /*1690*/  STL [R1+0x13dc], R6 ;  /* 0x0013dc0601007387 */ /* 0x0001e60000100800 */
[----:B------:R-:W-:Y:S01]  /*16a0*/  IABS R21, R2 ;  /* 0x0000000200157213 */ /* 0x000fe20000000000 */
[----:B------:R4:W-:Y:S01]  /*16b0*/  STL [R1+0x13e0], R3 ;  /* 0x0013e00301007387 */ /* 0x0009e20000100800 */
[----:B-1----:R-:W-:-:S03]  /*16c0*/  IMAD.HI.U32 R8, R10, R20, RZ ;  /* 0x000000140a087227 */ /* 0x002fc600078e00ff */
[----:B------:R1:W-:Y:S01]  /*16d0*/  STL [R1+0x13e4], R2 ;  /* 0x0013e40201007387 */ /* 0x0003e20000100800 */
[----:B0-----:R-:W-:-:S04]  /*16e0*/  IMAD.HI.U32 R6, R10, R19, RZ ;  /* 0x000000130a067227 */ /* 0x001fc800078e00ff */
[----:B----4-:R-:W-:-:S04]  /*16f0*/  IMAD.HI.U32 R3, R10, R13, RZ ;  /* 0x0000000d0a037227 */ /* 0x010fc800078e00ff */
[----:B-1----:R-:W-:-:S04]  /*1700*/  IMAD.HI.U32 R2, R10, R12, RZ ;  /* 0x0000000c0a027227 */ /* 0x002fc800078e00ff */
[----:B------:R-:W-:Y:S02]  /*1710*/  IMAD.MOV R2, RZ, RZ, -R2 ;  /* 0x000000ffff027224 */ /* 0x000fe400078e0a02 */
[----:B------:R-:W-:-:S04]  /*1720*/  IMAD.HI.U32 R11, R10, R21, RZ ;  /* 0x000000150a0b7227 */ /* 0x000fc800078e00ff */
[----:B------:R-:W-:Y:S02]  /*1730*/  IMAD.MOV R14, RZ, RZ, -R3 ;  /* 0x000000ffff0e7224 */ /* 0x000fe400078e0a03 */
[C---:B------:R-:W-:Y:S02]  /*1740*/  IMAD R2, R9.reuse, R2, R12 ;  /* 0x0000000209027224 */ /* 0x040fe400078e020c */
[----:B------:R-:W-:Y:S02]  /*1750*/  IMAD.MOV R6, RZ, RZ, -R6 ;  /* 0x000000ffff067224 */ /* 0x000fe400078e0a06 */
[----:B------:R-:W-:Y:S01]  /*1760*/  IMAD.MOV R8, RZ, RZ, -R8 ;  /* 0x000000ffff087224 */ /* 0x000fe200078e0a08 */
[----:B------:R0:W-:Y:S01]  /*1770*/  STL [R1+0x1c4], R2 ;  /* 0x0001c40201007387 */ /* 0x0001e20000100800 */
[----:B------:R-:W-:Y:S02]  /*1780*/  IMAD.MOV R22, RZ, RZ, -R11 ;  /* 0x000000ffff167224 */ /* 0x000fe400078e0a0b */
[----:B------:R-:W-:-:S02]  /*1790*/  IMAD R11, R9, R14, R13 ;  /* 0x0000000e090b7224 */ /* 0x000fc400078e020d */
[C---:B------:R-:W-:Y:S02]  /*17a0*/  IMAD R3, R9.reuse, R6, R19 ;  /* 0x0000000609037224 */ /* 0x040fe400078e0213 */
[C---:B------:R-:W-:Y:S01]  /*17b0*/  VIADD R12, R64.reuse, 0x21 ;  /* 0x00000021400c7836 */ /* 0x040fe20000000000 */
[----:B------:R1:W-:Y:S01]  /*17c0*/  STL [R1+0x2c4], R11 ;  /* 0x0002c40b01007387 */ /* 0x0003e20000100800 */
[C---:B------:R-:W-:Y:S02]  /*17d0*/  VIADD R6, R64.reuse, 0x23 ;  /* 0x0000002340067836 */ /* 0x040fe40000000000 */
[C---:B0-----:R-:W-:Y:S01]  /*17e0*/  IMAD R2, R9.reuse, R8, R20 ;  /* 0x0000000809027224 */ /* 0x041fe200078e0214 */
[----:B------:R0:W-:Y:S01]  /*17f0*/  STL [R1+0x2d4], R3 ;  /* 0x0002d40301007387 */ /* 0x0001e20000100800 */
[----:B------:R-:W-:Y:S01]  /*1800*/  IABS R52, R12 ;  /* 0x0000000c00347213 */ /* 0x000fe20000000000 */
[----:B------:R-:W-:Y:S02]  /*1810*/  IMAD R19, R9, R22, R21 ;  /* 0x0000001609137224 */ /* 0x000fe400078e0215 */
[----:B------:R4:W-:Y:S01]  /*1820*/  STL [R1+0x404], R2 ;  /* 0x0004040201007387 */ /* 0x0009e20000100800 */
[----:B------:R-:W-:-:S02]  /*1830*/  VIADD R21, R64, 0x2b ;  /* 0x0000002b40157836 */ /* 0x000fc40000000000 */
[----:B-1----:R-:W-:Y:S01]  /*1840*/  VIADD R11, R64, 0x22 ;  /* 0x00000022400b7836 */ /* 0x002fe20000000000 */
[----:B------:R-:W-:Y:S01]  /*1850*/  STL [R1+0x13e8], R12 ;  /* 0x0013e80c01007387 */ /* 0x000fe20000100800 */
[----:B------:R-:W-:-:S03]  /*1860*/  IMAD.HI.U32 R8, R10, R52, RZ ;  /* 0x000000340a087227 */ /* 0x000fc600078e00ff */
[----:B------:R1:W-:Y:S01]  /*1870*/  STL [R1+0x13ec], R11 ;  /* 0x0013ec0b01007387 */ /* 0x0003e20000100800 */
[C---:B0-----:R-:W-:Y:S01]  /*1880*/  VIADD R3, R64.reuse, 0x24 ;  /* 0x0000002440037836 */ /* 0x041fe20000000000 */
[----:B------:R-:W-:Y:S01]  /*1890*/  IABS R89, R11 ;  /* 0x0000000b00597213 */ /* 0x000fe20000000000 */
[----:B----4-:R-:W-:Y:S01]  /*18a0*/  VIADD R2, R64, 0x25 ;  /* 0x0000002540027836 */ /* 0x010fe20000000000 */
[----:B------:R0:W-:Y:S01]  /*18b0*/  STL [R1+0x13f0], R6 ;  /* 0x0013f00601007387 */ /* 0x0001e20000100800 */
[----:B------:R-:W-:-:S03]  /*18c0*/  IMAD.MOV R8, RZ, RZ, -R8 ;  /* 0x000000ffff087224 */ /* 0x000fc600078e0a08 */
[----:B------:R4:W-:Y:S01]  /*18d0*/  STL [R1+0x13f4], R3 ;  /* 0x0013f40301007387 */ /* 0x0009e20000100800 */
[----:B------:R-:W-:Y:S02]  /*18e0*/  IMAD R52, R9, R8, R52 ;  /* 0x0000000809347224 */ /* 0x000fe400078e0234 */
[----:B-1----:R-:W-:Y:S01]  /*18f0*/  IMAD.HI.U32 R11, R10, R89, RZ ;  /* 0x000000590a0b7227 */ /* 0x002fe200078e00ff */
[----:B------:R1:W-:Y:S01]  /*1900*/  STL [R1+0x13f8], R2 ;  /* 0x0013f80201007387 */ /* 0x0003e20000100800 */
[----:B0-----:R-:W-:Y:S02]  /*1910*/  IABS R6, R6 ;  /* 0x0000000600067213 */ /* 0x001fe40000000000 */
[----:B------:R-:W-:Y:S02]  /*1920*/  VIADD R8, R64, 0x27 ;  /* 0x0000002740087836 */ /* 0x000fe40000000000 */
[----:B------:R-:W-:Y:S01]  /*1930*/  IMAD.MOV R20, RZ, RZ, -R11 ;  /* 0x000000ffff147224 */ /* 0x000fe200078e0a0b */
[----:B----4-:R-:W-:Y:S01]  /*1940*/  IABS R3, R3 ;  /* 0x0000000300037213 */ /* 0x010fe20000000000 */
[----:B------:R-:W-:Y:S01]  /*1950*/  IMAD.HI.U32 R12, R10, R6, RZ ;  /* 0x000000060a0c7227 */ /* 0x000fe200078e00ff */
[----:B-1----:R-:W-:-:S03]  /*1960*/  IABS R2, R2 ;  /* 0x0000000200027213 */ /* 0x002fc60000000000 */
[----:B------:R-:W-:-:S04]  /*1970*/  IMAD.HI.U32 R13, R10, R3, RZ ;  /* 0x000000030a0d7227 */ /* 0x000fc800078e00ff */
[----:B------:R-:W-:-:S04]  /*1980*/  IMAD.HI.U32 R14, R10, R2, RZ ;  /* 0x000000020a0e7227 */ /* 0x000fc800078e00ff */
        /* <DEDUP_REMOVED lines=8> */
[C---:B------:R-:W-:Y:S01]  /*1a10*/  VIADD R11, R64.reuse, 0x28 ;  /* 0x00000028400b7836 */ /* 0x040fe20000000000 */
[----:B------:R1:W-:Y:S01]  /*1a20*/  STL [R1+0x1d0], R3 ;  /* 0x0001d00301007387 */ /* 0x0003e20000100800 */
[----:B------:R-:W-:Y:S02]  /*1a30*/  IMAD R89, R9, R20, R89 ;  /* 0x0000001409597224 */ /* 0x000fe400078e0259 */
[C---:B------:R-:W-:Y:S01]  /*1a40*/  VIADD R22, R64.reuse, 0x2d ;  /* 0x0000002d40167836 */ /* 0x040fe20000000000 */
[----:B------:R-:W-:Y:S01]  /*1a50*/  STL [R1+0x40c], R2 ;  /* 0x00040c0201007387 */ /* 0x000fe20000100800 */
[----:B------:R-:W-:Y:S01]  /*1a60*/  IABS R20, R11 ;  /* 0x0000000b00147213 */ /* 0x000fe20000000000 */
[C---:B0-----:R-:W-:Y:S02]  /*1a70*/  VIADD R6, R64.reuse, 0x29 ;  /* 0x0000002940067836 */ /* 0x041fe40000000000 */
[----:B------:R0:W-:Y:S01]  /*1a80*/  STL [R1+0x1400], R12 ;  /* 0x0014000c01007387 */ /* 0x0001e20000100800 */
[----:B------:R-:W-:-:S02]  /*1a90*/  VIADD R14, R64, 0x2e ;  /* 0x0000002e400e7836 */ /* 0x000fc40000000000 */
[----:B-1----:R-:W-:Y:S01]  /*1aa0*/  VIADD R3, R64, 0x2a ;  /* 0x0000002a40037836 */ /* 0x002fe20000000000 */
[----:B------:R1:W-:Y:S01]  /*1ab0*/  STL [R1+0x13fc], R8 ;  /* 0x0013fc0801007387 */ /* 0x0003e20000100800 */
[----:B------:R-:W-:-:S03]  /*1ac0*/  IABS R54, R6 ;  /* 0x0000000600367213 */ /* 0x000fc60000000000 */
[----:B------:R4:W-:Y:S01]  /*1ad0*/  STL [R1+0x1404], R11 ;  /* 0x0014040b01007387 */ /* 0x0009e20000100800 */
[----:B------:R-:W-:Y:S02]  /*1ae0*/  IABS R90, R3 ;  /* 0x00000003005a7213 */ /* 0x000fe40000000000 */
[----:B0-----:R-:W-:Y:S01]  /*1af0*/  IABS R12, R12 ;  /* 0x0000000c000c7213 */ /* 0x001fe20000000000 */
[----:B------:R0:W-:Y:S01]  /*1b00*/  STL [R1+0x1408], R6 ;  /* 0x0014080601007387 */ /* 0x0001e20000100800 */
[----:B-1----:R-:W-:Y:S01]  /*1b10*/  IABS R8, R8 ;  /* 0x0000000800087213 */ /* 0x002fe20000000000 */
[C---:B------:R-:W-:Y:S02]  /*1b20*/  IMAD.HI.U32 R2, R10.reuse, R90, RZ ;  /* 0x0000005a0a027227 */ /* 0x040fe400078e00ff */
[----:B------:R1:W-:Y:S02]  /*1b30*/  STL [R1+0x1410], R3 ;  /* 0x0014100301007387 */ /* 0x0003e40000100800 */
[----:B------:R-:W-:-:S04]  /*1b40*/  IMAD.HI.U32 R13, R10, R12, RZ ;  /* 0x0000000c0a0d7227 */ /* 0x000fc800078e00ff */
[----:B----4-:R-:W-:-:S04]  /*1b50*/  IMAD.HI.U32 R11, R10, R8, RZ ;  /* 0x000000080a0b7227 */ /* 0x010fc800078e00ff */
[----:B------:R-:W-:Y:S02]  /*1b60*/  IMAD.MOV R13, RZ, RZ, -R13 ;  /* 0x000000ffff0d7224 */ /* 0x000fe400078e0a0d */
[----:B------:R-:W-:Y:S02]  /*1b70*/  IMAD.MOV R11, RZ, RZ, -R11 ;  /* 0x000000ffff0b7224 */ /* 0x000fe400078e0a0b */
[C---:B------:R-:W-:Y:S02]  /*1b80*/  IMAD R12, R9.reuse, R13, R12 ;  /* 0x0000000d090c7224 */ /* 0x040fe400078e020c */
[----:B------:R-:W-:Y:S01]  /*1b90*/  IMAD R8, R9, R11, R8 ;  /* 0x0000000b09087224 */ /* 0x000fe200078e0208 */
[----:B------:R-:W-:Y:S01]  /*1ba0*/  IABS R11, R22 ;  /* 0x00000016000b7213 */ /* 0x000fe20000000000 */
[----:B0-----:R-:W-:Y:S01]  /*1bb0*/  IMAD.HI.U32 R6, R10, R20, RZ ;  /* 0x000000140a067227 */ /* 0x001fe200078e00ff */
[----:B------:R0:W-:Y:S03]  /*1bc0*/  STL [R1+0x410], R12 ;  /* 0x0004100c01007387 */ /* 0x0001e60000100800 */
[----:B------:R-:W-:Y:S01]  /*1bd0*/  VIADD R13, R64, 0x2c ;  /* 0x0000002c400d7836 */ /* 0x000fe20000000000 */
[----:B------:R-:W-:Y:S01]  /*1be0*/  STL [R1+0x49c], R8 ;  /* 0x00049c0801007387 */ /* 0x000fe20000100800 */
[----:B------:R-:W-:-:S02]  /*1bf0*/  IMAD.MOV R6, RZ, RZ, -R6 ;  /* 0x000000ffff067224 */ /* 0x000fc400078e0a06 */
[----:B------:R-:W-:Y:S01]  /*1c00*/  IMAD.MOV R2, RZ, RZ, -R2 ;  /* 0x000000ffff027224 */ /* 0x000fe200078e0a02 */
[----:B------:R4:W-:Y:S01]  /*1c10*/  STL [R1+0x140c], R21 ;  /* 0x00140c1501007387 */ /* 0x0009e20000100800 */
[----:B-1----:R-:W-:-:S03]  /*1c20*/  IMAD.HI.U32 R3, R10, R54, RZ ;  /* 0x000000360a037227 */ /* 0x002fc600078e00ff */
[----:B------:R1:W-:Y:S01]  /*1c30*/  STL [R1+0x1414], R13 ;  /* 0x0014140d01007387 */ /* 0x0003e20000100800 */
[----:B0-----:R-:W-:Y:S02]  /*1c40*/  VIADD R12, R64, 0x2f ;  /* 0x0000002f400c7836 */ /* 0x001fe40000000000 */
[C---:B------:R-:W-:Y:S01]  /*1c50*/  IMAD R20, R9.reuse, R6, R20 ;  /* 0x0000000609147224 */ /* 0x040fe200078e0214 */
[----:B------:R0:W-:Y:S01]  /*1c60*/  STL [R1+0x1418], R22 ;  /* 0x0014181601007387 */ /* 0x0001e20000100800 */
[----:B------:R-:W-:Y:S01]  /*1c70*/  IABS R6, R14 ;  /* 0x0000000e00067213 */ /* 0x000fe20000000000 */
[----:B------:R-:W-:Y:S01]  /*1c80*/  IMAD R90, R9, R2, R90 ;  /* 0x00000002095a7224 */ /* 0x000fe200078e025a */
[----:B----4-:R-:W-:Y:S01]  /*1c90*/  IABS R21, R21 ;  /* 0x0000001500157213 */ /* 0x010fe20000000000 */
[----:B------:R4:W-:Y:S01]  /*1ca0*/  STL [R1+0x1420], R14 ;  /* 0x0014200e01007387 */ /* 0x0009e20000100800 */
[----:B------:R-:W-:Y:S01]  /*1cb0*/  IMAD.MOV R3, RZ, RZ, -R3 ;  /* 0x000000ffff037224 */ /* 0x000fe200078e0a03 */
[----:B-1----:R-:W-:Y:S01]  /*1cc0*/  IABS R13, R13 ;  /* 0x0000000d000d7213 */ /* 0x002fe20000000000 */
[C---:B------:R-:W-:Y:S01]  /*1cd0*/  IMAD.HI.U32 R8, R10.reuse, R6, RZ ;  /* 0x000000060a087227 */ /* 0x040fe200078e00ff */
[----:B------:R-:W-:Y:S01]  /*1ce0*/  IABS R2, R12 ;  /* 0x0000000c00027213 */ /* 0x000fe20000000000 */
[----:B------:R1:W-:Y:S02]  /*1cf0*/  STL [R1+0x1428], R12 ;  /* 0x0014280c01007387 */ /* 0x0003e40000100800 */
[----:B0-----:R-:W-:-:S04]  /*1d00*/  IMAD.HI.U32 R22, R10, R21, RZ ;  /* 0x000000150a167227 */ /* 0x001fc800078e00ff */
[----:B----4-:R-:W-:-:S04]  /*1d10*/  IMAD.HI.U32 R14, R10, R13, RZ ;  /* 0x0000000d0a0e7227 */ /* 0x010fc800078e00ff */
[----:B-1----:R-:W-:-:S04]  /*1d20*/  IMAD.HI.U32 R12, R10, R11, RZ ;  /* 0x0000000b0a0c7227 */ /* 0x002fc800078e00ff */
[----:B------:R-:W-:Y:S02]  /*1d30*/  IMAD.MOV R22, RZ, RZ, -R22 ;  /* 0x000000ffff167224 */ /* 0x000fe400078e0a16 */
[----:B------:R-:W-:Y:S02]  /*1d40*/  IMAD R54, R9, R3, R54 ;  /* 0x0000000309367224 */ /* 0x000fe400078e0236 */
[----:B------:R-:W-:Y:S02]  /*1d50*/  IMAD.MOV R14, RZ, RZ, -R14 ;  /* 0x000000ffff0e7224 */ /* 0x000fe400078e0a0e */
[----:B------:R-:W-:-:S04]  /*1d60*/  IMAD.HI.U32 R3, R10, R2, RZ ;  /* 0x000000020a037227 */ /* 0x000fc800078e00ff */
[----:B------:R-:W-:Y:S02]  /*1d70*/  IMAD.MOV R12, RZ, RZ, -R12 ;  /* 0x000000ffff0c7224 */ /* 0x000fe400078e0a0c */
[----:B------:R-:W-:Y:S02]  /*1d80*/  IMAD.MOV R8, RZ, RZ, -R8 ;  /* 0x000000ffff087224 */ /* 0x000fe400078e0a08 */
[C---:B------:R-:W-:Y:S02]  /*1d90*/  IMAD R21, R9.reuse, R22, R21 ;  /* 0x0000001609157224 */ /* 0x040fe400078e0215 */
[C---:B------:R-:W-:Y:S02]  /*1da0*/  IMAD R13, R9.reuse, R14, R13 ;  /* 0x0000000e090d7224 */ /* 0x040fe400078e020d */
[----:B------:R-:W-:Y:S01]  /*1db0*/  IMAD.MOV R3, RZ, RZ, -R3 ;  /* 0x000000ffff037224 */ /* 0x000fe200078e0a03 */
[----:B------:R-:W-:Y:S01]  /*1dc0*/  STL [R1+0x78], R21 ;  /* 0x0000781501007387 */ /* 0x000fe20000100800 */
[----:B------:R-:W-:-:S02]  /*1dd0*/  IMAD R11, R9, R12, R11 ;  /* 0x0000000c090b7224 */ /* 0x000fc400078e020b */
[C---:B------:R-:W-:Y:S01]  /*1de0*/  IMAD R6, R9.reuse, R8, R6 ;  /* 0x0000000809067224 */ /* 0x040fe200078e0206 */
[----:B------:R0:W-:Y:S01]  /*1df0*/  STL [R1+0x1d8], R13 ;  /* 0x0001d80d01007387 */ /* 0x0001e20000100800 */
[----:B------:R-:W-:Y:S02]  /*1e00*/  IMAD R2, R9, R3, R2 ;  /* 0x0000000309027224 */ /* 0x000fe400078e0202 */
[C---:B------:R-:W-:Y:S01]  /*1e10*/  VIADD R12, R64.reuse, 0x31 ;  /* 0x00000031400c7836 */ /* 0x040fe20000000000 */
[----:B------:R1:W-:Y:S01]  /*1e20*/  STL [R1+0x4a4], R11 ;  /* 0x0004a40b01007387 */ /* 0x0003e20000100800 */
[----:B------:R-:W-:-:S03]  /*1e30*/  VIADD R8, R64, 0x34 ;  /* 0x0000003440087836 */ /* 0x000fc60000000000 */
[----:B------:R4:W-:Y:S01]  /*1e40*/  STL [R1+0x4d4], R6 ;  /* 0x0004d40601007387 */ /* 0x0009e20000100800 */
[----:B------:R-:W-:Y:S01]  /*1e50*/  IABS R53, R12 ;  /* 0x0000000c00357213 */ /* 0x000fe20000000000 */
[C---:B0-----:R-:W-:Y:S02]  /*1e60*/  VIADD R13, R64.reuse, 0x30 ;  /* 0x00000030400d7836 */ /* 0x041fe40000000000 */
[----:B------:R0:W-:Y:S01]  /*1e70*/  STL [R1+0x4d8], R2 ;  /* 0x0004d80201007387 */ /* 0x0001e20000100800 */
[C---:B-1----:R-:W-:Y:S02]  /*1e80*/  VIADD R11, R64.reuse, 0x32 ;  /* 0x00000032400b7836 */ /* 0x042fe40000000000 */
[----:B------:R-:W-:Y:S01]  /*1e90*/  IABS R21, R13 ;  /* 0x0000000d00157213 */ /* 0x000fe20000000000 */
[----:B------:R1:W-:Y:S01]  /*1ea0*/  STL [R1+0x141c], R13 ;  /* 0x00141c0d01007387 */ /* 0x0003e20000100800 */
[----:B----4-:R-:W-:Y:S01]  /*1eb0*/  VIADD R6, R64, 0x33 ;  /* 0x0000003340067836 */ /* 0x010fe20000000000 */
[----:B------:R-:W-:-:S02]  /*1ec0*/  IABS R91, R11 ;  /* 0x0000000b005b7213 */ /* 0x000fc40000000000 */
[----:B------:R-:W-:Y:S01]  /*1ed0*/  STL [R1+0x1424], R12 ;  /* 0x0014240c01007387 */ /* 0x000fe20000100800 */
[----:B0-----:R-:W-:-:S03]  /*1ee0*/  IABS R2, R8 ;  /* 0x0000000800027213 */ /* 0x001fc60000000000 */
[----:B------:R0:W-:Y:S01]  /*1ef0*/  STL [R1+0x142c], R11 ;  /* 0x00142c0b01007387 */ /* 0x0001e20000100800 */
[----:B-1----:R-:W-:-:S03]  /*1f00*/  IMAD.HI.U32 R13, R10, R21, RZ ;  /* 0x000000150a0d7227 */ /* 0x002fc600078e00ff */
[----:B------:R1:W-:Y:S01]  /*1f10*/  STL [R1+0x1434], R6 ;  /* 0x0014340601007387 */ /* 0x0003e20000100800 */
[----:B------:R-:W-:-:S03]  /*1f20*/  IMAD.HI.U32 R3, R10, R2, RZ ;  /* 0x000000020a037227 */ /* 0x000fc600078e00ff */
[----:B------:R4:W-:Y:S01]  /*1f30*/  STL [R1+0x143c], R8 ;  /* 0x00143c0801007387 */ /* 0x0009e20000100800 */
[----:B0-----:R-:W-:Y:S01]  /*1f40*/  IMAD.HI.U32 R11, R10, R91, RZ ;  /* 0x0000005b0a0b7227 */ /* 0x001fe200078e00ff */
[----:B-1----:R-:W-:-:S03]  /*1f50*/  IABS R6, R6 ;  /* 0x0000000600067213 */ /* 0x002fc60000000000 */
[----:B------:R-:W-:Y:S02]  /*1f60*/  IMAD.MOV R13, RZ, RZ, -R13 ;  /* 0x000000ffff0d7224 */ /* 0x000fe400078e0a0d */
[----:B------:R-:W-:Y:S02]  /*1f70*/  IMAD.MOV R3, RZ, RZ, -R3 ;  /* 0x000000ffff037224 */ /* 0x000fe400078e0a03 */
[----:B----4-:R-:W-:-:S04]  /*1f80*/  IMAD.HI.U32 R8, R10, R6, RZ ;  /* 0x000000060a087227 */ /* 0x010fc800078e00ff */
[----:B------:R-:W-:Y:S02]  /*1f90*/  IMAD.MOV R8, RZ, RZ, -R8 ;  /* 0x000000ffff087224 */ /* 0x000fe400078e0a08 */
[----:B------:R-:W-:Y:S02]  /*1fa0*/  IMAD.MOV R11, RZ, RZ, -R11 ;  /* 0x000000ffff0b7224 */ /* 0x000fe400078e0a0b */
[----:B------:R-:W-:Y:S02]  /*1fb0*/  IMAD R6, R9, R8, R6 ;  /* 0x0000000809067224 */ /* 0x000fe400078e0206 */
[----:B------:R-:W-:-:S03]  /*1fc0*/  IMAD.HI.U32 R12, R10, R53, RZ ;  /* 0x000000350a0c7227 */ /* 0x000fc600078e00ff */
[----:B------:R0:W-:Y:S01]  /*1fd0*/  STL [R1+0x7c], R6 ;  /* 0x00007c0601007387 */ /* 0x0001e20000100800 */
[C---:B------:R-:W-:Y:S02]  /*1fe0*/  IMAD R21, R9.reuse, R13, R21 ;  /* 0x0000000d09157224 */ /* 0x040fe400078e0215 */
[C---:B------:R-:W-:Y:S02]  /*1ff0*/  IMAD R2, R9.reuse, R3, R2 ;  /* 0x0000000309027224 */ /* 0x040fe400078e0202 */
[C---:B------:R-:W-:Y:S02]  /*2000*/  VIADD R13, R64.reuse, 0x35 ;  /* 0x00000035400d7836 */ /* 0x040fe40000000000 */
[----:B------:R-:W-:Y:S01]  /*2010*/  IMAD R91, R9, R11, R91 ;  /* 0x0000000b095b7224 */ /* 0x000fe200078e025b */
[----:B------:R-:W-:Y:S01]  /*2020*/  STL [R1+0x1e4], R2 ;  /* 0x0001e40201007387 */ /* 0x000fe20000100800 */
[----:B------:R-:W-:Y:S02]  /*2030*/  IMAD.MOV R12, RZ, RZ, -R12 ;  /* 0x000000ffff0c7224 */ /* 0x000fe400078e0a0c */
[C---:B------:R-:W-:Y:S01]  /*2040*/  VIADD R11, R64.reuse, 0x36 ;  /* 0x00000036400b7836 */ /* 0x040fe20000000000 */
[----:B------:R1:W-:Y:S01]  /*2050*/  STL [R1+0x1430], R13 ;  /* 0x0014300d01007387 */ /* 0x0003e20000100800 */
[----:B0-----:R-:W-:-:S02]  /*2060*/  VIADD R6, R64, 0x37 ;  /* 0x0000003740067836 */ /* 0x001fc40000000000 */
[----:B------:R-:W-:Y:S01]  /*2070*/  IMAD R53, R9, R12, R53 ;  /* 0x0000000c09357224 */ /* 0x000fe200078e0235 */
[----:B------:R0:W-:Y:S01]  /*2080*/  STL [R1+0x1438], R11 ;  /* 0x0014380b01007387 */ /* 0x0001e20000100800 */
[C---:B------:R-:W-:Y:S02]  /*2090*/  VIADD R12, R64.reuse, 0x38 ;  /* 0x00000038400c7836 */ /* 0x040fe40000000000 */
[----:B------:R-:W-:Y:S01]  /*20a0*/  VIADD R8, R64, 0x39 ;  /* 0x0000003940087836 */ /* 0x000fe20000000000 */
[----:B------:R4:W-:Y:S01]  /*20b0*/  STL [R1+0x1440], R6 ;  /* 0x0014400601007387 */ /* 0x0009e20000100800 */
[----:B-1----:R-:W-:-:S03]  /*20c0*/  IABS R13, R13 ;  /* 0x0000000d000d7213 */ /* 0x002fc60000000000 */
[----:B------:R1:W-:Y:S01]  /*20d0*/  STL [R1+0x1448], R12 ;  /* 0x0014480c01007387 */ /* 0x0003e20000100800 */
[----:B------:R-:W-:Y:S02]  /*20e0*/  IABS R22, R12 ;  /* 0x0000000c00167213 */ /* 0x000fe40000000000 */
[----:B0-----:R-:W-:Y:S01]  /*20f0*/  IABS R11, R11 ;  /* 0x0000000b000b7213 */ /* 0x001fe20000000000 */
[C---:B------:R-:W-:Y:S01]  /*2100*/  IMAD.HI.U32 R14, R10.reuse, R13, RZ ;  /* 0x0000000d0a0e7227 */ /* 0x040fe200078e00ff */
[----:B------:R0:W-:Y:S01]  /*2110*/  STL [R1+0x1450], R8 ;  /* 0x0014500801007387 */ /* 0x0001e20000100800 */
[----:B----4-:R-:W-:Y:S02]  /*2120*/  IABS R6, R6 ;  /* 0x0000000600067213 */ /* 0x010fe40000000000 */
[----:B------:R-:W-:Y:S01]  /*2130*/  IABS R55, R8 ;  /* 0x0000000800377213 */ /* 0x000fe20000000000 */
[----:B------:R-:W-:Y:S02]  /*2140*/  IMAD.MOV R14, RZ, RZ, -R14 ;  /* 0x000000ffff0e7224 */ /* 0x000fe400078e0a0e */
[----:B-1----:R-:W-:-:S04]  /*2150*/  IMAD.HI.U32 R12, R10, R11, RZ ;  /* 0x0000000b0a0c7227 */ /* 0x002fc800078e00ff */
[----:B0-----:R-:W-:-:S04]  /*2160*/  IMAD.HI.U32 R8, R10, R6, RZ ;  /* 0x000000060a087227 */ /* 0x001fc800078e00ff */
[----:B------:R-:W-:Y:S02]  /*2170*/  IMAD.MOV R12, RZ, RZ, -R12 ;  /* 0x000000ffff0c7224 */ /* 0x000fe400078e0a0c */
[----:B------:R-:W-:Y:S02]  /*2180*/  IMAD.MOV R8, RZ, RZ, -R8 ;  /* 0x000000ffff087224 */ /* 0x000fe400078e0a08 */
[C---:B------:R-:W-:Y:S02]  /*2190*/  IMAD R13, R9.reuse, R14, R13 ;  /* 0x0000000e090d7224 */ /* 0x040fe400078e020d */
[C---:B------:R-:W-:Y:S02]  /*21a0*/  IMAD R11, R9.reuse, R12, R11 ;  /* 0x0000000c090b7224 */ /* 0x040fe400078e020b */
[----:B------:R-:W-:Y:S01]  /*21b0*/  IMAD R6, R9, R8, R6 ;  /* 0x0000000809067224 */ /* 0x000fe200078e0206 */
[----:B------:R0:W-:Y:S01]  /*21c0*/  STL [R1+0x4e4], R13 ;  /* 0x0004e40d01007387 */ /* 0x0001e20000100800 */
[----:B------:R-:W-:-:S03]  /*21d0*/  IMAD.HI.U32 R2, R10, R55, RZ ;  /* 0x000000370a027227 */ /* 0x000fc600078e00ff */
[----:B------:R1:W-:Y:S01]  /*21e0*/  STL [R1+0x514], R11 ;  /* 0x0005140b01007387 */ /* 0x0003e20000100800 */
[C---:B------:R-:W-:Y:S02]  /*21f0*/  VIADD R14, R64.reuse, 0x3d ;  /* 0x0000003d400e7836 */ /* 0x040fe40000000000 */
[----:B------:R-:W-:Y:S01]  /*2200*/  IMAD.MOV R2, RZ, RZ, -R2 ;  /* 0x000000ffff027224 */ /* 0x000fe200078e0a02 */
[----:B------:R4:W-:Y:S01]  /*2210*/  STL [R1+0x51c], R6 ;  /* 0x00051c0601007387 */ /* 0x0009e20000100800 */
[C---:B------:R-:W-:Y:S02]  /*2220*/  VIADD R12, R64.reuse, 0x3e ;  /* 0x0000003e400c7836 */ /* 0x040fe40000000000 */
[----:B0-----:R-:W-:Y:S01]  /*2230*/  VIADD R13, R64, 0x3b ;  /* 0x0000003b400d7836 */ /* 0x001fe20000000000 */
[----:B------:R-:W-:Y:S01]  /*2240*/  STL [R1+0x1444], R23 ;  /* 0x0014441701007387 */ /* 0x000fe20000100800 */
[----:B------:R-:W-:-:S03]  /*2250*/  IMAD.HI.U32 R3, R10, R22, RZ ;  /* 0x000000160a037227 */ /* 0x000fc600078e00ff */
[----:B------:R0:W-:Y:S01]  /*2260*/  STL [R1+0x144c], R13 ;  /* 0x00144c0d01007387 */ /* 0x0001e20000100800 */
[----:B-1----:R-:W-:Y:S01]  /*2270*/  VIADD R11, R64, 0x3c ;  /* 0x0000003c400b7836 */ /* 0x002fe20000000000 */
[----:B----4-:R-:W-:Y:S01]  /*2280*/  IABS R6, R14 ;  /* 0x0000000e00067213 */ /* 0x010fe20000000000 */
[C---:B------:R-:W-:Y:S01]  /*2290*/  IMAD R55, R9.reuse, R2, R55 ;  /* 0x0000000209377224 */ /* 0x040fe200078e0237 */
[----:B------:R-:W-:Y:S01]  /*22a0*/  IABS R2, R12 ;  /* 0x0000000c00027213 */ /* 0x000fe20000000000 */
[----:B------:R-:W-:Y:S01]  /*22b0*/  IMAD.MOV R3, RZ, RZ, -R3 ;  /* 0x000000ffff037224 */ /* 0x000fe200078e0a03 */
[----:B------:R1:W-:Y:S01]  /*22c0*/  STL [R1+0x1454], R11 ;  /* 0x0014540b01007387 */ /* 0x0003e20000100800 */
[----:B------:R-:W-:Y:S01]  /*22d0*/  IMAD.HI.U32 R8, R10, R6, RZ ;  /* 0x000000060a087227 */ /* 0x000fe200078e00ff */
[----:B0-----:R-:W-:Y:S02]  /*22e0*/  IABS R13, R13 ;  /* 0x0000000d000d7213 */ /* 0x001fe40000000000 */
[----:B------:R0:W-:Y:S01]  /*22f0*/  STL [R1+0x145c], R14 ;  /* 0x00145c0e01007387 */ /* 0x0001e20000100800 */
[----:B------:R-:W-:-:S02]  /*2300*/  IMAD R22, R9, R3, R22 ;  /* 0x0000000309167224 */ /* 0x000fc400078e0216 */
[C---:B------:R-:W-:Y:S01]  /*2310*/  IMAD.HI.U32 R3, R10.reuse, R2, RZ ;  /* 0x000000020a037227 */ /* 0x040fe200078e00ff */
[----:B------:R4:W-:Y:S01]  /*2320*/  STL [R1+0x1464], R12 ;  /* 0x0014640c01007387 */ /* 0x0009e20000100800 */
[----:B-1----:R-:W-:Y:S02]  /*2330*/  IABS R11, R11 ;  /* 0x0000000b000b7213 */ /* 0x002fe40000000000 */
[----:B------:R-:W-:Y:S02]  /*2340*/  IMAD.MOV R8, RZ, RZ, -R8 ;  /* 0x000000ffff087224 */ /* 0x000fe400078e0a08 */
[----:B------:R-:W-:Y:S02]  /*2350*/  IMAD.MOV R3, RZ, RZ, -R3 ;  /* 0x000000ffff037224 */ /* 0x000fe400078e0a03 */
[----:B0-----:R-:W-:-:S04]  /*2360*/  IMAD.HI.U32 R14, R10, R13, RZ ;  /* 0x0000000d0a0e7227 */ /* 0x001fc800078e00ff */
[----:B----4-:R-:W-:-:S04]  /*2370*/  IMAD.HI.U32 R12, R10, R11, RZ ;  /* 0x0000000b0a0c7227 */ /* 0x010fc800078e00ff */
[----:B------:R-:W-:Y:S02]  /*2380*/  IMAD.MOV R14, RZ, RZ, -R14 ;  /* 0x000000ffff0e7224 */ /* 0x000fe400078e0a0e */
[----:B------:R-:W-:Y:S02]  /*2390*/  IMAD.MOV R12, RZ, RZ, -R12 ;  /* 0x000000ffff0c7224 */ /* 0x000fe400078e0a0c */
[C---:B------:R-:W-:Y:S02]  /*23a0*/  IMAD R13, R9.reuse, R14, R13 ;  /* 0x0000000e090d7224 */ /* 0x040fe400078e020d */
[C---:B------:R-:W-:Y:S02]  /*23b0*/  IMAD R11, R9.reuse, R12, R11 ;  /* 0x0000000c090b7224 */ /* 0x040fe400078e020b */
[C---:B------:R-:W-:Y:S01]  /*23c0*/  IMAD R6, R9.reuse, R8, R6 ;  /* 0x0000000809067224 */ /* 0x040fe200078e0206 */
[----:B------:R0:W-:Y:S01]  /*23d0*/  STL [R1+0x88], R13 ;  /* 0x0000880d01007387 */ /* 0x0001e20000100800 */
[----:B------:R-:W-:-:S02]  /*23e0*/  IMAD R2, R9, R3, R2 ;  /* 0x0000000309027224 */ /* 0x000fc400078e0202 */
[----:B------:R-:W-:Y:S01]  /*23f0*/  VIADD R12, R64, 0x40 ;  /* 0x00000040400c7836 */ /* 0x000fe20000000000 */
[----:B------:R1:W-:Y:S01]  /*2400*/  STL [R1+0x1ec], R11 ;  /* 0x0001ec0b01007387 */ /* 0x0003e20000100800 */
[----:B------:R-:W-:-:S03]  /*2410*/  IMAD.HI.U32 R23, R10, R92, RZ ;  /* 0x0000005c0a177227 */ /* 0x000fc600078e00ff */
[----:B------:R4:W-:Y:S01]  /*2420*/  STL [R1+0x524], R6 ;  /* 0x0005240601007387 */ /* 0x0009e20000100800 */
[C---:B------:R-:W-:Y:S02]  /*2430*/  VIADD R8, R64.reuse, 0x43 ;  /* 0x0000004340087836 */ /* 0x040fe40000000000 */
[C---:B0-----:R-:W-:Y:S01]  /*2440*/  VIADD R13, R64.reuse, 0x3f ;  /* 0x0000003f400d7836 */ /* 0x041fe20000000000 */
[----:B------:R0:W-:Y:S01]  /*2450*/  STL [R1+0x554], R2 ;  /* 0x0005540201007387 */ /* 0x0001e20000100800 */
[----:B------:R-:W-:Y:S02]  /*2460*/  IMAD.MOV R23, RZ, RZ, -R23 ;  /* 0x000000ffff177224 */ /* 0x000fe400078e0a17 */
[C---:B-1----:R-:W-:Y:S01]  /*2470*/  VIADD R11, R64.reuse, 0x41 ;  /* 0x00000041400b7836 */ /* 0x042fe20000000000 */
[----:B------:R1:W-:Y:S01]  /*2480*/  STL [R1+0x1458], R13 ;  /* 0x0014580d01007387 */ /* 0x0003e20000100800 */
[----:B------:R-:W-:Y:S01]  /*2490*/  IMAD R92, R9, R23, R92 ;  /* 0x00000017095c7224 */ /* 0x000fe200078e025c */
[----:B------:R-:W-:Y:S01]  /*24a0*/  IABS R23, R12 ;  /* 0x0000000c00177213 */ /* 0x000fe20000000000 */
[----:B----4-:R-:W-:Y:S01]  /*24b0*/  VIADD R6, R64, 0x42 ;  /* 0x0000004240067836 */ /* 0x010fe20000000000 */
[----:B------:R-:W-:Y:S01]  /*24c0*/  STL [R1+0x1460], R12 ;  /* 0x0014600c01007387 */ /* 0x000fe20000100800 */
[----:B------:R-:W-:-:S02]  /*24d0*/  IABS R56, R11 ;  /* 0x0000000b00387213 */ /* 0x000fc40000000000 */
[----:B0-----:R-:W-:Y:S01]  /*24e0*/  IABS R2, R8 ;  /* 0x0000000800027213 */ /* 0x001fe20000000000 */
[----:B------:R-:W-:Y:S01]  /*24f0*/  STL [R1+0x1468], R11 ;  /* 0x0014680b01007387 */ /* 0x000fe20000100800 */
[----:B-1----:R-:W-:-:S03]  /*2500*/  IABS R13, R13 ;  /* 0x0000000d000d7213 */ /* 0x002fc60000000000 */
[----:B------:R0:W-:Y:S01]  /*2510*/  STL [R1+0x1470], R6 ;  /* 0x0014700601007387 */ /* 0x0001e20000100800 */
[----:B------:R-:W-:-:S03]  /*2520*/  IMAD.HI.U32 R3, R10, R2, RZ ;  /* 0x000000020a037227 */ /* 0x000fc600078e00ff */
[----:B------:R1:W-:Y:S01]  /*2530*/  STL [R1+0x1478], R8 ;  /* 0x0014780801007387 */ /* 0x0003e20000100800 */
[----:B------:R-:W-:-:S04]  /*2540*/  IMAD.HI.U32 R14, R10, R13, RZ ;  /* 0x0000000d0a0e7227 */ /* 0x000fc800078e00ff */
[----:B------:R-:W-:Y:S01]  /*2550*/  IMAD.MOV R14, RZ, RZ, -R14 ;  /* 0x000000ffff0e7224 */ /* 0x000fe200078e0a0e */
[----:B0-----:R-:W-:Y:S01]  /*2560*/  IABS R6, R6 ;  /* 0x0000000600067213 */ /* 0x001fe20000000000 */
[----:B------:R-:W-:-:S04]  /*2570*/  IMAD.HI.U32 R12, R10, R23, RZ ;  /* 0x000000170a0c7227 */ /* 0x000fc800078e00ff */
[----:B-1----:R-:W-:-:S04]  /*2580*/  IMAD.HI.U32 R8, R10, R6, RZ ;  /* 0x000000060a087227 */ /* 0x002fc800078e00ff */
[----:B------:R-:W-:Y:S02]  /*2590*/  IMAD R13, R9, R14, R13 ;  /* 0x0000000e090d7224 */ /* 0x000fe400078e020d */
[----:B------:R-:W-:Y:S02]  /*25a0*/  IMAD.MOV R8, RZ, RZ, -R8 ;  /* 0x000000ffff087224 */ /* 0x000fe400078e0a08 */
[----:B------:R-:W-:Y:S01]  /*25b0*/  IMAD.HI.U32 R11, R10, R56, RZ ;  /* 0x000000380a0b7227 */ /* 0x000fe200078e00ff */
[----:B------:R0:W-:Y:S03]  /*25c0*/  STL [R1+0x55c], R13 ;  /* 0x00055c0d01007387 */ /* 0x0001e60000100800 */
[----:B------:R-:W-:Y:S02]  /*25d0*/  IMAD.MOV R3, RZ, RZ, -R3 ;  /* 0x000000ffff037224 */ /* 0x000fe400078e0a03 */
[----:B------:R-:W-:-:S02]  /*25e0*/  IMAD.MOV R12, RZ, RZ, -R12 ;  /* 0x000000ffff0c7224 */ /* 0x000fc400078e0a0c */
[C---:B------:R-:W-:Y:S02]  /*25f0*/  IMAD R6, R9.reuse, R8, R6 ;  /* 0x0000000809067224 */ /* 0x040fe400078e0206 */
[----:B------:R-:W-:Y:S02]  /*2600*/  IMAD.MOV R11, RZ, RZ, -R11 ;  /* 0x000000ffff0b7224 */ /* 0x000fe400078e0a0b */
[C---:B------:R-:W-:Y:S01]  /*2610*/  IMAD R2, R9.reuse, R3, R2 ;  /* 0x0000000309027224 */ /* 0x040fe200078e0202 */
[----:B------:R1:W-:Y:S01]  /*2620*/  STL [R1+0x4], R6 ;  /* 0x0000040601007387 */ /* 0x0003e20000100800 */
[C---:B0-----:R-:W-:Y:S02]  /*2630*/  VIADD R13, R64.reuse, 0x44 ;  /* 0x00000044400d7836 */ /* 0x041fe40000000000 */
[C---:B------:R-:W-:Y:S01]  /*2640*/  IMAD R23, R9.reuse, R12, R23 ;  /* 0x0000000c09177224 */ /* 0x040fe200078e0217 */
[----:B------:R-:W-:Y:S01]  /*2650*/  STL [R1+0x8c], R2 ;  /* 0x00008c0201007387 */ /* 0x000fe20000100800 */
[C---:B------:R-:W-:Y:S01]  /*2660*/  VIADD R12, R64.reuse, 0x45 ;  /* 0x00000045400c7836 */ /* 0x040fe20000000000 */
[----:B------:R-:W-:Y:S01]  /*2670*/  IABS R14, R13 ;  /* 0x0000000d000e7213 */ /* 0x000fe20000000000 */
[----:B------:R-:W-:Y:S01]  /*2680*/  VIADD R8, R64, 0x46 ;  /* 0x0000004640087836 */ /* 0x000fe20000000000 */
[----:B------:R-:W-:Y:S01]  /*2690*/  STL [R1+0x146c], R13 ;  /* 0x00146c0d01007387 */ /* 0x000fe20000100800 */
[----:B------:R-:W-:-:S02]  /*26a0*/  IMAD R56, R9, R11, R56 ;  /* 0x0000000b09387224 */ /* 0x000fc400078e0238 */
[C---:B------:R-:W-:Y:S01]  /*26b0*/  VIADD R11, R64.reuse, 0x47 ;  /* 0x00000047400b7836 */ /* 0x040fe20000000000 */
[----:B------:R0:W-:Y:S01]  /*26c0*/  STL [R1+0x1474], R12 ;  /* 0x0014740c01007387 */ /* 0x0001e20000100800 */
[----:B-1----:R-:W-:Y:S02]  /*26d0*/  VIADD R6, R64, 0x48 ;  /* 0x0000004840067836 */ /* 0x002fe40000000000 */
[----:B------:R-:W-:Y:S01]  /*26e0*/  IMAD.HI.U32 R25, R10, R14, RZ ;  /* 0x0000000e0a197227 */ /* 0x000fe200078e00ff */
[----:B------:R1:W-:Y:S01]  /*26f0*/  STL [R1+0x147c], R8 ;  /* 0x00147c0801007387 */ /* 0x0003e20000100800 */
[----:B------:R-:W-:Y:S02]  /*2700*/  IABS R3, R11 ;  /* 0x0000000b00037213 */ /* 0x000fe40000000000 */
[----:B------:R-:W-:Y:S01]  /*2710*/  IABS R24, R6 ;  /* 0x0000000600187213 */ /* 0x000fe20000000000 */
[----:B------:R4:W-:Y:S01]  /*2720*/  STL [R1+0x1484], R11 ;  /* 0x0014840b01007387 */ /* 0x0009e20000100800 */
[----:B------:R-:W-:Y:S01]  /*2730*/  IMAD.MOV R25, RZ, RZ, -R25 ;  /* 0x000000ffff197224 */ /* 0x000fe200078e0a19 */
[----:B0-----:R-:W-:-:S02]  /*2740*/  IABS R12, R12 ;  /* 0x0000000c000c7213 */ /* 0x001fc40000000000 */
[----:B------:R0:W-:Y:S01]  /*2750*/  STL [R1+0x148c], R6 ;  /* 0x00148c0601007387 */ /* 0x0001e20000100800 */
[----:B------:R-:W-:Y:S01]  /*2760*/  IMAD R14, R9, R25, R14 ;  /* 0x00000019090e7224 */ /* 0x000fe200078e020e */
[----:B-1----:R-:W-:Y:S01]  /*2770*/  IABS R8, R8 ;  /* 0x0000000800087213 */ /* 0x002fe20000000000 */
[----:B------:R-:W-:-:S03]  /*2780*/  IMAD.HI.U32 R13, R10, R12, RZ ;  /* 0x0000000c0a0d7227 */ /* 0x000fc600078e00ff */
[----:B------:R1:W-:Y:S01]  /*2790*/  STL [R1+0x1f4], R14 ;  /* 0x0001f40e01007387 */ /* 0x0003e20000100800 */
        /* <DEDUP_REMOVED lines=9> */
[----:B-1----:R-:W-:-:S02]  /*2830*/  VIADD R14, R64, 0x49 ;  /* 0x00000049400e7836 */ /* 0x002fc40000000000 */
[C---:B------:R-:W-:Y:S01]  /*2840*/  VIADD R13, R64.reuse, 0x4a ;  /* 0x0000004a400d7836 */ /* 0x040fe20000000000 */
[----:B------:R1:W-:Y:S01]  /*2850*/  STL [R1+0x568], R8 ;  /* 0x0005680801007387 */ /* 0x0003e20000100800 */
[----:B------:R-:W-:Y:S01]  /*2860*/  VIADD R11, R64, 0x4b ;  /* 0x0000004b400b7836 */ /* 0x000fe20000000000 */
[----:B------:R-:W-:Y:S01]  /*2870*/  IABS R57, R14 ;  /* 0x0000000e00397213 */ /* 0x000fe20000000000 */
[----:B------:R-:W-:Y:S01]  /*2880*/  IMAD.HI.U32 R2, R10, R24, RZ ;  /* 0x000000180a027227 */ /* 0x000fe200078e00ff */
[----:B------:R-:W-:Y:S03]  /*2890*/  STL [R1+0x59c], R3 ;  /* 0x00059c0301007387 */ /* 0x000fe60000100800 */
[----:B0-----:R-:W-:Y:S01]  /*28a0*/  VIADD R12, R64, 0x4c ;  /* 0x0000004c400c7836 */ /* 0x001fe20000000000 */
[----:B------:R-:W-:Y:S01]  /*28b0*/  STL [R1+0x1480], R14 ;  /* 0x0014800e01007387 */ /* 0x000fe20000100800 */
[----:B------:R-:W-:-:S02]  /*28c0*/  IMAD.MOV R2, RZ, RZ, -R2 ;  /* 0x000000ffff027224 */ /* 0x000fc400078e0a02 */
[----:B-1----:R-:W-:Y:S01]  /*28d0*/  VIADD R8, R64, 0x4d ;  /* 0x0000004d40087836 */ /* 0x002fe20000000000 */
[----:B------:R0:W-:Y:S01]  /*28e0*/  STL [R1+0x1488], R13 ;  /* 0x0014880d01007387 */ /* 0x0001e20000100800 */
[----:B------:R-:W-:Y:S01]  /*28f0*/  IABS R6, R12 ;  /* 0x0000000c00067213 */ /* 0x000fe20000000000 */
[----:B------:R-:W-:Y:S02]  /*2900*/  IMAD R24, R9, R2, R24 ;  /* 0x0000000209187224 */ /* 0x000fe400078e0218 */
[----:B------:R1:W-:Y:S01]  /*2910*/  STL [R1+0x1490], R11 ;  /* 0x0014900b01007387 */ /* 0x0003e20000100800 */
[----:B------:R-:W-:Y:S01]  /*2920*/  IABS R2, R8 ;  /* 0x0000000800027213 */ /* 0x000fe20000000000 */
[C---:B------:R-:W-:Y:S02]  /*2930*/  IMAD.HI.U32 R25, R10.reuse, R57, RZ ;  /* 0x000000390a197227 */ /* 0x040fe400078e00ff */
[----:B------:R4:W-:Y:S01]  /*2940*/  STL [R1+0x1498], R12 ;  /* 0x0014980c01007387 */ /* 0x0009e20000100800 */
[----:B0-----:R-:W-:Y:S01]  /*2950*/  IABS R13, R13 ;  /* 0x0000000d000d7213 */ /* 0x001fe20000000000 */
[----:B------:R-:W-:-:S02]  /*2960*/  IMAD.HI.U32 R3, R10, R2, RZ ;  /* 0x000000020a037227 */ /* 0x000fc400078e00ff */
[----:B------:R0:W-:Y:S01]  /*2970*/  STL [R1+0x14a0], R8 ;  /* 0x0014a00801007387 */ /* 0x0001e20000100800 */
[----:B-1----:R-:W-:Y:S01]  /*2980*/  IABS R11, R11 ;  /* 0x0000000b000b7213 */ /* 0x002fe20000000000 */
[----:B------:R-:W-:-:S04]  /*2990*/  IMAD.HI.U32 R14, R10, R13, RZ ;  /* 0x0000000d0a0e7227 */ /* 0x000fc800078e00ff */
[----:B----4-:R-:W-:-:S04]  /*29a0*/  IMAD.HI.U32 R12, R10, R11, RZ ;  /* 0x0000000b0a0c7227 */ /* 0x010fc800078e00ff */
[----:B0-----:R-:W-:-:S04]  /*29b0*/  IMAD.HI.U32 R8, R10, R6, RZ ;  /* 0x000000060a087227 */ /* 0x001fc800078e00ff */
[----:B------:R-:W-:Y:S02]  /*29c0*/  IMAD.MOV R14, RZ, RZ, -R14 ;  /* 0x000000ffff0e7224 */ /* 0x000fe400078e0a0e */
[----:B------:R-:W-:Y:S02]  /*29d0*/  IMAD.MOV R12, RZ, RZ, -R12 ;  /* 0x000000ffff0c7224 */ /* 0x000fe400078e0a0c */
[----:B------:R-:W-:Y:S02]  /*29e0*/  IMAD.MOV R8, RZ, RZ, -R8 ;  /* 0x000000ffff087224 */ /* 0x000fe400078e0a08 */
[C---:B------:R-:W-:Y:S02]  /*29f0*/  IMAD R13, R9.reuse, R14, R13 ;  /* 0x0000000e090d7224 */ /* 0x040fe400078e020d */
[C---:B------:R-:W-:Y:S02]  /*2a00*/  IMAD R11, R9.reuse, R12, R11 ;  /* 0x0000000c090b7224 */ /* 0x040fe400078e020b */
[----:B------:R-:W-:Y:S01]  /*2a10*/  IMAD.MOV R3, RZ, RZ, -R3 ;  /* 0x000000ffff037224 */ /* 0x000fe200078e0a03 */
[----:B------:R0:W-:Y:S01]  /*2a20*/  STL [R1], R13 ;  /* 0x0000000d01007387 */ /* 0x0001e20000100800 */
[----:B------:R-:W-:-:S02]  /*2a30*/  IMAD R6, R9, R8, R6 ;  /* 0x0000000809067224 */ /* 0x000fc400078e0206 */
[----:B------:R-:W-:Y:S01]  /*2a40*/  IMAD R2, R9, R3, R2 ;  /* 0x0000000309027224 */ /* 0x000fe200078e0202 */
[----:B------:R1:W-:Y:S01]  /*2a50*/  STL [R1+0x94], R11 ;  /* 0x0000940b01007387 */ /* 0x0003e20000100800 */
[C---:B------:R-:W-:Y:S02]  /*2a60*/  VIADD R12, R64.reuse, 0x4e ;  /* 0x0000004e400c7836 */ /* 0x040fe40000000000 */
[C---:B------:R-:W-:Y:S01]  /*2a70*/  VIADD R8, R64.reuse, 0x52 ;  /* 0x0000005240087836 */ /* 0x040fe20000000000 */
[----:B------:R4:W-:Y:S01]  /*2a80*/  STL [R1+0x1fc], R6 ;  /* 0x0001fc0601007387 */ /* 0x0009e20000100800 */
[----:B------:R-:W-:Y:S02]  /*2a90*/  IMAD.MOV R25, RZ, RZ, -R25 ;  /* 0x000000ffff197224 */ /* 0x000fe400078e0a19 */
[C---:B0-----:R-:W-:Y:S01]  /*2aa0*/  VIADD R13, R64.reuse, 0x50 ;  /* 0x00000050400d7836 */ /* 0x041fe20000000000 */
[----:B------:R0:W-:Y:S01]  /*2ab0*/  STL [R1+0x5a4], R2 ;  /* 0x0005a40201007387 */ /* 0x0001e20000100800 */
[----:B------:R-:W-:Y:S01]  /*2ac0*/  IABS R93, R8 ;  /* 0x00000008005d7213 */ /* 0x000fe20000000000 */
[----:B-1----:R-:W-:-:S02]  /*2ad0*/  VIADD R11, R64, 0x51 ;  /* 0x00000051400b7836 */ /* 0x002fc40000000000 */
[----:B------:R1:W-:Y:S01]  /*2ae0*/  STL [R1+0x1494], R12 ;  /* 0x0014940c01007387 */ /* 0x0003e20000100800 */
[----:B------:R-:W-:Y:S01]  /*2af0*/  IABS R26, R13 ;  /* 0x0000000d001a7213 */ /* 0x000fe20000000000 */
[----:B----4-:R-:W-:Y:S01]  /*2b00*/  VIADD R6, R64, 0x4f ;  /* 0x0000004f40067836 */ /* 0x010fe20000000000 */
[----:B------:R-:W-:Y:S01]  /*2b10*/  IABS R58, R11 ;  /* 0x0000000b003a7213 */ /* 0x000fe20000000000 */
[----:B------:R-:W-:Y:S02]  /*2b20*/  IMAD R57, R9, R25, R57 ;  /* 0x0000001909397224 */ /* 0x000fe400078e0239 */
[----:B0-----:R-:W-:Y:S01]  /*2b30*/  IMAD.HI.U32 R2, R10, R93, RZ ;  /* 0x0000005d0a027227 */ /* 0x001fe200078e00ff */
[----:B------:R0:W-:Y:S01]  /*2b40*/  STL [R1+0x149c], R6 ;  /* 0x00149c0601007387 */ /* 0x0001e20000100800 */
[----:B-1----:R-:W-:-:S03]  /*2b50*/  IABS R12, R12 ;  /* 0x0000000c000c7213 */ /* 0x002fc60000000000 */
[----:B------:R1:W-:Y:S01]  /*2b60*/  STL [R1+0x14a4], R13 ;  /* 0x0014a40d01007387 */ /* 0x0003e20000100800 */
[----:B------:R-:W-:Y:S02]  /*2b70*/  VIADD R25, R64, 0x53 ;  /* 0x0000005340197836 */ /* 0x000fe40000000000 */
[C---:B------:R-:W-:Y:S01]  /*2b80*/  IMAD.HI.U32 R3, R10.reuse, R58, RZ ;  /* 0x0000003a0a037227 */ /* 0x040fe200078e00ff */
[----:B------:R-:W-:Y:S01]  /*2b90*/  STL [R1+0x14ac], R11 ;  /* 0x0014ac0b01007387 */ /* 0x000fe20000100800 */
[----:B0-----:R-:W-:Y:S02]  /*2ba0*/  IABS R6, R6 ;  /* 0x0000000600067213 */ /* 0x001fe40000000000 */
[----:B------:R-:W-:Y:S01]  /*2bb0*/  IMAD.MOV R2, RZ, RZ, -R2 ;  /* 0x000000ffff027224 */ /* 0x000fe200078e0a02 */
[----:B------:R0:W-:Y:S01]  /*2bc0*/  STL [R1+0x14b4], R8 ;  /* 0x0014b40801007387 */ /* 0x0001e20000100800 */
[----:B------:R-:W-:Y:S02]  /*2bd0*/  IMAD.MOV R3, RZ, RZ, -R3 ;  /* 0x000000ffff037224 */ /* 0x000fe400078e0a03 */
[----:B-1----:R-:W-:-:S04]  /*2be0*/  IMAD.HI.U32 R13, R10, R12, RZ ;  /* 0x0000000c0a0d7227 */ /* 0x002fc800078e00ff */
[----:B------:R-:W-:Y:S02]  /*2bf0*/  IMAD.MOV R13, RZ, RZ, -R13 ;  /* 0x000000ffff0d7224 */ /* 0x000fe400078e0a0d */
[----:B------:R-:W-:Y:S02]  /*2c00*/  VIADD R14, R64, 0x56 ;  /* 0x00000056400e7836 */ /* 0x000fe40000000000 */
[----:B0-----:R-:W-:-:S04]  /*2c10*/  IMAD.HI.U32 R8, R10, R6, RZ ;  /* 0x000000060a087227 */ /* 0x001fc800078e00ff */
[----:B------:R-:W-:Y:S02]  /*2c20*/  IMAD.MOV R8, RZ, RZ, -R8 ;  /* 0x000000ffff087224 */ /* 0x000fe400078e0a08 */
[C---:B------:R-:W-:Y:S02]  /*2c30*/  IMAD R12, R9.reuse, R13, R12 ;  /* 0x0000000d090c7224 */ /* 0x040fe400078e020c */
[----:B------:R-:W-:Y:S02]  /*2c40*/  IMAD R6, R9, R8, R6 ;  /* 0x0000000809067224 */ /* 0x000fe400078e0206 */
[----:B------:R-:W-:Y:S01]  /*2c50*/  VIADD R13, R64, 0x54 ;  /* 0x00000054400d7836 */ /* 0x000fe20000000000 */
[----:B------:R0:W-:Y:S01]  /*2c60*/  STL [R1+0x5d4], R12 ;  /* 0x0005d40c01007387 */ /* 0x0001e20000100800 */
[----:B------:R-:W-:-:S03]  /*2c70*/  IMAD.HI.U32 R11, R10, R26, RZ ;  /* 0x0000001a0a0b7227 */ /* 0x000fc600078e00ff */
[----:B------:R1:W-:Y:S01]  /*2c80*/  STL [R1+0x5dc], R6 ;  /* 0x0005dc0601007387 */ /* 0x0003e20000100800 */
[C---:B------:R-:W-:Y:S01]  /*2c90*/  IMAD R93, R9.reuse, R2, R93 ;  /* 0x00000002095d7224 */ /* 0x040fe200078e025d */
[----:B------:R-:W-:Y:S01]  /*2ca0*/  IABS R2, R27 ;  /* 0x0000001b00027213 */ /* 0x000fe20000000000 */
[C---:B------:R-:W-:Y:S01]  /*2cb0*/  IMAD R58, R9.reuse, R3, R58 ;  /* 0x00000003093a7224 */ /* 0x040fe200078e023a */
[----:B------:R4:W-:Y:S01]  /*2cc0*/  STL [R1+0x14a8], R25 ;  /* 0x0014a81901007387 */ /* 0x0009e20000100800 */
[----:B------:R-:W-:Y:S01]  /*2cd0*/  IMAD.MOV R11, RZ, RZ, -R11 ;  /* 0x000000ffff0b7224 */ /* 0x000fe200078e0a0b */
[----:B------:R-:W-:Y:S01]  /*2ce0*/  IABS R3, R14 ;  /* 0x0000000e00037213 */ /* 0x000fe20000000000 */
[----:B0-----:R-:W-:Y:S01]  /*2cf0*/  VIADD R12, R64, 0x57 ;  /* 0x00000057400c7836 */ /* 0x001fe20000000000 */
[----:B------:R0:W-:Y:S01]  /*2d00*/  STL [R1+0x14b0], R13 ;  /* 0x0014b00d01007387 */ /* 0x0001e20000100800 */
[----:B------:R-:W-:Y:S02]  /*2d10*/  IMAD R26, R9, R11, R26 ;  /* 0x0000000b091a7224 */ /* 0x000fe400078e021a */
[----:B------:R-:W-:Y:S01]  /*2d20*/  IMAD.HI.U32 R8, R10, R2, RZ ;  /* 0x000000020a087227 */ /* 0x000fe200078e00ff */
[----:B------:R2:W-:Y:S01]  /*2d30*/  STL [R1+0x14b8], R27 ;  /* 0x0014b81b01007387 */ /* 0x0005e20000100800 */
[----:B-1----:R-:W-:-:S02]  /*2d40*/  IABS R6, R12 ;  /* 0x0000000c00067213 */ /* 0x002fc40000000000 */
[----:B----4-:R-:W-:Y:S01]  /*2d50*/  IABS R25, R25 ;  /* 0x0000001900197213 */ /* 0x010fe20000000000 */
[----:B------:R1:W-:Y:S01]  /*2d60*/  STL [R1+0x14c0], R14 ;  /* 0x0014c00e01007387 */ /* 0x0003e20000100800 */
[C---:B------:R-:W-:Y:S01]  /*2d70*/  IMAD.HI.U32 R11, R10.reuse, R3, RZ ;  /* 0x000000030a0b7227 */ /* 0x040fe200078e00ff */
[----:B0-----:R-:W-:Y:S02]  /*2d80*/  IABS R13, R13 ;  /* 0x0000000d000d7213 */ /* 0x001fe40000000000 */
[----:B------:R0:W-:Y:S01]  /*2d90*/  STL [R1+0x14c8], R12 ;  /* 0x0014c80c01007387 */ /* 0x0001e20000100800 */
[----:B------:R-:W-:Y:S02]  /*2da0*/  IMAD.MOV R8, RZ, RZ, -R8 ;  /* 0x000000ffff087224 */ /* 0x000fe400078e0a08 */
[----:B--2---:R-:W-:-:S04]  /*2db0*/  IMAD.HI.U32 R27, R10, R25, RZ ;  /* 0x000000190a1b7227 */ /* 0x004fc800078e00ff */
[----:B-1----:R-:W-:-:S04]  /*2dc0*/  IMAD.HI.U32 R14, R10, R13, RZ ;  /* 0x0000000d0a0e7227 */ /* 0x002fc800078e00ff */
[----:B------:R-:W-:Y:S02]  /*2dd0*/  IMAD.MOV R27, RZ, RZ, -R27 ;  /* 0x000000ffff1b7224 */ /* 0x000fe400078e0a1b */
[----:B0-----:R-:W-:-:S04]  /*2de0*/  IMAD.HI.U32 R12, R10, R6, RZ ;  /* 0x000000060a0c7227 */ /* 0x001fc800078e00ff */
[----:B------:R-:W-:Y:S02]  /*2df0*/  IMAD.MOV R14, RZ, RZ, -R14 ;  /* 0x000000ffff0e7224 */ /* 0x000fe400078e0a0e */
[----:B------:R-:W-:Y:S02]  /*2e00*/  IMAD.MOV R11, RZ, RZ, -R11 ;  /* 0x000000ffff0b7224 */ /* 0x000fe400078e0a0b */
[C---:B------:R-:W-:Y:S02]  /*2e10*/  IMAD R25, R9.reuse, R27, R25 ;  /* 0x0000001b09197224 */ /* 0x040fe400078e0219 */
[----:B------:R-:W-:Y:S02]  /*2e20*/  IMAD.MOV R12, RZ, RZ, -R12 ;  /* 0x000000ffff0c7224 */ /* 0x000fe400078e0a0c */
[C---:B------:R-:W-:Y:S01]  /*2e30*/  IMAD R13, R9.reuse, R14, R13 ;  /* 0x0000000e090d7224 */ /* 0x040fe200078e020d */
[----:B------:R-:W-:Y:S01]  /*2e40*/  STL [R1+0xa4], R25 ;  /* 0x0000a41901007387 */ /* 0x000fe20000100800 */
[----:B------:R-:W-:-:S02]  /*2e50*/  IMAD R8, R9, R8, R2 ;  /* 0x0000000809087224 */ /* 0x000fc400078e0202 */
[C---:B------:R-:W-:Y:S01]  /*2e60*/  IMAD R3, R9.reuse, R11, R3 ;  /* 0x0000000b09037224 */ /* 0x040fe200078e0203 */
[----:B------:R0:W-:Y:S01]  /*2e70*/  STL [R1+0x204], R13 ;  /* 0x0002040d01007387 */ /* 0x0001e20000100800 */
[----:B------:R-:W-:Y:S02]  /*2e80*/  IMAD R2, R9, R12, R6 ;  /* 0x0000000c09027224 */ /* 0x000fe400078e0206 */
[C---:B------:R-:W-:Y:S01]  /*2e90*/  VIADD R11, R64.reuse, 0x59 ;  /* 0x00000059400b7836 */ /* 0x040fe20000000000 */
[----:B------:R1:W-:Y:S04]  /*2ea0*/  STL [R1+0x5e8], R8 ;  /* 0x0005e80801007387 */ /* 0x0003e80000100800 */
[----:B------:R2:W-:Y:S01]  /*2eb0*/  STL [R1+0x5e4], R3 ;  /* 0x0005e40301007387 */ /* 0x0005e20000100800 */
[----:B------:R-:W-:Y:S01]  /*2ec0*/  IABS R59, R11 ;  /* 0x0000000b003b7213 */ /* 0x000fe20000000000 */
[----:B0-----:R-:W-:-:S02]  /*2ed0*/  VIADD R13, R64, 0x58 ;  /* 0x00000058400d7836 */ /* 0x001fc40000000000 */
[----:B------:R0:W-:Y:S01]  /*2ee0*/  STL [R1+0x620], R2 ;  /* 0x0006200201007387 */ /* 0x0001e20000100800 */
[C---:B-1----:R-:W-:Y:S02]  /*2ef0*/  VIADD R8, R64.reuse, 0x5a ;  /* 0x0000005a40087836 */ /* 0x042fe40000000000 */
[----:B------:R-:W-:Y:S01]  /*2f00*/  IABS R25, R13 ;  /* 0x0000000d00197213 */ /* 0x000fe20000000000 */
[----:B------:R1:W-:Y:S01]  /*2f10*/  STL [R1+0x14bc], R13 ;  /* 0x0014bc0d01007387 */ /* 0x0003e20000100800 */
[----:B--2---:R-:W-:-:S03]  /*2f20*/  VIADD R3, R64, 0x5b ;  /* 0x0000005b40037836 */ /* 0x004fc60000000000 */
[----:B------:R2:W-:Y:S01]  /*2f30*/  STL [R1+0x14c4], R11 ;  /* 0x0014c40b01007387 */ /* 0x0005e20000100800 */
[----:B------:R-:W-:Y:S01]  /*2f40*/  IMAD.HI.U32 R14, R10, R25, RZ ;  /* 0x000000190a0e7227 */ /* 0x000fe200078e00ff */
[----:B------:R-:W-:Y:S02]  /*2f50*/  IABS R6, R3 ;  /* 0x0000000300067213 */ /* 0x000fe40000000000 */
[----:B------:R4:W-:Y:S01]  /*2f60*/  STL [R1+0x14cc], R8 ;  /* 0x0014cc0801007387 */ /* 0x0009e20000100800 */
[----:B0-----:R-:W-:Y:S02]  /*2f70*/  VIADD R2, R64, 0x5c ;  /* 0x0000005c40027836 */ /* 0x001fe40000000000 */
[----:B-1----:R-:W-:Y:S01]  /*2f80*/  IMAD.HI.U32 R13, R10, R59, RZ ;  /* 0x0000003b0a0d7227 */ /* 0x002fe200078e00ff */
[----:B------:R-:W-:Y:S01]  /*2f90*/  STL [R1+0x14d4], R3 ;  /* 0x0014d40301007387 */ /* 0x000fe20000100800 */
[----:B--2---:R-:W-:Y:S02]  /*2fa0*/  IABS R11, R8 ;  /* 0x00000008000b7213 */ /* 0x004fe40000000000 */
[----:B------:R-:W-:Y:S01]  /*2fb0*/  IMAD.MOV R13, RZ, RZ, -R13 ;  /* 0x000000ffff0d7224 */ /* 0x000fe200078e0a0d */
[----:B------:R0:W-:Y:S01]  /*2fc0*/  STL [R1+0x14dc], R2 ;  /* 0x0014dc0201007387 */ /* 0x0001e20000100800 */
[----:B------:R-:W-:-:S02]  /*2fd0*/  IMAD.MOV R14, RZ, RZ, -R14 ;  /* 0x000000ffff0e7224 */ /* 0x000fc400078e0a0e */
[----:B------:R-:W-:-:S04]  /*2fe0*/  IMAD.HI.U32 R12, R10, R11, RZ ;  /* 0x0000000b0a0c7227 */ /* 0x000fc800078e00ff */
[----:B----4-:R-:W-:Y:S01]  /*2ff0*/  IMAD.HI.U32 R8, R10, R6, RZ ;  /* 0x000000060a087227 */ /* 0x010fe200078e00ff */
[----:B0-----:R-:W-:-:S03]  /*3000*/  IABS R2, R2 ;  /* 0x0000000200027213 */ /* 0x001fc60000000000 */
[----:B------:R-:W-:Y:S02]  /*3010*/  IMAD.MOV R12, RZ, RZ, -R12 ;  /* 0x000000ffff0c7224 */ /* 0x000fe400078e0a0c */
[----:B------:R-:W-:Y:S02]  /*3020*/  IMAD.MOV R8, RZ, RZ, -R8 ;  /* 0x000000ffff087224 */ /* 0x000fe400078e0a08 */
[----:B------:R-:W-:-:S04]  /*3030*/  IMAD.HI.U32 R3, R10, R2, RZ ;  /* 0x000000020a037227 */ /* 0x000fc800078e00ff */
[----:B------:R-:W-:Y:S02]  /*3040*/  IMAD.MOV R3, RZ, RZ, -R3 ;  /* 0x000000ffff037224 */ /* 0x000fe400078e0a03 */
        /* <DEDUP_REMOVED lines=9> */
[----:B------:R-:W-:Y:S01]  /*30e0*/  STL [R1+0x208], R2 ;  /* 0x0002080201007387 */ /* 0x000fe20000100800 */
[----:B------:R-:W-:Y:S01]  /*30f0*/  IMAD R25, R9, R14, R25 ;  /* 0x0000000e09197224 */ /* 0x000fe200078e0219 */
[----:B------:R-:W-:Y:S01]  /*3100*/  IABS R3, R13 ;  /* 0x0000000d00037213 */ /* 0x000fe20000000000 */
[C---:B0-----:R-:W-:Y:S01]  /*3110*/  VIADD R11, R64.reuse, 0x61 ;  /* 0x00000061400b7836 */ /* 0x041fe20000000000 */
[----:B------:R0:W-:Y:S01]  /*3120*/  STL [R1+0x14d0], R8 ;  /* 0x0014d00801007387 */ /* 0x0001e20000100800 */
[----:B------:R-:W-:Y:S01]  /*3130*/  IABS R27, R12 ;  /* 0x0000000c001b7213 */ /* 0x000fe20000000000 */
[----:B-1----:R-:W-:Y:S02]  /*3140*/  VIADD R6, R64, 0x5f ;  /* 0x0000005f40067836 */ /* 0x002fe40000000000 */
[----:B------:R-:W-:Y:S01]  /*3150*/  STL [R1+0x14d8], R13 ;  /* 0x0014d80d01007387 */ /* 0x000fe20000100800 */
[----:B------:R-:W-:Y:S01]  /*3160*/  IABS R60, R11 ;  /* 0x0000000b003c7213 */ /* 0x000fe20000000000 */
[----:B------:R-:W-:-:S02]  /*3170*/  IMAD.HI.U32 R14, R10, R27, RZ ;  /* 0x0000001b0a0e7227 */ /* 0x000fc400078e00ff */
[----:B------:R1:W-:Y:S01]  /*3180*/  STL [R1+0x14e0], R6 ;  /* 0x0014e00601007387 */ /* 0x0003e20000100800 */
[----:B0-----:R-:W-:Y:S01]  /*3190*/  IABS R8, R8 ;  /* 0x0000000800087213 */ /* 0x001fe20000000000 */
[----:B------:R-:W-:Y:S02]  /*31a0*/  IMAD.HI.U32 R2, R10, R60, RZ ;  /* 0x0000003c0a027227 */ /* 0x000fe400078e00ff */
[----:B------:R0:W-:Y:S02]  /*31b0*/  STL [R1+0x14e8], R12 ;  /* 0x0014e80c01007387 */ /* 0x0001e40000100800 */
[----:B------:R-:W-:Y:S02]  /*31c0*/  IMAD.MOV R2, RZ, RZ, -R2 ;  /* 0x000000ffff027224 */ /* 0x000fe400078e0a02 */
[----:B------:R2:W-:Y:S01]  /*31d0*/  STL [R1+0x14f0], R11 ;  /* 0x0014f00b01007387 */ /* 0x0005e20000100800 */
[----:B------:R-:W-:Y:S01]  /*31e0*/  IMAD.MOV R14, RZ, RZ, -R14 ;  /* 0x000000ffff0e7224 */ /* 0x000fe200078e0a0e */
[----:B-1----:R-:W-:Y:S01]  /*31f0*/  IABS R6, R6 ;  /* 0x0000000600067213 */ /* 0x002fe20000000000 */
[----:B------:R-:W-:-:S02]  /*3200*/  IMAD R60, R9, R2, R60 ;  /* 0x00000002093c7224 */ /* 0x000fc400078e023c */
[----:B------:R-:W-:Y:S02]  /*3210*/  IMAD R27, R9, R14, R27 ;  /* 0x0000000e091b7224 */ /* 0x000fe400078e021b */
[----:B0-----:R-:W-:-:S04]  /*3220*/  IMAD.HI.U32 R12, R10, R3, RZ ;  /* 0x000000030a0c7227 */ /* 0x001fc800078e00ff */
[----:B--2---:R-:W-:-:S04]  /*3230*/  IMAD.HI.U32 R11, R10, R8, RZ ;  /* 0x000000080a0b7227 */ /* 0x004fc800078e00ff */
        /* <DEDUP_REMOVED lines=8> */
[----:B------:R-:W-:-:S03]  /*32c0*/  VIADD R12, R64, 0x63 ;  /* 0x00000063400c7836 */ /* 0x000fc60000000000 */
[----:B------:R1:W-:Y:S02]  /*32d0*/  STL [R1+0x654], R8 ;  /* 0x0006540801007387 */ /* 0x0003e40000100800 */
[----:B------:R-:W-:Y:S02]  /*32e0*/  IABS R13, R12 ;  /* 0x0000000c000d7213 */ /* 0x000fe40000000000 */
[----:B------:R2:W-:Y:S01]  /*32f0*/  STL [R1+0x65c], R3 ;  /* 0x00065c0301007387 */ /* 0x0005e20000100800 */
[----:B0-----:R-:W-:-:S03]  /*3300*/  VIADD R11, R64, 0x64 ;  /* 0x00000064400b7836 */ /* 0x001fc60000000000 */
[----:B------:R0:W-:Y:S01]  /*3310*/  STL [R1+0x14e4], R28 ;  /* 0x0014e41c01007387 */ /* 0x0001e20000100800 */
[----:B------:R-:W-:-:S03]  /*3320*/  IMAD.HI.U32 R14, R10, R13, RZ ;  /* 0x0000000d0a0e7227 */ /* 0x000fc600078e00ff */
[----:B------:R-:W-:Y:S01]  /*3330*/  STL [R1+0x14ec], R12 ;  /* 0x0014ec0c01007387 */ /* 0x000fe20000100800 */
[C---:B-1----:R-:W-:Y:S02]  /*3340*/  VIADD R8, R64.reuse, 0x65 ;  /* 0x0000006540087836 */ /* 0x042fe40000000000 */
[----:B--2---:R-:W-:Y:S01]  /*3350*/  VIADD R3, R64, 0x66 ;  /* 0x0000006640037836 */ /* 0x004fe20000000000 */
[----:B------:R1:W-:Y:S01]  /*3360*/  STL [R1+0x14f4], R11 ;  /* 0x0014f40b01007387 */ /* 0x0003e20000100800 */
[----:B------:R-:W-:Y:S01]  /*3370*/  IMAD.MOV R14, RZ, RZ, -R14 ;  /* 0x000000ffff0e7224 */ /* 0x000fe200078e0a0e */
[----:B0-----:R-:W-:Y:S02]  /*3380*/  IABS R28, R28 ;  /* 0x0000001c001c7213 */ /* 0x001fe40000000000 */
[----:B------:R-:W-:Y:S01]  /*3390*/  STL [R1+0x14fc], R8 ;  /* 0x0014fc0801007387 */ /* 0x000fe20000100800 */
[----:B------:R-:W-:Y:S01]  /*33a0*/  IABS R2, R8 ;  /* 0x0000000800027213 */ /* 0x000fe20000000000 */
[----:B------:R-:W-:-:S02]  /*33b0*/  IMAD R13, R9, R14, R13 ;  /* 0x0000000e090d7224 */ /* 0x000fc400078e020d */
[----:B------:R0:W-:Y:S01]  /*33c0*/  STL [R1+0x1504], R3 ;  /* 0x0015040301007387 */ /* 0x0001e20000100800 */
[----:B------:R-:W-:Y:S01]  /*33d0*/  IMAD.HI.U32 R29, R10, R28, RZ ;  /* 0x0000001c0a1d7227 */ /* 0x000fe200078e00ff */
[----:B-1----:R-:W-:-:S03]  /*33e0*/  IABS R11, R11 ;  /* 0x0000000b000b7213 */ /* 0x002fc60000000000 */
[----:B------:R-:W-:-:S04]  /*33f0*/  IMAD.HI.U32 R6, R10, R2, RZ ;  /* 0x000000020a067227 */ /* 0x000fc800078e00ff */
[----:B------:R-:W-:Y:S01]  /*3400*/  IMAD.HI.U32 R12, R10, R11, RZ ;  /* 0x0000000b0a0c7227 */ /* 0x000fe200078e00ff */
[----:B0-----:R-:W-:-:S03]  /*3410*/  IABS R3, R3 ;  /* 0x0000000300037213 */ /* 0x001fc60000000000 */
[----:B------:R-:W-:Y:S02]  /*3420*/  IMAD.MOV R29, RZ, RZ, -R29 ;  /* 0x000000ffff1d7224 */ /* 0x000fe400078e0a1d */
[----:B------:R-:W-:-:S04]  /*3430*/  IMAD.HI.U32 R8, R10, R3, RZ ;  /* 0x000000030a087227 */ /* 0x000fc800078e00ff */
[----:B------:R-:W-:Y:S02]  /*3440*/  IMAD.MOV R12, RZ, RZ, -R12 ;  /* 0x000000ffff0c7224 */ /* 0x000fe400078e0a0c */
[----:B------:R-:W-:Y:S02]  /*3450*/  IMAD.MOV R6, RZ, RZ, -R6 ;  /* 0x000000ffff067224 */ /* 0x000fe400078e0a06 */
[C---:B------:R-:W-:Y:S02]  /*3460*/  IMAD R28, R9.reuse, R29, R28 ;  /* 0x0000001d091c7224 */ /* 0x040fe400078e021c */
[----:B------:R-:W-:Y:S02]  /*3470*/  IMAD.MOV R8, RZ, RZ, -R8 ;  /* 0x000000ffff087224 */ /* 0x000fe400078e0a08 */
[C---:B------:R-:W-:Y:S01]  /*3480*/  IMAD R11, R9.reuse, R12, R11 ;  /* 0x0000000c090b7224 */ /* 0x040fe200078e020b */
[----:B------:R-:W-:Y:S01]  /*3490*/  STL [R1+0xc], R28 ;  /* 0x00000c1c01007387 */ /* 0x000fe20000100800 */
[----:B------:R-:W-:-:S02]  /*34a0*/  IMAD R6, R9, R6, R2 ;  /* 0x0000000609067224 */ /* 0x000fc400078e0202 */
[----:B------:R-:W-:Y:S01]  /*34b0*/  IMAD R2, R9, R8, R3 ;  /* 0x0000000809027224 */ /* 0x000fe200078e0203 */
[----:B------:R0:W-:Y:S01]  /*34c0*/  STL [R1+0xa8], R13 ;  /* 0x0000a80d01007387 */ /* 0x0001e20000100800 */
[----:B------:R-:W-:-:S03]  /*34d0*/  VIADD R12, R64, 0x67 ;  /* 0x00000067400c7836 */ /* 0x000fc60000000000 */
[----:B------:R1:W-:Y:S04]  /*34e0*/  STL [R1+0x218], R11 ;  /* 0x0002180b01007387 */ /* 0x0003e80000100800 */
[----:B------:R2:W-:Y:S01]  /*34f0*/  STL [R1+0x664], R6 ;  /* 0x0006640601007387 */ /* 0x0005e20000100800 */
[----:B0-----:R-:W-:-:S03]  /*3500*/  VIADD R13, R64, 0x68 ;  /* 0x00000068400d7836 */ /* 0x001fc60000000000 */
[----:B------:R0:W-:Y:S01]  /*3510*/  STL [R1+0x694], R2 ;  /* 0x0006940201007387 */ /* 0x0001e20000100800 */
[C---:B-1----:R-:W-:Y:S01]  /*3520*/  VIADD R11, R64.reuse, 0x69 ;  /* 0x00000069400b7836 */ /* 0x042fe20000000000 */
[----:B------:R-:W-:Y:S02]  /*3530*/  IABS R28, R13 ;  /* 0x0000000d001c7213 */ /* 0x000fe40000000000 */
[----:B------:R1:W-:Y:S01]  /*3540*/  STL [R1+0x14f8], R12 ;  /* 0x0014f80c01007387 */ /* 0x0003e20000100800 */
[----:B--2---:R-:W-:Y:S01]  /*3550*/  VIADD R6, R64, 0x6a ;  /* 0x0000006a40067836 */ /* 0x004fe20000000000 */
[----:B------:R-:W-:Y:S02]  /*3560*/  IABS R62, R11 ;  /* 0x0000000b003e7213 */ /* 0x000fe40000000000 */
[----:B------:R2:W-:Y:S01]  /*3570*/  STL [R1+0x1500], R13 ;  /* 0x0015000d01007387 */ /* 0x0005e20000100800 */
[----:B------:R-:W-:-:S03]  /*3580*/  IMAD.HI.U32 R14, R10, R28, RZ ;  /* 0x0000001c0a0e7227 */ /* 0x000fc600078e00ff */
[----:B------:R4:W-:Y:S01]  /*3590*/  STL [R1+0x1508], R11 ;  /* 0x0015080b01007387 */ /* 0x0009e20000100800 */
[----:B0-----:R-:W-:Y:S01]  /*35a0*/  VIADD R2, R64, 0x6b ;  /* 0x0000006b40027836 */ /* 0x001fe20000000000 */
[----:B-1----:R-:W-:Y:S01]  /*35b0*/  IABS R12, R12 ;  /* 0x0000000c000c7213 */ /* 0x002fe20000000000 */
[----:B------:R-:W-:Y:S01]  /*35c0*/  IMAD.MOV R14, RZ, RZ, -R14 ;  /* 0x000000ffff0e7224 */ /* 0x000fe200078e0a0e */
[----:B------:R0:W-:Y:S03]  /*35d0*/  STL [R1+0x1510], R6 ;  /* 0x0015100601007387 */ /* 0x0001e60000100800 */
[----:B--2---:R-:W-:Y:S01]  /*35e0*/  IMAD.HI.U32 R13, R10, R12, RZ ;  /* 0x0000000c0a0d7227 */ /* 0x004fe200078e00ff */
[----:B------:R1:W-:Y:S03]  /*35f0*/  STL [R1+0x151c], R2 ;  /* 0x00151c0201007387 */ /* 0x0003e60000100800 */
[----:B------:R-:W-:-:S02]  /*3600*/  IMAD.MOV R13, RZ, RZ, -R13 ;  /* 0x000000ffff0d7224 */ /* 0x000fc400078e0a0d */
[----:B----4-:R-:W-:Y:S01]  /*3610*/  IMAD.HI.U32 R11, R10, R62, RZ ;  /* 0x0000003e0a0b7227 */ /* 0x010fe200078e00ff */
[----:B0-----:R-:W-:-:S03]  /*3620*/  IABS R6, R6 ;  /* 0x0000000600067213 */ /* 0x001fc60000000000 */
[----:B------:R-:W-:Y:S01]  /*3630*/  IMAD R12, R9, R13, R12 ;  /* 0x0000000d090c7224 */ /* 0x000fe200078e020c */
[----:B-1----:R-:W-:Y:S01]  /*3640*/  IABS R2, R2 ;  /* 0x0000000200027213 */ /* 0x002fe20000000000 */
[----:B------:R-:W-:-:S03]  /*3650*/  IMAD.HI.U32 R8, R10, R6, RZ ;  /* 0x000000060a087227 */ /* 0x000fc600078e00ff */
[----:B------:R0:W-:Y:S01]  /*3660*/  STL [R1+0x6a0], R12 ;  /* 0x0006a00c01007387 */ /* 0x0001e20000100800 */
[----:B------:R-:W-:-:S04]  /*3670*/  IMAD.HI.U32 R3, R10, R2, RZ ;  /* 0x000000020a037227 */ /* 0x000fc800078e00ff */
[----:B------:R-:W-:Y:S02]  /*3680*/  IMAD.MOV R8, RZ, RZ, -R8 ;  /* 0x000000ffff087224 */ /* 0x000fe400078e0a08 */
[----:B------:R-:W-:Y:S02]  /*3690*/  IMAD.MOV R3, RZ, RZ, -R3 ;  /* 0x000000ffff037224 */ /* 0x000fe400078e0a03 */
[----:B------:R-:W-:Y:S02]  /*36a0*/  IMAD.MOV R11, RZ, RZ, -R11 ;  /* 0x000000ffff0b7224 */ /* 0x000fe400078e0a0b */
[C---:B------:R-:W-:Y:S02]  /*36b0*/  IMAD R6, R9.reuse, R8, R6 ;  /* 0x0000000809067224 */ /* 0x040fe400078e0206 */
[C---:B------:R-:W-:Y:S02]  /*36c0*/  IMAD R2, R9.reuse, R3, R2 ;  /* 0x0000000309027224 */ /* 0x040fe400078e0202 */
[----:B------:R-:W-:Y:S01]  /*36d0*/  VIADD R13, R64, 0x6c ;  /* 0x0000006c400d7836 */ /* 0x000fe20000000000 */
[----:B------:R1:W-:Y:S01]  /*36e0*/  STL [R1+0x10], R6 ;  /* 0x0000100601007387 */ /* 0x0003e20000100800 */
[----:B------:R-:W-:-:S02]  /*36f0*/  IMAD R62, R9, R11, R62 ;  /* 0x0000000b093e7224 */ /* 0x000fc400078e023e */
[C---:B0-----:R-:W-:Y:S01]  /*3700*/  VIADD R12, R64.reuse, 0x6d ;  /* 0x0000006d400c7836 */ /* 0x041fe20000000000 */
[----:B------:R0:W-:Y:S01]  /*3710*/  STL [R1+0xb0], R2 ;  /* 0x0000b00201007387 */ /* 0x0001e20000100800 */
[C---:B------:R-:W-:Y:S02]  /*3720*/  VIADD R11, R64.reuse, 0x6e ;  /* 0x0000006e400b7836 */ /* 0x040fe40000000000 */
[----:B------:R-:W-:Y:S01]  /*3730*/  IMAD R28, R9, R14, R28 ;  /* 0x0000000e091c7224 */ /* 0x000fe200078e021c */
[----:B------:R-:W-:Y:S01]  /*3740*/  IABS R14, R13 ;  /* 0x0000000d000e7213 */ /* 0x000fe20000000000 */
[----:B------:R2:W-:Y:S01]  /*3750*/  STL [R1+0x150c], R13 ;  /* 0x00150c0d01007387 */ /* 0x0005e20000100800 */
[C---:B-1----:R-:W-:Y:S01]  /*3760*/  VIADD R6, R64.reuse, 0x6f ;  /* 0x0000006f40067836 */ /* 0x042fe20000000000 */
[----:B------:R-:W-:Y:S01]  /*3770*/  IABS R3, R11 ;  /* 0x0000000b00037213 */ /* 0x000fe20000000000 */
[----:B------:R-:W-:Y:S01]  /*3780*/  VIADD R8, R64, 0x70 ;  /* 0x0000007040087836 */ /* 0x000fe20000000000 */
[----:B------:R-:W-:Y:S01]  /*3790*/  STL [R1+0x1518], R12 ;  /* 0x0015180c01007387 */ /* 0x000fe20000100800 */
[----:B0-----:R-:W-:Y:S01]  /*37a0*/  IABS R2, R12 ;  /* 0x0000000c00027213 */ /* 0x001fe20000000000 */
[----:B------:R-:W-:-:S02]  /*37b0*/  IMAD.HI.U32 R30, R10, R14, RZ ;  /* 0x0000000e0a1e7227 */ /* 0x000fc400078e00ff */
[----:B------:R0:W-:Y:S01]  /*37c0*/  STL [R1+0x1520], R11 ;  /* 0x0015200b01007387 */ /* 0x0001e20000100800 */
[----:B------:R-:W-:Y:S01]  /*37d0*/  IABS R29, R8 ;  /* 0x00000008001d7213 */ /* 0x000fe20000000000 */
[----:B------:R-:W-:Y:S02]  /*37e0*/  IMAD.MOV R30, RZ, RZ, -R30 ;  /* 0x000000ffff1e7224 */ /* 0x000fe400078e0a1e */
[----:B------:R1:W-:Y:S02]  /*37f0*/  STL [R1+0x1528], R6 ;  /* 0x0015280601007387 */ /* 0x0003e40000100800 */
[----:B------:R-:W-:Y:S02]  /*3800*/  IMAD R14, R9, R30, R14 ;  /* 0x0000001e090e7224 */ /* 0x000fe400078e020e */
[----:B------:R4:W-:Y:S01]  /*3810*/  STL [R1+0x1530], R8 ;  /* 0x0015300801007387 */ /* 0x0009e20000100800 */
[----:B--2---:R-:W-:-:S03]  /*3820*/  IMAD.HI.U32 R13, R10, R29, RZ ;  /* 0x0000001d0a0d7227 */ /* 0x004fc600078e00ff */
[----:B------:R2:W-:Y:S01]  /*3830*/  STL [R1+0x22c], R14 ;  /* 0x00022c0e01007387 */ /* 0x0005e20000100800 */
[----:B0-----:R-:W-:Y:S01]  /*3840*/  IMAD.HI.U32 R11, R10, R3, RZ ;  /* 0x000000030a0b7227 */ /* 0x001fe200078e00ff */
[----:B-1----:R-:W-:-:S03]  /*3850*/  IABS R6, R6 ;  /* 0x0000000600067213 */ /* 0x002fc60000000000 */
[----:B------:R-:W-:Y:S02]  /*3860*/  IMAD.MOV R11, RZ, RZ, -R11 ;  /* 0x000000ffff0b7224 */ /* 0x000fe400078e0a0b */
[----:B----4-:R-:W-:-:S04]  /*3870*/  IMAD.HI.U32 R8, R10, R2, RZ ;  /* 0x000000020a087227 */ /* 0x010fc800078e00ff */
[----:B------:R-:W-:-:S04]  /*3880*/  IMAD.HI.U32 R12, R10, R6, RZ ;  /* 0x000000060a0c7227 */ /* 0x000fc800078e00ff */
[----:B------:R-:W-:Y:S02]  /*3890*/  IMAD.MOV R8, RZ, RZ, -R8 ;  /* 0x000000ffff087224 */ /* 0x000fe400078e0a08 */
[----:B------:R-:W-:Y:S02]  /*38a0*/  IMAD.MOV R12, RZ, RZ, -R12 ;  /* 0x000000ffff0c7224 */ /* 0x000fe400078e0a0c */
[C---:B------:R-:W-:Y:S02]  /*38b0*/  IMAD R8, R9.reuse, R8, R2 ;  /* 0x0000000809087224 */ /* 0x040fe400078e0202 */
[C---:B------:R-:W-:Y:S02]  /*38c0*/  IMAD R3, R9.reuse, R11, R3 ;  /* 0x0000000b09037224 */ /* 0x040fe400078e0203 */
[----:B------:R-:W-:Y:S01]  /*38d0*/  IMAD R2, R9, R12, R6 ;  /* 0x0000000c09027224 */ /* 0x000fe200078e0206 */
[----:B------:R0:W-:Y:S01]  /*38e0*/  STL [R1+0x69c], R8 ;  /* 0x00069c0801007387 */ /* 0x0001e20000100800 */
[----:B--2---:R-:W-:-:S02]  /*38f0*/  VIADD R14, R64, 0x71 ;  /* 0x00000071400e7836 */ /* 0x004fc40000000000 */
[----:B------:R-:W-:Y:S01]  /*3900*/  IMAD.MOV R13, RZ, RZ, -R13 ;  /* 0x000000ffff0d7224 */ /* 0x000fe200078e0a0d */
[----:B------:R1:W-:Y:S01]  /*3910*/  STL [R1+0x6d8], R3 ;  /* 0x0006d80301007387 */ /* 0x0003e20000100800 */
[C---:B------:R-:W-:Y:S01]  /*3920*/  VIADD R11, R64.reuse, 0x72 ;  /* 0x00000072400b7836 */ /* 0x040fe20000000000 */
[----:B------:R-:W-:Y:S01]  /*3930*/  IABS R61, R14 ;  /* 0x0000000e003d7213 */ /* 0x000fe20000000000 */
[----:B------:R-:W-:Y:S01]  /*3940*/  IMAD R29, R9, R13, R29 ;  /* 0x0000000d091d7224 */ /* 0x000fe200078e021d */
[----:B------:R2:W-:Y:S01]  /*3950*/  STL [R1+0x6d4], R2 ;  /* 0x0006d40201007387 */ /* 0x0005e20000100800 */
[----:B0-----:R-:W-:Y:S01]  /*3960*/  VIADD R8, R64, 0x73 ;  /* 0x0000007340087836 */ /* 0x001fe20000000000 */
[----:B------:R-:W-:Y:S02]  /*3970*/  IABS R13, R11 ;  /* 0x0000000b000d7213 */ /* 0x000fe40000000000 */
[----:B------:R0:W-:Y:S01]  /*3980*/  STL [R1+0x1524], R14 ;  /* 0x0015240e01007387 */ /* 0x0001e20000100800 */
[----:B------:R-:W-:-:S03]  /*3990*/  IMAD.HI.U32 R30, R10, R61, RZ ;  /* 0x0000003d0a1e7227 */ /* 0x000fc600078e00ff */
[----:B------:R4:W-:Y:S01]  /*39a0*/  STL [R1+0x152c], R11 ;  /* 0x00152c0b01007387 */ /* 0x0009e20000100800 */
[C---:B-1----:R-:W-:Y:S02]  /*39b0*/  VIADD R3, R64.reuse, 0x74 ;  /* 0x0000007440037836 */ /* 0x042fe40000000000 */
[----:B--2---:R-:W-:Y:S01]  /*39c0*/  VIADD R2, R64, 0x75 ;  /* 0x0000007540027836 */ /* 0x004fe20000000000 */
[----:B------:R1:W-:Y:S01]  /*39d0*/  STL [R1+0x1534], R8 ;  /* 0x0015340801007387 */ /* 0x0003e20000100800 */
[----:B------:R-:W-:Y:S01]  /*39e0*/  IMAD.MOV R30, RZ, RZ, -R30 ;  /* 0x000000ffff1e7224 */ /* 0x000fe200078e0a1e */
[----:B------:R-:W-:Y:S01]  /*39f0*/  IABS R6, R3 ;  /* 0x0000000300067213 */ /* 0x000fe20000000000 */
[----:B0-----:R-:W-:Y:S01]  /*3a00*/  IMAD.HI.U32 R14, R10, R13, RZ ;  /* 0x0000000d0a0e7227 */ /* 0x001fe200078e00ff */
[----:B------:R-:W-:Y:S01]  /*3a10*/  STL [R1+0x153c], R3 ;  /* 0x00153c0301007387 */ /* 0x000fe20000100800 */
[----:B----4-:R-:W-:Y:S02]  /*3a20*/  IABS R11, R8 ;  /* 0x00000008000b7213 */ /* 0x010fe40000000000 */
[----:B------:R-:W-:Y:S01]  /*3a30*/  IMAD.MOV R14, RZ, RZ, -R14 ;  /* 0x000000ffff0e7224 */ /* 0x000fe200078e0a0e */
[----:B------:R0:W-:Y:S01]  /*3a40*/  STL [R1+0x1544], R2 ;  /* 0x0015440201007387 */ /* 0x0001e20000100800 */
[----:B------:R-:W-:-:S02]  /*3a50*/  IMAD R61, R9, R30, R61 ;  /* 0x0000001e093d7224 */ /* 0x000fc400078e023d */
[----:B------:R-:W-:-:S04]  /*3a60*/  IMAD.HI.U32 R12, R10, R11, RZ ;  /* 0x0000000b0a0c7227 */ /* 0x000fc800078e00ff */
[----:B-1----:R-:W-:Y:S01]  /*3a70*/  IMAD.HI.U32 R8, R10, R6, RZ ;  /* 0x000000060a087227 */ /* 0x002fe200078e00ff */
[----:B0-----:R-:W-:-:S03]  /*3a80*/  IABS R2, R2 ;  /* 0x0000000200027213 */ /* 0x001fc60000000000 */
[----:B------:R-:W-:Y:S02]  /*3a90*/  IMAD.MOV R12, RZ, RZ, -R12 ;  /* 0x000000ffff0c7224 */ /* 0x000fe400078e0a0c */
[----:B------:R-:W-:Y:S02]  /*3aa0*/  IMAD.MOV R8, RZ, RZ, -R8 ;  /* 0x000000ffff087224 */ /* 0x000fe400078e0a08 */
[----:B------:R-:W-:-:S04]  /*3ab0*/  IMAD.HI.U32 R3, R10, R2, RZ ;  /* 0x000000020a037227 */ /* 0x000fc800078e00ff */
[C---:B------:R-:W-:Y:S02]  /*3ac0*/  IMAD R13, R9.reuse, R14, R13 ;  /* 0x0000000e090d7224 */ /* 0x040fe400078e020d */
[C---:B------:R-:W-:Y:S02]  /*3ad0*/  IMAD R11, R9.reuse, R12, R11 ;  /* 0x0000000c090b7224 */ /* 0x040fe400078e020b */
[----:B------:R-:W-:Y:S01]  /*3ae0*/  IMAD.MOV R3, RZ, RZ, -R3 ;  /* 0x000000ffff037224 */ /* 0x000fe200078e0a03 */
[----:B------:R0:W-:Y:S01]  /*3af0*/  STL [R1+0x1c], R13 ;  /* 0x00001c0d01007387 */ /* 0x0001e20000100800 */
[C---:B------:R-:W-:Y:S02]  /*3b00*/  IMAD R6, R9.reuse, R8, R6 ;  /* 0x0000000809067224 */ /* 0x040fe400078e0206 */
[----:B------:R-:W-:Y:S01]  /*3b10*/  IMAD R2, R9, R3, R2 ;  /* 0x0000000309027224 */ /* 0x000fe200078e0202 */
[----:B------:R1:W-:Y:S01]  /*3b20*/  STL [R1+0xb4], R11 ;  /* 0x0000b40b01007387 */ /* 0x0003e20000100800 */
[----:B------:R-:W-:-:S02]  /*3b30*/  VIADD R8, R64, 0x77 ;  /* 0x0000007740087836 */ /* 0x000fc40000000000 */
[C---:B------:R-:W-:Y:S01]  /*3b40*/  VIADD R12, R64.reuse, 0x79 ;  /* 0x00000079400c7836 */ /* 0x040fe20000000000 */
[----:B------:R2:W-:Y:S01]  /*3b50*/  STL [R1+0x230], R6 ;  /* 0x0002300601007387 */ /* 0x0005e20000100800 */
[----:B0-----:R-:W-:-:S03]  /*3b60*/  VIADD R13, R64, 0x78 ;  /* 0x00000078400d7836 */ /* 0x001fc60000000000 */
[----:B------:R0:W-:Y:S01]  /*3b70*/  STL [R1+0x6e4], R2 ;  /* 0x0006e40201007387 */ /* 0x0001e20000100800 */
[----:B------:R-:W-:Y:S01]  /*3b80*/  IABS R63, R12 ;  /* 0x0000000c003f7213 */ /* 0x000fe20000000000 */
[C---:B-1----:R-:W-:Y:S01]  /*3b90*/  VIADD R11, R64.reuse, 0x76 ;  /* 0x00000076400b7836 */ /* 0x042fe20000000000 */
[----:B------:R-:W-:Y:S01]  /*3ba0*/  IABS R30, R13 ;  /* 0x0000000d001e7213 */ /* 0x000fe20000000000 */
[----:B--2---:R-:W-:-:S03]  /*3bb0*/  VIADD R6, R64, 0x7a ;  /* 0x0000007a40067836 */ /* 0x004fc60000000000 */
[----:B------:R1:W-:Y:S01]  /*3bc0*/  STL [R1+0x1538], R11 ;  /* 0x0015380b01007387 */ /* 0x0003e20000100800 */
[----:B------:R-:W-:-:S03]  /*3bd0*/  IMAD.HI.U32 R14, R10, R30, RZ ;  /* 0x0000001e0a0e7227 */ /* 0x000fc600078e00ff */
[----:B------:R2:W-:Y:S01]  /*3be0*/  STL [R1+0x1540], R8 ;  /* 0x0015400801007387 */ /* 0x0005e20000100800 */
[----:B0-----:R-:W-:Y:S01]  /*3bf0*/  IABS R2, R6 ;  /* 0x0000000600027213 */ /* 0x001fe20000000000 */
[----:B------:R-:W-:Y:S02]  /*3c00*/  IMAD.MOV R14, RZ, RZ, -R14 ;  /* 0x000000ffff0e7224 */ /* 0x000fe400078e0a0e */
[----:B------:R0:W-:Y:S01]  /*3c10*/  STL [R1+0x1548], R13 ;  /* 0x0015480d01007387 */ /* 0x0001e20000100800 */
[----:B-1----:R-:W-:Y:S01]  /*3c20*/  IABS R11, R11 ;  /* 0x0000000b000b7213 */ /* 0x002fe20000000000 */
[----:B------:R-:W-:Y:S02]  /*3c30*/  IMAD.HI.U32 R3, R10, R2, RZ ;  /* 0x000000020a037227 */ /* 0x000fe400078e00ff */
[----:B------:R1:W-:Y:S01]  /*3c40*/  STL [R1+0x1550], R12 ;  /* 0x0015500c01007387 */ /* 0x0003e20000100800 */
[----:B--2---:R-:W-:Y:S01]  /*3c50*/  IABS R8, R8 ;  /* 0x0000000800087213 */ /* 0x004fe20000000000 */
[----:B------:R-:W-:-:S02]  /*3c60*/  IMAD.MOV R3, RZ, RZ, -R3 ;  /* 0x000000ffff037224 */ /* 0x000fc400078e0a03 */
[----:B------:R2:W-:Y:S01]  /*3c70*/  STL [R1+0x1558], R6 ;  /* 0x0015580601007387 */ /* 0x0005e20000100800 */
[----:B------:R-:W-:Y:S02]  /*3c80*/  IMAD R30, R9, R14, R30 ;  /* 0x0000000e091e7224 */ /* 0x000fe400078e021e */
[----:B0-----:R-:W-:-:S04]  /*3c90*/  IMAD.HI.U32 R13, R10, R8, RZ ;  /* 0x000000080a0d7227 */ /* 0x001fc800078e00ff */
[----:B-1----:R-:W-:-:S04]  /*3ca0*/  IMAD.HI.U32 R12, R10, R11, RZ ;  /* 0x0000000b0a0c7227 */ /* 0x002fc800078e00ff */
[----:B------:R-:W-:Y:S02]  /*3cb0*/  IMAD.MOV R12, RZ, RZ, -R12 ;  /* 0x000000ffff0c7224 */ /* 0x000fe400078e0a0c */
[----:B------:R-:W-:Y:S02]  /*3cc0*/  IMAD.MOV R13, RZ, RZ, -R13 ;  /* 0x000000ffff0d7224 */ /* 0x000fe400078e0a0d */
[----:B--2---:R-:W-:-:S04]  /*3cd0*/  IMAD.HI.U32 R6, R10, R63, RZ ;  /* 0x0000003f0a067227 */ /* 0x004fc800078e00ff */
[C---:B------:R-:W-:Y:S02]  /*3ce0*/  IMAD R11, R9.reuse, R12, R11 ;  /* 0x0000000c090b7224 */ /* 0x040fe400078e020b */
[C---:B------:R-:W-:Y:S02]  /*3cf0*/  IMAD R8, R9.reuse, R13, R8 ;  /* 0x0000000d09087224 */ /* 0x040fe400078e0208 */
[----:B------:R-:W-:Y:S01]  /*3d00*/  IMAD R2, R9, R3, R2 ;  /* 0x0000000309027224 */ /* 0x000fe200078e0202 */
[----:B------:R0:W-:Y:S01]  /*3d10*/  STL [R1+0x71c], R11 ;  /* 0x00071c0b01007387 */ /* 0x0001e20000100800 */
[----:B------:R-:W-:Y:S02]  /*3d20*/  IMAD.MOV R6, RZ, RZ, -R6 ;  /* 0x000000ffff067224 */ /* 0x000fe400078e0a06 */
[C---:B------:R-:W-:Y:S01]  /*3d30*/  VIADD R13, R64.reuse, 0x7b ;  /* 0x0000007b400d7836 */ /* 0x040fe20000000000 */
[----:B------:R1:W-:Y:S01]  /*3d40*/  STL [R1+0x724], R8 ;  /* 0x0007240801007387 */ /* 0x0003e20000100800 */
[----:B------:R-:W-:-:S02]  /*3d50*/  VIADD R12, R64, 0x7c ;  /* 0x0000007c400c7836 */ /* 0x000fc40000000000 */
[----:B------:R-:W-:Y:S01]  /*3d60*/  IMAD R63, R9, R6, R63 ;  /* 0x00000006093f7224 */ /* 0x000fe200078e023f */
[----:B------:R2:W-:Y:S01]  /*3d70*/  STL [R1+0x18], R2 ;  /* 0x0000180201007387 */ /* 0x0005e20000100800 */
[C---:B------:R-:W-:Y:S01]  /*3d80*/  VIADD R6, R64.reuse, 0x7f ;  /* 0x0000007f40067836 */ /* 0x040fe20000000000 */
[----:B------:R-:W-:Y:S01]  /*3d90*/  IABS R31, R13 ;  /* 0x0000000d001f7213 */ /* 0x000fe20000000000 */
[C---:B0-----:R-:W-:Y:S01]  /*3da0*/  VIADD R11, R64.reuse, 0x7d ;  /* 0x0000007d400b7836 */ /* 0x041fe20000000000 */
[----:B------:R0:W-:Y:S01]  /*3db0*/  STL [R1+0x154c], R13 ;  /* 0x00154c0d01007387 */ /* 0x0001e20000100800 */
[----:B-1----:R-:W-:-:S03]  /*3dc0*/  VIADD R8, R64, 0x7e ;  /* 0x0000007e40087836 */ /* 0x002fc60000000000 */
[----:B------:R-:W-:Y:S01]  /*3dd0*/  STL [R1+0x1554], R12 ;  /* 0x0015540c01007387 */ /* 0x000fe20000100800 */
[----:B------:R-:W-:Y:S01]  /*3de0*/  IMAD.HI.U32 R32, R10, R31, RZ ;  /* 0x0000001f0a207227 */ /* 0x000fe200078e00ff */
[----:B--2---:R-:W-:Y:S02]  /*3df0*/  IABS R2, R11 ;  /* 0x0000000b00027213 */ /* 0x004fe40000000000 */
[----:B------:R1:W-:Y:S01]  /*3e00*/  STL [R1+0x155c], R11 ;  /* 0x00155c0b01007387 */ /* 0x0003e20000100800 */
[----:B------:R-:W-:Y:S01]  /*3e10*/  IABS R3, R8 ;  /* 0x0000000800037213 */ /* 0x000fe20000000000 */
[----:B------:R-:W-:Y:S01]  /*3e20*/  IMAD.MOV R32, RZ, RZ, -R32 ;  /* 0x000000ffff207224 */ /* 0x000fe200078e0a20 */
[----:B0-----:R-:W-:Y:S01]  /*3e30*/  IABS R13, R12 ;  /* 0x0000000c000d7213 */ /* 0x001fe20000000000 */
[----:B------:R0:W-:Y:S02]  /*3e40*/  STL [R1+0x1564], R8 ;  /* 0x0015640801007387 */ /* 0x0001e40000100800 */
[----:B------:R-:W-:-:S02]  /*3e50*/  IMAD R31, R9, R32, R31 ;  /* 0x00000020091f7224 */ /* 0x000fc400078e021f */
[----:B------:R2:W-:Y:S01]  /*3e60*/  STL [R1+0x1568], R6 ;  /* 0x0015680601007387 */ /* 0x0005e20000100800 */
[----:B------:R-:W-:-:S03]  /*3e70*/  IMAD.HI.U32 R14, R10, R13, RZ ;  /* 0x0000000d0a0e7227 */ /* 0x000fc600078e00ff */
[----:B------:R-:W-:Y:S01]  /*3e80*/  STL [R1+0xb8], R31 ;  /* 0x0000b81f01007387 */ /* 0x000fe20000100800 */
[----:B-1----:R-:W-:-:S04]  /*3e90*/  IMAD.HI.U32 R11, R10, R3, RZ ;  /* 0x000000030a0b7227 */ /* 0x002fc800078e00ff */
[----:B0-----:R-:W-:Y:S01]  /*3ea0*/  IMAD.HI.U32 R8, R10, R2, RZ ;  /* 0x000000020a087227 */ /* 0x001fe200078e00ff */
[----:B--2---:R-:W-:-:S03]  /*3eb0*/  IABS R6, R6 ;  /* 0x0000000600067213 */ /* 0x004fc60000000000 */
[----:B------:R-:W-:Y:S02]  /*3ec0*/  IMAD.MOV R14, RZ, RZ, -R14 ;  /* 0x000000ffff0e7224 */ /* 0x000fe400078e0a0e */
[----:B------:R-:W-:-:S04]  /*3ed0*/  IMAD.HI.U32 R12, R10, R6, RZ ;  /* 0x000000060a0c7227 */ /* 0x000fc800078e00ff */
[----:B------:R-:W-:Y:S02]  /*3ee0*/  IMAD.MOV R8, RZ, RZ, -R8 ;  /* 0x000000ffff087224 */ /* 0x000fe400078e0a08 */
[----:B------:R-:W-:Y:S02]  /*3ef0*/  IMAD.MOV R11, RZ, RZ, -R11 ;  /* 0x000000ffff0b7224 */ /* 0x000fe400078e0a0b */
[C---:B------:R-:W-:Y:S02]  /*3f00*/  IMAD R13, R9.reuse, R14, R13 ;  /* 0x0000000e090d7224 */ /* 0x040fe400078e020d */
[----:B------:R-:W-:Y:S02]  /*3f10*/  IMAD.MOV R12, RZ, RZ, -R12 ;  /* 0x000000ffff0c7224 */ /* 0x000fe400078e0a0c */
[C---:B------:R-:W-:Y:S01]  /*3f20*/  IMAD R8, R9.reuse, R8, R2 ;  /* 0x0000000809087224 */ /* 0x040fe200078e0202 */
[----:B------:R0:W-:Y:S01]  /*3f30*/  STL [R1+0x220], R13 ;  /* 0x0002200d01007387 */ /* 0x0001e20000100800 */
[----:B------:R-:W-:-:S02]  /*3f40*/  IMAD R3, R9, R11, R3 ;  /* 0x0000000b09037224 */ /* 0x000fc400078e0203 */
[----:B------:R-:W-:Y:S01]  /*3f50*/  IMAD R2, R9, R12, R6 ;  /* 0x0000000c09027224 */ /* 0x000fe200078e0206 */
[----:B------:R1:W-:Y:S01]  /*3f60*/  STL [R1+0x72c], R8 ;  /* 0x00072c0801007387 */ /* 0x0003e20000100800 */
[----:B------:R-:W-:-:S03]  /*3f70*/  VIADD R11, R64, 0x81 ;  /* 0x00000081400b7836 */ /* 0x000fc60000000000 */
[----:B------:R2:W-:Y:S01]  /*3f80*/  STL [R1+0x418], R3 ;  /* 0x0004180301007387 */ /* 0x0005e20000100800 */
[C---:B0-----:R-:W-:Y:S01]  /*3f90*/  VIADD R13, R64.reuse, 0x80 ;  /* 0x00000080400d7836 */ /* 0x041fe20000000000 */
[----:B------:R-:W-:Y:S02]  /*3fa0*/  IABS R65, R11 ;  /* 0x0000000b00417213 */ /* 0x000fe40000000000 */
[----:B------:R0:W-:Y:S01]  /*3fb0*/  STL [R1+0x414], R2 ;  /* 0x0004140201007387 */ /* 0x0001e20000100800 */
[C---:B-1----:R-:W-:Y:S01]  /*3fc0*/  VIADD R8, R64.reuse, 0x82 ;  /* 0x0000008240087836 */ /* 0x042fe20000000000 */
[----:B------:R-:W-:Y:S02]  /*3fd0*/  IABS R31, R13 ;  /* 0x0000000d001f7213 */ /* 0x000fe40000000000 */
        /* <DEDUP_REMOVED lines=24> */
[----:B------:R-:W-:Y:S02]  /*4160*/  IMAD R65, R9, R13, R65 ;  /* 0x0000000d09417224 */ /* 0x000fe400078e0241 */
[C---:B------:R-:W-:Y:S01]  /*4170*/  VIADD R8, R64.reuse, 0x85 ;  /* 0x0000008540087836 */ /* 0x040fe20000000000 */
        /* <DEDUP_REMOVED lines=39> */
[----:B------:R-:W-:Y:S01]  /*43f0*/  IMAD.HI.U32 R14, R10, R13, RZ ;  /* 0x0000000d0a0e7227 */ /* 0x000fe200078e00ff */
[----:B------:R-:W-:Y:S02]  /*4400*/  IABS R2, R11 ;  /* 0x0000000b00027213 */ /* 0x000fe40000000000 */
[----:B------:R-:W-:Y:S01]  /*4410*/  STL [R1+0x15e8], R12 ;  /* 0x0015e80c01007387 */ /* 0x000fe20000100800 */
[C---:B-1----:R-:W-:Y:S02]  /*4420*/  VIADD R8, R64.reuse, 0x8e ;  /* 0x0000008e40087836 */ /* 0x042fe40000000000 */
[----:B--2---:R-:W-:Y:S01]  /*4430*/  VIADD R3, R64, 0x8d ;  /* 0x0000008d40037836 */ /* 0x004fe20000000000 */
[----:B------:R-:W-:Y:S01]  /*4440*/  STL [R1+0x15fc], R11 ;  /* 0x0015fc0b01007387 */ /* 0x000fe20000100800 */
[----:B------:R-:W-:Y:S01]  /*4450*/  IMAD.MOV R14, RZ, RZ, -R14 ;  /* 0x000000ffff0e7224 */ /* 0x000fe200078e0a0e */
[----:B0-----:R-:W-:-:S02]  /*4460*/  IABS R33, R33 ;  /* 0x0000002100217213 */ /* 0x001fc40000000000 */
[----:B------:R0:W-:Y:S01]  /*4470*/  STL [R1+0x1648], R3 ;  /* 0x0016480301007387 */ /* 0x0001e20000100800 */
[----:B------:R-:W-:Y:S01]  /*4480*/  IABS R6, R8 ;  /* 0x0000000800067213 */ /* 0x000fe20000000000 */
[----:B------:R-:W-:Y:S02]  /*4490*/  IMAD R13, R9, R14, R13 ;  /* 0x0000000e090d7224 */ /* 0x000fe400078e020d */
[C---:B------:R-:W-:Y:S01]  /*44a0*/  IMAD.HI.U32 R34, R10.reuse, R33, RZ ;  /* 0x000000210a227227 */ /* 0x040fe200078e00ff */
[----:B------:R1:W-:Y:S03]  /*44b0*/  STL [R1+0x1660], R8 ;  /* 0x0016600801007387 */ /* 0x0003e60000100800 */
[----:B------:R-:W-:Y:S01]  /*44c0*/  IMAD.MOV R34, RZ, RZ, -R34 ;  /* 0x000000ffff227224 */ /* 0x000fe200078e0a22 */
[----:B0-----:R-:W-:Y:S01]  /*44d0*/  IABS R3, R3 ;  /* 0x0000000300037213 */ /* 0x001fe20000000000 */
[----:B------:R-:W-:-:S04]  /*44e0*/  IMAD.HI.U32 R12, R10, R6, RZ ;  /* 0x000000060a0c7227 */ /* 0x000fc800078e00ff */
[----:B-1----:R-:W-:-:S04]  /*44f0*/  IMAD.HI.U32 R8, R10, R2, RZ ;  /* 0x000000020a087227 */ /* 0x002fc800078e00ff */
        /* <DEDUP_REMOVED lines=18> */
[----:B------:R4:W-:Y:S01]  /*4620*/  STL [R1+0x15bc], R13 ;  /* 0x0015bc0d01007387 */ /* 0x0009e20000100800 */
[C---:B-1----:R-:W-:Y:S02]  /*4630*/  VIADD R8, R64.reuse, 0x91 ;  /* 0x0000009140087836 */ /* 0x042fe40000000000 */
[C---:B--2---:R-:W-:Y:S01]  /*4640*/  VIADD R3, R64.reuse, 0x92 ;  /* 0x0000009240037836 */ /* 0x044fe20000000000 */
[----:B------:R1:W-:Y:S01]  /*4650*/  STL [R1+0x15d0], R11 ;  /* 0x0015d00b01007387 */ /* 0x0003e20000100800 */
[----:B------:R-:W-:Y:S01]  /*4660*/  IMAD.MOV R14, RZ, RZ, -R14 ;  /* 0x000000ffff0e7224 */ /* 0x000fe200078e0a0e */
[----:B------:R-:W-:Y:S01]  /*4670*/  IABS R67, R8 ;  /* 0x0000000800437213 */ /* 0x000fe20000000000 */
[----:B0-----:R-:W-:Y:S01]  /*4680*/  VIADD R2, R64, 0x93 ;  /* 0x0000009340027836 */ /* 0x001fe20000000000 */
[----:B------:R0:W-:Y:S01]  /*4690*/  STL [R1+0x161c], R8 ;  /* 0x00161c0801007387 */ /* 0x0001e20000100800 */
[----:B------:R-:W-:Y:S01]  /*46a0*/  IABS R6, R3 ;  /* 0x0000000300067213 */ /* 0x000fe20000000000 */
[----:B----4-:R-:W-:-:S02]  /*46b0*/  IMAD.HI.U32 R13, R10, R12, RZ ;  /* 0x0000000c0a0d7227 */ /* 0x010fc400078e00ff */
[----:B------:R-:W-:Y:S02]  /*46c0*/  STL [R1+0x1630], R3 ;  /* 0x0016300301007387 */ /* 0x000fe40000100800 */
[----:B------:R-:W-:Y:S02]  /*46d0*/  IMAD.MOV R13, RZ, RZ, -R13 ;  /* 0x000000ffff0d7224 */ /* 0x000fe400078e0a0d */
[----:B------:R2:W-:Y:S01]  /*46e0*/  STL [R1+0x1674], R2 ;  /* 0x0016740201007387 */ /* 0x0005e20000100800 */
[----:B-1----:R-:W-:-:S04]  /*46f0*/  IMAD.HI.U32 R11, R10, R67, RZ ;  /* 0x000000430a0b7227 */ /* 0x002fc800078e00ff */
[----:B0-----:R-:W-:-:S04]  /*4700*/  IMAD.HI.U32 R8, R10, R6, RZ ;  /* 0x000000060a087227 */ /* 0x001fc800078e00ff */
[----:B------:R-:W-:Y:S01]  /*4710*/  IMAD.MOV R8, RZ, RZ, -R8 ;  /* 0x000000ffff087224 */ /* 0x000fe200078e0a08 */
[----:B--2---:R-:W-:Y:S01]  /*4720*/  IABS R2, R2 ;  /* 0x0000000200027213 */ /* 0x004fe20000000000 */
[C---:B------:R-:W-:Y:S02]  /*4730*/  IMAD R12, R9.reuse, R13, R12 ;  /* 0x0000000d090c7224 */ /* 0x040fe400078e020c */
[----:B------:R-:W-:Y:S02]  /*4740*/  IMAD R6, R9, R8, R6 ;  /* 0x0000000809067224 */ /* 0x000fe400078e0206 */
[----:B------:R-:W-:Y:S01]  /*4750*/  IMAD.HI.U32 R3, R10, R2, RZ ;  /* 0x000000020a037227 */ /* 0x000fe200078e00ff */
[----:B------:R0:W-:Y:S03]  /*4760*/  STL [R1+0x2bc], R12 ;  /* 0x0002bc0c01007387 */ /* 0x0001e60000100800 */
[----:B------:R-:W-:Y:S01]  /*4770*/  IMAD.MOV R3, RZ, RZ, -R3 ;  /* 0x000000ffff037224 */ /* 0x000fe200078e0a03 */
[----:B------:R1:W-:Y:S01]  /*4780*/  STL [R1+0x2c], R6 ;  /* 0x00002c0601007387 */ /* 0x0003e20000100800 */
[----:B------:R-:W-:-:S02]  /*4790*/  VIADD R8, R64, 0x94 ;  /* 0x0000009440087836 */ /* 0x000fc40000000000 */
[C---:B------:R-:W-:Y:S02]  /*47a0*/  IMAD R2, R9.reuse, R3, R2 ;  /* 0x0000000309027224 */ /* 0x040fe400078e0202 */
[C---:B------:R-:W-:Y:S02]  /*47b0*/  VIADD R13, R64.reuse, 0x95 ;  /* 0x00000095400d7836 */ /* 0x040fe40000000000 */
[C---:B0-----:R-:W-:Y:S01]  /*47c0*/  VIADD R12, R64.reuse, 0x96 ;  /* 0x00000096400c7836 */ /* 0x041fe20000000000 */
[----:B------:R0:W-:Y:S01]  /*47d0*/  STL [R1+0x184], R2 ;  /* 0x0001840201007387 */ /* 0x0001e20000100800 */
[----:B------:R-:W-:Y:S02]  /*47e0*/  IMAD.MOV R11, RZ, RZ, -R11 ;  /* 0x000000ffff0b7224 */ /* 0x000fe400078e0a0b */
[----:B-1----:R-:W-:Y:S01]  /*47f0*/  VIADD R6, R64, 0x97 ;  /* 0x0000009740067836 */ /* 0x002fe20000000000 */
[----:B------:R1:W-:Y:S01]  /*4800*/  STL [R1+0x15a4], R8 ;  /* 0x0015a40801007387 */ /* 0x0003e20000100800 */
[----:B------:R-:W-:Y:S01]  /*4810*/  IABS R3, R12 ;  /* 0x0000000c00037213 */ /* 0x000fe20000000000 */
[----:B------:R-:W-:-:S02]  /*4820*/  IMAD R67, R9, R11, R67 ;  /* 0x0000000b09437224 */ /* 0x000fc400078e0243 */
[----:B------:R2:W-:Y:S01]  /*4830*/  STL [R1+0x15e4], R13 ;  /* 0x0015e40d01007387 */ /* 0x0005e20000100800 */
[----:B------:R-:W-:Y:S01]  /*4840*/  VIADD R11, R64, 0x98 ;  /* 0x00000098400b7836 */ /* 0x000fe20000000000 */
[----:B0-----:R-:W-:Y:S01]  /*4850*/  IABS R2, R13 ;  /* 0x0000000d00027213 */ /* 0x001fe20000000000 */
[----:B------:R-:W-:Y:S01]  /*4860*/  IMAD R34, R9, R14, R34 ;  /* 0x0000000e09227224 */ /* 0x000fe200078e0222 */
[----:B------:R0:W-:Y:S01]  /*4870*/  STL [R1+0x15f8], R12 ;  /* 0x0015f80c01007387 */ /* 0x0001e20000100800 */
[----:B------:R-:W-:Y:S01]  /*4880*/  IMAD.HI.U32 R35, R10, R3, RZ ;  /* 0x000000030a237227 */ /* 0x000fe200078e00ff */
[----:B-1----:R-:W-:Y:S02]  /*4890*/  IABS R8, R8 ;  /* 0x0000000800087213 */ /* 0x002fe40000000000 */
[----:B------:R1:W-:Y:S01]  /*48a0*/  STL [R1+0x1644], R6 ;  /* 0x0016440601007387 */ /* 0x0003e20000100800 */
[----:B------:R-:W-:Y:S01]  /*48b0*/  IABS R33, R11 ;  /* 0x0000000b00217213 */ /* 0x000fe20000000000 */
[----:B------:R-:W-:-:S02]  /*48c0*/  IMAD.MOV R35, RZ, RZ, -R35 ;  /* 0x000000ffff237224 */ /* 0x000fc400078e0a23 */
[C---:B--2---:R-:W-:Y:S01]  /*48d0*/  IMAD.HI.U32 R13, R10.reuse, R8, RZ ;  /* 0x000000080a0d7227 */ /* 0x044fe200078e00ff */
[----:B------:R2:W-:Y:S03]  /*48e0*/  STL [R1+0x165c], R11 ;  /* 0x00165c0b01007387 */ /* 0x0005e60000100800 */
[----:B0-----:R-:W-:Y:S01]  /*48f0*/  IMAD.HI.U32 R12, R10, R2, RZ ;  /* 0x000000020a0c7227 */ /* 0x001fe200078e00ff */
[----:B-1----:R-:W-:-:S03]  /*4900*/  IABS R6, R6 ;  /* 0x0000000600067213 */ /* 0x002fc60000000000 */
[----:B------:R-:W-:Y:S02]  /*4910*/  IMAD.MOV R13, RZ, RZ, -R13 ;  /* 0x000000ffff0d7224 */ /* 0x000fe400078e0a0d */
[----:B------:R-:W-:Y:S02]  /*4920*/  IMAD.MOV R12, RZ, RZ, -R12 ;  /* 0x000000ffff0c7224 */ /* 0x000fe400078e0a0c */
[----:B------:R-:W-:-:S04]  /*4930*/  IMAD.HI.U32 R14, R10, R6, RZ ;  /* 0x000000060a0e7227 */ /* 0x000fc800078e00ff */
[C---:B------:R-:W-:Y:S02]  /*4940*/  IMAD R13, R9.reuse, R13, R8 ;  /* 0x0000000d090d7224 */ /* 0x040fe400078e0208 */
[----:B------:R-:W-:Y:S02]  /*4950*/  IMAD.MOV R14, RZ, RZ, -R14 ;  /* 0x000000ffff0e7224 */ /* 0x000fe400078e0a0e */
[----:B------:R-:W-:Y:S01]  /*4960*/  IMAD R8, R9, R12, R2 ;  /* 0x0000000c09087224 */ /* 0x000fe200078e0202 */
[----:B------:R0:W-:Y:S01]  /*4970*/  STL [R1+0x2a8], R13 ;  /* 0x0002a80d01007387 */ /* 0x0001e20000100800 */
[----:B--2---:R-:W-:-:S03]  /*4980*/  IMAD.HI.U32 R11, R10, R33, RZ ;  /* 0x000000210a0b7227 */ /* 0x004fc600078e00ff */
[----:B------:R1:W-:Y:S01]  /*4990*/  STL [R1+0x2a4], R8 ;  /* 0x0002a40801007387 */ /* 0x0003e20000100800 */
[C---:B------:R-:W-:Y:S02]  /*49a0*/  IMAD R3, R9.reuse, R35, R3 ;  /* 0x0000002309037224 */ /* 0x040fe400078e0203 */
[C---:B------:R-:W-:Y:S02]  /*49b0*/  IMAD R2, R9.reuse, R14, R6 ;  /* 0x0000000e09027224 */ /* 0x040fe400078e0206 */
[C---:B------:R-:W-:Y:S01]  /*49c0*/  VIADD R12, R64.reuse, 0x9a ;  /* 0x0000009a400c7836 */ /* 0x040fe20000000000 */
[----:B------:R2:W-:Y:S01]  /*49d0*/  STL [R1+0x2ac], R3 ;  /* 0x0002ac0301007387 */ /* 0x0005e20000100800 */
[C---:B0-----:R-:W-:Y:S02]  /*49e0*/  VIADD R13, R64.reuse, 0x99 ;  /* 0x00000099400d7836 */ /* 0x041fe40000000000 */
[----:B------:R-:W-:Y:S01]  /*49f0*/  IMAD.MOV R11, RZ, RZ, -R11 ;  /* 0x000000ffff0b7224 */ /* 0x000fe200078e0a0b */
[----:B------:R0:W-:Y:S01]  /*4a00*/  STL [R1+0x2b0], R2 ;  /* 0x0002b00201007387 */ /* 0x0001e20000100800 */
[C---:B-1----:R-:W-:Y:S01]  /*4a10*/  VIADD R8, R64.reuse, 0x9b ;  /* 0x0000009b40087836 */ /* 0x042fe20000000000 */
[----:B------:R-:W-:Y:S01]  /*4a20*/  IABS R68, R13 ;  /* 0x0000000d00447213 */ /* 0x000fe20000000000 */
[----:B------:R-:W-:Y:S01]  /*4a30*/  IMAD R33, R9, R11, R33 ;  /* 0x0000000b09217224 */ /* 0x000fe200078e0221 */
[----:B------:R1:W-:Y:S01]  /*4a40*/  STL [R1+0x15b8], R13 ;  /* 0x0015b80d01007387 */ /* 0x0003e20000100800 */
[----:B--2---:R-:W-:Y:S01]  /*4a50*/  VIADD R3, R64, 0x9d ;  /* 0x0000009d40037836 */ /* 0x004fe20000000000 */
[----:B------:R-:W-:-:S02]  /*4a60*/  IABS R11, R8 ;  /* 0x00000008000b7213 */ /* 0x000fc40000000000 */
[----:B------:R2:W-:Y:S01]  /*4a70*/  STL [R1+0x15cc], R12 ;  /* 0x0015cc0c01007387 */ /* 0x0005e20000100800 */
[----:B------:R-:W-:-:S03]  /*4a80*/  IMAD.HI.U32 R35, R10, R68, RZ ;  /* 0x000000440a237227 */ /* 0x000fc600078e00ff */
[----:B------:R-:W-:Y:S01]  /*4a90*/  STL [R1+0x1618], R8 ;  /* 0x0016180801007387 */ /* 0x000fe20000100800 */
[----:B0-----:R-:W-:Y:S01]  /*4aa0*/  VIADD R2, R64, 0x9c ;  /* 0x0000009c40027836 */ /* 0x001fe20000000000 */
[----:B-1----:R-:W-:Y:S01]  /*4ab0*/  IABS R13, R12 ;  /* 0x0000000c000d7213 */ /* 0x002fe20000000000 */
[----:B------:R-:W-:-:S03]  /*4ac0*/  IMAD.MOV R35, RZ, RZ, -R35 ;  /* 0x000000ffff237224 */ /* 0x000fc600078e0a23 */
[----:B------:R0:W-:Y:S01]  /*4ad0*/  STL [R1+0x162c], R2 ;  /* 0x00162c0201007387 */ /* 0x0001e20000100800 */
[----:B------:R-:W-:-:S03]  /*4ae0*/  IMAD.HI.U32 R14, R10, R13, RZ ;  /* 0x0000000d0a0e7227 */ /* 0x000fc600078e00ff */
[----:B------:R1:W-:Y:S01]  /*4af0*/  STL [R1+0x1670], R3 ;  /* 0x0016700301007387 */ /* 0x0003e20000100800 */
[----:B--2---:R-:W-:-:S04]  /*4b00*/  IMAD.HI.U32 R12, R10, R11, RZ ;  /* 0x0000000b0a0c7227 */ /* 0x004fc800078e00ff */
[----:B------:R-:W-:Y:S01]  /*4b10*/  IMAD.MOV R14, RZ, RZ, -R14 ;  /* 0x000000ffff0e7224 */ /* 0x000fe200078e0a0e */
[----:B0-----:R-:W-:Y:S01]  /*4b20*/  IABS R2, R2 ;  /* 0x0000000200027213 */ /* 0x001fe20000000000 */
[----:B------:R-:W-:Y:S02]  /*4b30*/  IMAD.MOV R12, RZ, RZ, -R12 ;  /* 0x000000ffff0c7224 */ /* 0x000fe400078e0a0c */
[----:B------:R-:W-:Y:S01]  /*4b40*/  IMAD R13, R9, R14, R13 ;  /* 0x0000000e090d7224 */ /* 0x000fe200078e020d */
[----:B-1----:R-:W-:Y:S01]  /*4b50*/  IABS R3, R3 ;  /* 0x0000000300037213 */ /* 0x002fe20000000000 */
[----:B------:R-:W-:-:S03]  /*4b60*/  IMAD.HI.U32 R6, R10, R2, RZ ;  /* 0x000000020a067227 */ /* 0x000fc600078e00ff */
[----:B------:R0:W-:Y:S01]  /*4b70*/  STL [R1+0x28], R13 ;  /* 0x0000280d01007387 */ /* 0x0001e20000100800 */
[----:B------:R-:W-:-:S04]  /*4b80*/  IMAD.HI.U32 R8, R10, R3, RZ ;  /* 0x000000030a087227 */ /* 0x000fc800078e00ff */
[----:B------:R-:W-:Y:S02]  /*4b90*/  IMAD.MOV R6, RZ, RZ, -R6 ;  /* 0x000000ffff067224 */ /* 0x000fe400078e0a06 */
[C---:B------:R-:W-:Y:S02]  /*4ba0*/  IMAD R11, R9.reuse, R12, R11 ;  /* 0x0000000c090b7224 */ /* 0x040fe400078e020b */
[----:B------:R-:W-:Y:S02]  /*4bb0*/  IMAD.MOV R8, RZ, RZ, -R8 ;  /* 0x000000ffff087224 */ /* 0x000fe400078e0a08 */
[C---:B------:R-:W-:Y:S01]  /*4bc0*/  IMAD R6, R9.reuse, R6, R2 ;  /* 0x0000000609067224 */ /* 0x040fe200078e0202 */
[----:B------:R1:W-:Y:S01]  /*4bd0*/  STL [R1+0x160], R11 ;  /* 0x0001600b01007387 */ /* 0x0003e20000100800 */
[----:B------:R-:W-:Y:S02]  /*4be0*/  IMAD R2, R9, R8, R3 ;  /* 0x0000000809027224 */ /* 0x000fe400078e0203 */
[C---:B0-----:R-:W-:Y:S01]  /*4bf0*/  VIADD R13, R64.reuse, 0x9f ;  /* 0x0000009f400d7836 */ /* 0x041fe20000000000 */
[----:B------:R0:W-:Y:S01]  /*4c00*/  STL [R1+0x294], R6 ;  /* 0x0002940601007387 */ /* 0x0001e20000100800 */
[----:B------:R-:W-:-:S02]  /*4c10*/  VIADD R12, R64, 0xa0 ;  /* 0x000000a0400c7836 */ /* 0x000fc40000000000 */
[----:B------:R-:W-:Y:S01]  /*4c20*/  IMAD R68, R9, R35, R68 ;  /* 0x0000002309447224 */ /* 0x000fe200078e0244 */
[----:B------:R2:W-:Y:S01]  /*4c30*/  STL [R1+0x298], R2 ;  /* 0x0002980201007387 */ /* 0x0005e20000100800 */
[----:B------:R-:W-:Y:S01]  /*4c40*/  IABS R8, R13 ;  /* 0x0000000d00087213 */ /* 0x000fe20000000000 */
[C---:B-1----:R-:W-:Y:S01]  /*4c50*/  VIADD R11, R64.reuse, 0x9e ;  /* 0x0000009e400b7836 */ /* 0x042fe20000000000 */
[----:B------:R-:W-:Y:S01]  /*4c60*/  IABS R35, R12 ;  /* 0x0000000c00237213 */ /* 0x000fe20000000000 */
[----:B0-----:R-:W-:-:S03]  /*4c70*/  VIADD R6, R64, 0xa1 ;  /* 0x000000a140067836 */ /* 0x001fc60000000000 */
[----:B------:R0:W-:Y:S01]  /*4c80*/  STL [R1+0x15a0], R11 ;  /* 0x0015a00b01007387 */ /* 0x0001e20000100800 */
[----:B------:R-:W-:-:S03]  /*4c90*/  IMAD.HI.U32 R14, R10, R35, RZ ;  /* 0x000000230a0e7227 */ /* 0x000fc600078e00ff */
[----:B------:R1:W-:Y:S01]  /*4ca0*/  STL [R1+0x15e0], R13 ;  /* 0x0015e00d01007387 */ /* 0x0003e20000100800 */
[----:B--2---:R-:W-:Y:S01]  /*4cb0*/  VIADD R2, R64, 0xa2 ;  /* 0x000000a240027836 */ /* 0x004fe20000000000 */
[----:B------:R-:W-:Y:S01]  /*4cc0*/  IABS R69, R6 ;  /* 0x0000000600457213 */ /* 0x000fe20000000000 */
[----:B------:R-:W-:Y:S01]  /*4cd0*/  IMAD.MOV R14, RZ, RZ, -R14 ;  /* 0x000000ffff0e7224 */ /* 0x000fe200078e0a0e */
[----:B------:R2:W-:Y:S01]  /*4ce0*/  STL [R1+0x15f4], R12 ;  /* 0x0015f40c01007387 */ /* 0x0005e20000100800 */
[----:B0-----:R-:W-:Y:S02]  /*4cf0*/  IABS R11, R11 ;  /* 0x0000000b000b7213 */ /* 0x001fe40000000000 */
[----:B------:R-:W-:Y:S01]  /*4d00*/  IMAD R35, R9, R14, R35 ;  /* 0x0000000e09237224 */ /* 0x000fe200078e0223 */
[----:B------:R-:W-:Y:S01]  /*4d10*/  STL [R1+0x1640], R6 ;  /* 0x0016400601007387 */ /* 0x000fe20000100800 */
[----:B-1----:R-:W-:-:S03]  /*4d20*/  IMAD.HI.U32 R13, R10, R8, RZ ;  /* 0x000000080a0d7227 */ /* 0x002fc600078e00ff */
[----:B------:R0:W-:Y:S01]  /*4d30*/  STL [R1+0x1658], R2 ;  /* 0x0016580201007387 */ /* 0x0001e20000100800 */
[----:B--2---:R-:W-:-:S04]  /*4d40*/  IMAD.HI.U32 R12, R10, R11, RZ ;  /* 0x0000000b0a0c7227 */ /* 0x004fc800078e00ff */
[----:B------:R-:W-:Y:S02]  /*4d50*/  IMAD.MOV R12, RZ, RZ, -R12 ;  /* 0x000000ffff0c7224 */ /* 0x000fe400078e0a0c */
[----:B------:R-:W-:Y:S01]  /*4d60*/  IMAD.MOV R13, RZ, RZ, -R13 ;  /* 0x000000ffff0d7224 */ /* 0x000fe200078e0a0d */
[----:B0-----:R-:W-:Y:S01]  /*4d70*/  IABS R2, R2 ;  /* 0x0000000200027213 */ /* 0x001fe20000000000 */
[----:B------:R-:W-:Y:S02]  /*4d80*/  IMAD R11, R9, R12, R11 ;  /* 0x0000000c090b7224 */ /* 0x000fe400078e020b */
[----:B------:R-:W-:-:S03]  /*4d90*/  IMAD.HI.U32 R6, R10, R69, RZ ;  /* 0x000000450a067227 */ /* 0x000fc600078e00ff */
[----:B------:R0:W-:Y:S01]  /*4da0*/  STL [R1+0x28c], R11 ;  /* 0x00028c0b01007387 */ /* 0x0001e20000100800 */
[----:B------:R-:W-:-:S04]  /*4db0*/  IMAD.HI.U32 R3, R10, R2, RZ ;  /* 0x000000020a037227 */ /* 0x000fc800078e00ff */
[----:B------:R-:W-:Y:S02]  /*4dc0*/  IMAD.MOV R3, RZ, RZ, -R3 ;  /* 0x000000ffff037224 */ /* 0x000fe400078e0a03 */
[C---:B------:R-:W-:Y:S02]  /*4dd0*/  IMAD R8, R9.reuse, R13, R8 ;  /* 0x0000000d09087224 */ /* 0x040fe400078e0208 */
[C---:B------:R-:W-:Y:S02]  /*4de0*/  IMAD R2, R9.reuse, R3, R2 ;  /* 0x0000000309027224 */ /* 0x040fe400078e0202 */
[----:B------:R-:W-:Y:S01]  /*4df0*/  IMAD.MOV R6, RZ, RZ, -R6 ;  /* 0x000000ffff067224 */ /* 0x000fe200078e0a06 */
[----:B------:R1:W-:Y:S01]  /*4e00*/  STL [R1+0x288], R8 ;  /* 0x0002880801007387 */ /* 0x0003e20000100800 */
[C---:B0-----:R-:W-:Y:S02]  /*4e10*/  VIADD R11, R64.reuse, 0xa3 ;  /* 0x000000a3400b7836 */ /* 0x041fe40000000000 */
[----:B------:R-:W-:Y:S01]  /*4e20*/  VIADD R13, R64, 0xa4 ;  /* 0x000000a4400d7836 */ /* 0x000fe20000000000 */
[----:B------:R0:W-:Y:S01]  /*4e30*/  STL [R1+0x30], R2 ;  /* 0x0000300201007387 */ /* 0x0001e20000100800 */
[----:B------:R-:W-:-:S02]  /*4e40*/  IMAD R69, R9, R6, R69 ;  /* 0x0000000609457224 */ /* 0x000fc400078e0245 */
[C---:B------:R-:W-:Y:S01]  /*4e50*/  VIADD R12, R64.reuse, 0xa5 ;  /* 0x000000a5400c7836 */ /* 0x040fe20000000000 */
[----:B------:R2:W-:Y:S01]  /*4e60*/  STL [R1+0x15b4], R11 ;  /* 0x0015b40b01007387 */ /* 0x0005e20000100800 */
[C---:B------:R-:W-:Y:S02]  /*4e70*/  VIADD R6, R64.reuse, 0xa6 ;  /* 0x000000a640067836 */ /* 0x040fe40000000000 */
[----:B-1----:R-:W-:Y:S01]  /*4e80*/  VIADD R8, R64, 0xa7 ;  /* 0x000000a740087836 */ /* 0x002fe20000000000 */
[----:B------:R1:W-:Y:S01]  /*4e90*/  STL [R1+0x15c8], R13 ;  /* 0x0015c80d01007387 */ /* 0x0003e20000100800 */
[----:B------:R-:W-:Y:S02]  /*4ea0*/  IABS R3, R12 ;  /* 0x0000000c00037213 */ /* 0x000fe40000000000 */
[----:B0-----:R-:W-:Y:S01]  /*4eb0*/  IABS R2, R13 ;  /* 0x0000000d00027213 */ /* 0x001fe20000000000 */
[----:B------:R-:W-:Y:S01]  /*4ec0*/  STL [R1+0x1614], R12 ;  /* 0x0016140c01007387 */ /* 0x000fe20000100800 */
[----:B--2---:R-:W-:Y:S01]  /*4ed0*/  IABS R11, R11 ;  /* 0x0000000b000b7213 */ /* 0x004fe20000000000 */
[----:B------:R-:W-:-:S02]  /*4ee0*/  IMAD.HI.U32 R37, R10, R3, RZ ;  /* 0x000000030a257227 */ /* 0x000fc400078e00ff */
[----:B------:R0:W-:Y:S02]  /*4ef0*/  STL [R1+0x1628], R6 ;  /* 0x0016280601007387 */ /* 0x0001e40000100800 */
[C---:B------:R-:W-:Y:S02]  /*4f00*/  IMAD.HI.U32 R14, R10.reuse, R11, RZ ;  /* 0x0000000b0a0e7227 */ /* 0x040fe400078e00ff */
[----:B------:R2:W-:Y:S02]  /*4f10*/  STL [R1+0x166c], R8 ;  /* 0x00166c0801007387 */ /* 0x0005e40000100800 */
[----:B-1----:R-:W-:Y:S01]  /*4f20*/  IMAD.HI.U32 R13, R10, R2, RZ ;  /* 0x000000020a0d7227 */ /* 0x002fe200078e00ff */
[----:B0-----:R-:W-:-:S03]  /*4f30*/  IABS R6, R6 ;  /* 0x0000000600067213 */ /* 0x001fc60000000000 */
[----:B------:R-:W-:Y:S02]  /*4f40*/  IMAD.MOV R14, RZ, RZ, -R14 ;  /* 0x000000ffff0e7224 */ /* 0x000fe400078e0a0e */
[----:B------:R-:W-:Y:S01]  /*4f50*/  IMAD.MOV R13, RZ, RZ, -R13 ;  /* 0x000000ffff0d7224 */ /* 0x000fe200078e0a0d */
[----:B--2---:R-:W-:Y:S01]  /*4f60*/  IABS R8, R8 ;  /* 0x0000000800087213 */ /* 0x004fe20000000000 */
[----:B------:R-:W-:-:S04]  /*4f70*/  IMAD.HI.U32 R36, R10, R6, RZ ;  /* 0x000000060a247227 */ /* 0x000fc800078e00ff */
[----:B------:R-:W-:-:S04]  /*4f80*/  IMAD.HI.U32 R12, R10, R8, RZ ;  /* 0x000000080a0c7227 */ /* 0x000fc800078e00ff */
[----:B------:R-:W-:Y:S02]  /*4f90*/  IMAD.MOV R37, RZ, RZ, -R37 ;  /* 0x000000ffff257224 */ /* 0x000fe400078e0a25 */
[C---:B------:R-:W-:Y:S02]  /*4fa0*/  IMAD R14, R9.reuse, R14, R11 ;  /* 0x0000000e090e7224 */ /* 0x040fe400078e020b */
[----:B------:R-:W-:Y:S02]  /*4fb0*/  IMAD.MOV R36, RZ, RZ, -R36 ;  /* 0x000000ffff247224 */ /* 0x000fe400078e0a24 */
[C---:B------:R-:W-:Y:S01]  /*4fc0*/  IMAD R2, R9.reuse, R13, R2 ;  /* 0x0000000d09027224 */ /* 0x040fe200078e0202 */
[----:B------:R-:W-:Y:S01]  /*4fd0*/  STL [R1+0xbc], R14 ;  /* 0x0000bc0e01007387 */ /* 0x000fe20000100800 */
[----:B------:R-:W-:Y:S02]  /*4fe0*/  IMAD.MOV R12, RZ, RZ, -R12 ;  /* 0x000000ffff0c7224 */ /* 0x000fe400078e0a0c */
[C---:B------:R-:W-:Y:S01]  /*4ff0*/  IMAD R11, R9.reuse, R37, R3 ;  /* 0x00000025090b7224 */ /* 0x040fe200078e0203 */
[----:B------:R0:W-:Y:S01]  /*5000*/  STL [R1+0x268], R2 ;  /* 0x0002680201007387 */ /* 0x0001e20000100800 */
[----:B------:R-:W-:-:S02]  /*5010*/  IMAD R3, R9, R36, R6 ;  /* 0x0000002409037224 */ /* 0x000fc400078e0206 */
[C---:B------:R-:W-:Y:S01]  /*5020*/  VIADD R13, R64.reuse, 0xa8 ;  /* 0x000000a8400d7836 */ /* 0x040fe20000000000 */
[----:B------:R1:W-:Y:S01]  /*5030*/  STL [R1+0x264], R11 ;  /* 0x0002640b01007387 */ /* 0x0003e20000100800 */
[----:B------:R-:W-:-:S03]  /*5040*/  VIADD R6, R64, 0xaa ;  /* 0x000000aa40067836 */ /* 0x000fc60000000000 */
[----:B------:R2:W-:Y:S01]  /*5050*/  STL [R1+0x26c], R3 ;  /* 0x00026c0301007387 */ /* 0x0005e20000100800 */
[----:B------:R-:W-:Y:S01]  /*5060*/  IABS R36, R13 ;  /* 0x0000000d00247213 */ /* 0x000fe20000000000 */
[----:B0-----:R-:W-:Y:S02]  /*5070*/  IMAD R2, R9, R12, R8 ;  /* 0x0000000c09027224 */ /* 0x001fe400078e0208 */
[----:B-1----:R-:W-:-:S03]  /*5080*/  VIADD R11, R64, 0xa9 ;  /* 0x000000a9400b7836 */ /* 0x002fc60000000000 */
[----:B------:R0:W-:Y:S01]  /*5090*/  STL [R1+0x270], R2 ;  /* 0x0002700201007387 */ /* 0x0001e20000100800 */
[----:B------:R-:W-:-:S03]  /*50a0*/  IMAD.HI.U32 R14, R10, R36, RZ ;  /* 0x000000240a0e7227 */ /* 0x000fc600078e00ff */
[----:B------:R1:W-:Y:S01]  /*50b0*/  STL [R1+0x159c], R13 ;  /* 0x00159c0d01007387 */ /* 0x0003e20000100800 */
[C---:B--2---:R-:W-:Y:S01]  /*50c0*/  VIADD R3, R64.reuse, 0xab ;  /* 0x000000ab40037836 */ /* 0x044fe20000000000 */
[----:B------:R-:W-:Y:S01]  /*50d0*/  IABS R70, R11 ;  /* 0x0000000b00467213 */ /* 0x000fe20000000000 */
[----:B------:R-:W-:Y:S01]  /*50e0*/  IMAD.MOV R14, RZ, RZ, -R14 ;  /* 0x000000ffff0e7224 */ /* 0x000fe200078e0a0e */
[----:B------:R2:W-:Y:S01]  /*50f0*/  STL [R1+0x15dc], R11 ;  /* 0x0015dc0b01007387 */ /* 0x0005e20000100800 */
[----:B0-----:R-:W-:-:S03]  /*5100*/  VIADD R2, R64, 0xac ;  /* 0x000000ac40027836 */ /* 0x001fc60000000000 */
[----:B------:R0:W-:Y:S01]  /*5110*/  STL [R1+0x15f0], R6 ;  /* 0x0015f00601007387 */ /* 0x0001e20000100800 */
[----:B------:R-:W-:Y:S02]  /*5120*/  IMAD R36, R9, R14, R36 ;  /* 0x0000000e09247224 */ /* 0x000fe400078e0224 */
[C---:B-1----:R-:W-:Y:S01]  /*5130*/  IMAD.HI.U32 R13, R10.reuse, R70, RZ ;  /* 0x000000460a0d7227 */ /* 0x042fe200078e00ff */
[----:B------:R-:W-:Y:S01]  /*5140*/  STL [R1+0x163c], R3 ;  /* 0x00163c0301007387 */ /* 0x000fe20000100800 */
[----:B--2---:R-:W-:Y:S02]  /*5150*/  IABS R11, R6 ;  /* 0x00000006000b7213 */ /* 0x004fe40000000000 */
[----:B------:R-:W-:Y:S01]  /*5160*/  IMAD.MOV R13, RZ, RZ, -R13 ;  /* 0x000000ffff0d7224 */ /* 0x000fe200078e0a0d */
[----:B------:R1:W-:Y:S01]  /*5170*/  STL [R1+0x1654], R2 ;  /* 0x0016540201007387 */ /* 0x0003e20000100800 */
[----:B0-----:R-:W-:Y:S01]  /*5180*/  IABS R6, R3 ;  /* 0x0000000300067213 */ /* 0x001fe20000000000 */
[----:B------:R-:W-:-:S04]  /*5190*/  IMAD.HI.U32 R12, R10, R11, RZ ;  /* 0x0000000b0a0c7227 */ /* 0x000fc800078e00ff */
[----:B------:R-:W-:Y:S01]  /*51a0*/  IMAD.HI.U32 R8, R10, R6, RZ ;  /* 0x000000060a087227 */ /* 0x000fe200078e00ff */
[----:B-1----:R-:W-:-:S03]  /*51b0*/  IABS R2, R2 ;  /* 0x0000000200027213 */ /* 0x002fc60000000000 */
        /* <DEDUP_REMOVED lines=14> */
[C---:B0-----:R-:W-:Y:S01]  /*52a0*/  VIADD R11, R64.reuse, 0xb1 ;  /* 0x000000b1400b7836 */ /* 0x041fe20000000000 */
[----:B------:R-:W-:Y:S02]  /*52b0*/  IABS R3, R13 ;  /* 0x0000000d00037213 */ /* 0x000fe40000000000 */
[----:B------:R0:W-:Y:S01]  /*52c0*/  STL [R1+0x15b0], R8 ;  /* 0x0015b00801007387 */ /* 0x0001e20000100800 */
[----:B------:R-:W-:Y:S01]  /*52d0*/  IABS R37, R12 ;  /* 0x0000000c00257213 */ /* 0x000fe20000000000 */
[----:B-1----:R-:W-:Y:S01]  /*52e0*/  VIADD R6, R64, 0xaf ;  /* 0x000000af40067836 */ /* 0x002fe20000000000 */
[----:B------:R-:W-:Y:S01]  /*52f0*/  IABS R71, R11 ;  /* 0x0000000b00477213 */ /* 0x000fe20000000000 */
[----:B------:R-:W-:Y:S02]  /*5300*/  STL [R1+0x15c4], R13 ;  /* 0x0015c40d01007387 */ /* 0x000fe40000100800 */
        /* <DEDUP_REMOVED lines=27> */
[C---:B-1----:R-:W-:Y:S01]  /*54c0*/  VIADD R8, R64.reuse, 0xb6 ;  /* 0x000000b640087836 */ /* 0x042fe20000000000 */
[----:B------:R-:W-:Y:S02]  /*54d0*/  IABS R6, R11 ;  /* 0x0000000b00067213 */ /* 0x000fe40000000000 */
[----:B------:R-:W-:Y:S01]  /*54e0*/  STL [R1+0x15d8], R12 ;  /* 0x0015d80c01007387 */ /* 0x000fe20000100800 */
[----:B--2---:R-:W-:Y:S02]  /*54f0*/  VIADD R3, R64, 0xb4 ;  /* 0x000000b440037836 */ /* 0x004fe40000000000 */
[----:B------:R-:W-:Y:S01]  /*5500*/  IMAD.HI.U32 R13, R10, R6, RZ ;  /* 0x000000060a0d7227 */ /* 0x000fe200078e00ff */
[----:B0-----:R-:W-:Y:S02]  /*5510*/  IABS R38, R38 ;  /* 0x0000002600267213 */ /* 0x001fe40000000000 */
[----:B------:R0:W-:Y:S01]  /*5520*/  STL [R1+0x15ec], R3 ;  /* 0x0015ec0301007387 */ /* 0x0001e20000100800 */
[----:B------:R-:W-:-:S03]  /*5530*/  IMAD.MOV R13, RZ, RZ, -R13 ;  /* 0x000000ffff0d7224 */ /* 0x000fc600078e0a0d */
[----:B------:R1:W-:Y:S01]  /*5540*/  STL [R1+0x1638], R11 ;  /* 0x0016380b01007387 */ /* 0x0003e20000100800 */
[----:B------:R-:W-:-:S03]  /*5550*/  IMAD.HI.U32 R39, R10, R38, RZ ;  /* 0x000000260a277227 */ /* 0x000fc600078e00ff */
[----:B------:R2:W-:Y:S01]  /*5560*/  STL [R1+0x1650], R8 ;  /* 0x0016500801007387 */ /* 0x0005e20000100800 */
[----:B------:R-:W-:Y:S01]  /*5570*/  IMAD.MOV R39, RZ, RZ, -R39 ;  /* 0x000000ffff277224 */ /* 0x000fe200078e0a27 */
[----:B0-----:R-:W-:-:S03]  /*5580*/  IABS R3, R3 ;  /* 0x0000000300037213 */ /* 0x001fc60000000000 */
[----:B------:R-:W-:Y:S02]  /*5590*/  IMAD R38, R9, R39, R38 ;  /* 0x0000002709267224 */ /* 0x000fe400078e0226 */
[----:B-1----:R-:W-:Y:S01]  /*55a0*/  IMAD.HI.U32 R11, R10, R2, RZ ;  /* 0x000000020a0b7227 */ /* 0x002fe200078e00ff */
[----:B--2---:R-:W-:-:S03]  /*55b0*/  IABS R8, R8 ;  /* 0x0000000800087213 */ /* 0x004fc60000000000 */
[C---:B------:R-:W-:Y:S01]  /*55c0*/  IMAD.HI.U32 R12, R10.reuse, R3, RZ ;  /* 0x000000030a0c7227 */ /* 0x040fe200078e00ff */
[----:B------:R-:W-:Y:S03]  /*55d0*/  STL [R1+0x3c], R38 ;  /* 0x00003c2601007387 */ /* 0x000fe60000100800 */
[----:B------:R-:W-:Y:S02]  /*55e0*/  IMAD.MOV R11, RZ, RZ, -R11 ;  /* 0x000000ffff0b7224 */ /* 0x000fe400078e0a0b */
[----:B------:R-:W-:-:S04]  /*55f0*/  IMAD.HI.U32 R14, R10, R8, RZ ;  /* 0x000000080a0e7227 */ /* 0x000fc800078e00ff */
[----:B------:R-:W-:Y:S02]  /*5600*/  IMAD.MOV R12, RZ, RZ, -R12 ;  /* 0x000000ffff0c7224 */ /* 0x000fe400078e0a0c */
[C---:B------:R-:W-:Y:S02]  /*5610*/  IMAD R2, R9.reuse, R11, R2 ;  /* 0x0000000b09027224 */ /* 0x040fe400078e0202 */
[----:B------:R-:W-:Y:S02]  /*5620*/  IMAD.MOV R14, RZ, RZ, -R14 ;  /* 0x000000ffff0e7224 */ /* 0x000fe400078e0a0e */
[C---:B------:R-:W-:Y:S01]  /*5630*/  IMAD R11, R9.reuse, R12, R3 ;  /* 0x0000000c090b7224 */ /* 0x040fe200078e0203 */
[----:B------:R0:W-:Y:S01]  /*5640*/  STL [R1+0x98], R2 ;  /* 0x0000980201007387 */ /* 0x0001e20000100800 */
[----:B------:R-:W-:Y:S02]  /*5650*/  IMAD R3, R9, R13, R6 ;  /* 0x0000000d09037224 */ /* 0x000fe400078e0206 */
[C---:B------:R-:W-:Y:S01]  /*5660*/  VIADD R12, R64.reuse, 0xb7 ;  /* 0x000000b7400c7836 */ /* 0x040fe20000000000 */
[----:B------:R1:W-:Y:S01]  /*5670*/  STL [R1+0x23c], R11 ;  /* 0x00023c0b01007387 */ /* 0x0003e20000100800 */
[----:B------:R-:W-:-:S03]  /*5680*/  VIADD R6, R64, 0xb9 ;  /* 0x000000b940067836 */ /* 0x000fc60000000000 */
[----:B------:R2:W-:Y:S01]  /*5690*/  STL [R1+0x238], R3 ;  /* 0x0002380301007387 */ /* 0x0005e20000100800 */
[----:B0-----:R-:W-:Y:S01]  /*56a0*/  IMAD R2, R9, R14, R8 ;  /* 0x0000000e09027224 */ /* 0x001fe200078e0208 */
[----:B------:R-:W-:Y:S01]  /*56b0*/  IABS R76, R6 ;  /* 0x00000006004c7213 */ /* 0x000fe20000000000 */
[----:B-1----:R-:W-:-:S03]  /*56c0*/  VIADD R11, R64, 0xb8 ;  /* 0x000000b8400b7836 */ /* 0x002fc60000000000 */
[----:B------:R0:W-:Y:S01]  /*56d0*/  STL [R1+0x240], R2 ;  /* 0x0002400201007387 */ /* 0x0001e20000100800 */
[----:B--2---:R-:W-:-:S03]  /*56e0*/  VIADD R3, R64, 0xba ;  /* 0x000000ba40037836 */ /* 0x004fc60000000000 */
[----:B------:R1:W-:Y:S01]  /*56f0*/  STL [R1+0x15ac], R12 ;  /* 0x0015ac0c01007387 */ /* 0x0003e20000100800 */
[----:B------:R-:W-:-:S03]  /*5700*/  IABS R38, R11 ;  /* 0x0000000b00267213 */ /* 0x000fc60000000000 */
[----:B------:R-:W-:Y:S01]  /*5710*/  STL [R1+0x15c0], R11 ;  /* 0x0015c00b01007387 */ /* 0x000fe20000100800 */
[----:B0-----:R-:W-:-:S03]  /*5720*/  VIADD R2, R64, 0xbb ;  /* 0x000000bb40027836 */ /* 0x001fc60000000000 */
[----:B------:R0:W-:Y:S01]  /*5730*/  STL [R1+0x160c], R6 ;  /* 0x00160c0601007387 */ /* 0x0001e20000100800 */
[C---:B------:R-:W-:Y:S01]  /*5740*/  IMAD.HI.U32 R14, R10.reuse, R38, RZ ;  /* 0x000000260a0e7227 */ /* 0x040fe200078e00ff */
[----:B-1----:R-:W-:Y:S02]  /*5750*/  IABS R12, R12 ;  /* 0x0000000c000c7213 */ /* 0x002fe40000000000 */
[----:B------:R-:W-:Y:S01]  /*5760*/  STL [R1+0x1620], R3 ;  /* 0x0016200301007387 */ /* 0x000fe20000100800 */
[----:B------:R-:W-:Y:S02]  /*5770*/  IMAD.MOV R14, RZ, RZ, -R14 ;  /* 0x000000ffff0e7224 */ /* 0x000fe400078e0a0e */
[C---:B------:R-:W-:Y:S01]  /*5780*/  IMAD.HI.U32 R13, R10.reuse, R12, RZ ;  /* 0x0000000c0a0d7227 */ /* 0x040fe200078e00ff */
[----:B------:R1:W-:Y:S01]  /*5790*/  STL [R1+0x1664], R2 ;  /* 0x0016640201007387 */ /* 0x0003e20000100800 */
[----:B0-----:R-:W-:Y:S02]  /*57a0*/  IABS R6, R3 ;  /* 0x0000000300067213 */ /* 0x001fe40000000000 */
[----:B------:R-:W-:-:S04]  /*57b0*/  IMAD.HI.U32 R11, R10, R76, RZ ;  /* 0x0000004c0a0b7227 */ /* 0x000fc800078e00ff */
[----:B------:R-:W-:Y:S01]  /*57c0*/  IMAD.HI.U32 R8, R10, R6, RZ ;  /* 0x000000060a087227 */ /* 0x000fe200078e00ff */
[----:B-1----:R-:W-:-:S03]  /*57d0*/  IABS R2, R2 ;  /* 0x0000000200027213 */ /* 0x002fc60000000000 */
[----:B------:R-:W-:Y:S02]  /*57e0*/  IMAD.MOV R13, RZ, RZ, -R13 ;  /* 0x000000ffff0d7224 */ /* 0x000fe400078e0a0d */
[----:B------:R-:W-:Y:S02]  /*57f0*/  IMAD.MOV R8, RZ, RZ, -R8 ;  /* 0x000000ffff087224 */ /* 0x000fe400078e0a08 */
[----:B------:R-:W-:-:S04]  /*5800*/  IMAD.HI.U32 R3, R10, R2, RZ ;  /* 0x000000020a037227 */ /* 0x000fc800078e00ff */
[----:B------:R-:W-:Y:S02]  /*5810*/  IMAD.MOV R11, RZ, RZ, -R11 ;  /* 0x000000ffff0b7224 */ /* 0x000fe400078e0a0b */
[----:B------:R-:W-:Y:S02]  /*5820*/  IMAD.MOV R3, RZ, RZ, -R3 ;  /* 0x000000ffff037224 */ /* 0x000fe400078e0a03 */
[C---:B------:R-:W-:Y:S02]  /*5830*/  IMAD R12, R9.reuse, R13, R12 ;  /* 0x0000000d090c7224 */ /* 0x040fe400078e020c */
[C---:B------:R-:W-:Y:S02]  /*5840*/  IMAD R6, R9.reuse, R8, R6 ;  /* 0x0000000809067224 */ /* 0x040fe400078e0206 */
[C---:B------:R-:W-:Y:S01]  /*5850*/  IMAD R76, R9.reuse, R11, R76 ;  /* 0x0000000b094c7224 */ /* 0x040fe200078e024c */
[----:B------:R0:W-:Y:S01]  /*5860*/  STL [R1+0x234], R12 ;  /* 0x0002340c01007387 */ /* 0x0001e20000100800 */
[----:B------:R-:W-:-:S02]  /*5870*/  IMAD R2, R9, R3, R2 ;  /* 0x0000000309027224 */ /* 0x000fc400078e0202 */
[C---:B------:R-:W-:Y:S01]  /*5880*/  VIADD R11, R64.reuse, 0xbc ;  /* 0x000000bc400b7836 */ /* 0x040fe20000000000 */
[----:B------:R1:W-:Y:S01]  /*5890*/  STL [R1+0x44], R6 ;  /* 0x0000440601007387 */ /* 0x0003e20000100800 */
[C---:B------:R-:W-:Y:S02]  /*58a0*/  VIADD R8, R64.reuse, 0xbd ;  /* 0x000000bd40087836 */ /* 0x040fe40000000000 */
[C---:B------:R-:W-:Y:S01]  /*58b0*/  VIADD R13, R64.reuse, 0xc0 ;  /* 0x000000c0400d7836 */ /* 0x040fe20000000000 */
[----:B------:R2:W-:Y:S01]  /*58c0*/  STL [R1+0x90], R2 ;  /* 0x0000900201007387 */ /* 0x0005e20000100800 */
[----:B------:R-:W-:Y:S02]  /*58d0*/  IMAD R38, R9, R14, R38 ;  /* 0x0000000e09267224 */ /* 0x000fe400078e0226 */
[C---:B0-----:R-:W-:Y:S01]  /*58e0*/  VIADD R12, R64.reuse, 0xc1 ;  /* 0x000000c1400c7836 */ /* 0x041fe20000000000 */
[----:B------:R0:W-:Y:S01]  /*58f0*/  STL [R1+0x1594], R11 ;  /* 0x0015940b01007387 */ /* 0x0001e20000100800 */
[----:B------:R-:W-:Y:S01]  /*5900*/  IABS R39, R13 ;  /* 0x0000000d00277213 */ /* 0x000fe20000000000 */
[----:B-1----:R-:W-:-:S02]  /*5910*/  VIADD R6, R64, 0xc2 ;  /* 0x000000c240067836 */ /* 0x002fc40000000000 */
[----:B------:R1:W-:Y:S01]  /*5920*/  STL [R1+0x15d4], R8 ;  /* 0x0015d40801007387 */ /* 0x0003e20000100800 */
[----:B------:R-:W-:Y:S01]  /*5930*/  IABS R74, R12 ;  /* 0x0000000c004a7213 */ /* 0x000fe20000000000 */
[C---:B------:R-:W-:Y:S01]  /*5940*/  IMAD.HI.U32 R14, R10.reuse, R39, RZ ;  /* 0x000000270a0e7227 */ /* 0x040fe200078e00ff */
[----:B--2---:R-:W-:Y:S01]  /*5950*/  IABS R2, R6 ;  /* 0x0000000600027213 */ /* 0x004fe20000000000 */
[----:B------:R2:W-:Y:S01]  /*5960*/  STL [R1+0x164c], R13 ;  /* 0x00164c0d01007387 */ /* 0x0005e20000100800 */
[----:B0-----:R-:W-:Y:S01]  /*5970*/  IABS R11, R11 ;  /* 0x0000000b000b7213 */ /* 0x001fe20000000000 */
[----:B------:R-:W-:Y:S02]  /*5980*/  IMAD.MOV R14, RZ, RZ, -R14 ;  /* 0x000000ffff0e7224 */ /* 0x000fe400078e0a0e */
[----:B------:R0:W-:Y:S01]  /*5990*/  STL [R1+0x167c], R12 ;  /* 0x00167c0c01007387 */ /* 0x0001e20000100800 */
[----:B------:R-:W-:Y:S01]  /*59a0*/  IMAD.HI.U32 R3, R10, R2, RZ ;  /* 0x000000020a037227 */ /* 0x000fe200078e00ff */
[----:B-1----:R-:W-:-:S02]  /*59b0*/  IABS R8, R8 ;  /* 0x0000000800087213 */ /* 0x002fc40000000000 */
[----:B------:R1:W-:Y:S01]  /*59c0*/  STL [R1+0x1680], R6 ;  /* 0x0016800601007387 */ /* 0x0003e20000100800 */
[----:B------:R-:W-:Y:S02]  /*59d0*/  IMAD.MOV R3, RZ, RZ, -R3 ;  /* 0x000000ffff037224 */ /* 0x000fe400078e0a03 */
[----:B--2---:R-:W-:-:S04]  /*59e0*/  IMAD.HI.U32 R13, R10, R8, RZ ;  /* 0x000000080a0d7227 */ /* 0x004fc800078e00ff */
[----:B0-----:R-:W-:-:S04]  /*59f0*/  IMAD.HI.U32 R12, R10, R11, RZ ;  /* 0x0000000b0a0c7227 */ /* 0x001fc800078e00ff */
[----:B------:R-:W-:Y:S02]  /*5a00*/  IMAD.MOV R12, RZ, RZ, -R12 ;  /* 0x000000ffff0c7224 */ /* 0x000fe400078e0a0c */
[----:B-1----:R-:W-:-:S04]  /*5a10*/  IMAD.HI.U32 R6, R10, R74, RZ ;  /* 0x0000004a0a067227 */ /* 0x002fc800078e00ff */
        /* <DEDUP_REMOVED lines=8> */
[----:B------:R-:W-:-:S02]  /*5aa0*/  VIADD R13, R64, 0xc8 ;  /* 0x000000c8400d7836 */ /* 0x000fc40000000000 */
[C---:B------:R-:W-:Y:S01]  /*5ab0*/  IMAD R74, R9.reuse, R6, R74 ;  /* 0x00000006094a7224 */ /* 0x040fe200078e024a */
[----:B------:R2:W-:Y:S01]  /*5ac0*/  STL [R1+0x4c], R2 ;  /* 0x00004c0201007387 */ /* 0x0005e20000100800 */
[C---:B------:R-:W-:Y:S01]  /*5ad0*/  VIADD R6, R64.reuse, 0xca ;  /* 0x000000ca40067836 */ /* 0x040fe20000000000 */
[----:B------:R-:W-:Y:S01]  /*5ae0*/  IABS R40, R13 ;  /* 0x0000000d00287213 */ /* 0x000fe20000000000 */
[C---:B0-----:R-:W-:Y:S01]  /*5af0*/  VIADD R11, R64.reuse, 0xc9 ;  /* 0x000000c9400b7836 */ /* 0x041fe20000000000 */
[----:B------:R0:W-:Y:S01]  /*5b00*/  STL [R1+0x1608], R12 ;  /* 0x0016080c01007387 */ /* 0x0001e20000100800 */
[----:B------:R-:W-:Y:S02]  /*5b10*/  IMAD R39, R9, R14, R39 ;  /* 0x0000000e09277224 */ /* 0x000fe400078e0227 */
[----:B-1----:R-:W-:Y:S01]  /*5b20*/  VIADD R8, R64, 0xcb ;  /* 0x000000cb40087836 */ /* 0x002fe20000000000 */
[----:B------:R1:W-:Y:S01]  /*5b30*/  STL [R1+0x1684], R13 ;  /* 0x0016840d01007387 */ /* 0x0003e20000100800 */
[----:B------:R-:W-:Y:S01]  /*5b40*/  IABS R73, R11 ;  /* 0x0000000b00497213 */ /* 0x000fe20000000000 */
[----:B------:R-:W-:-:S02]  /*5b50*/  IMAD.HI.U32 R14, R10, R40, RZ ;  /* 0x000000280a0e7227 */ /* 0x000fc400078e00ff */
[----:B------:R-:W-:Y:S01]  /*5b60*/  STL [R1+0x1688], R11 ;  /* 0x0016880b01007387 */ /* 0x000fe20000100800 */
[----:B--2---:R-:W-:Y:S01]  /*5b70*/  IABS R2, R8 ;  /* 0x0000000800027213 */ /* 0x004fe20000000000 */
[----:B------:R-:W-:Y:S01]  /*5b80*/  IMAD.MOV R14, RZ, RZ, -R14 ;  /* 0x000000ffff0e7224 */ /* 0x000fe200078e0a0e */
[----:B0-----:R-:W-:Y:S01]  /*5b90*/  IABS R12, R12 ;  /* 0x0000000c000c7213 */ /* 0x001fe20000000000 */
[----:B------:R0:W-:Y:S02]  /*5ba0*/  STL [R1+0x168c], R6 ;  /* 0x00168c0601007387 */ /* 0x0001e40000100800 */
[C---:B------:R-:W-:Y:S02]  /*5bb0*/  IMAD.HI.U32 R3, R10.reuse, R2, RZ ;  /* 0x000000020a037227 */ /* 0x040fe400078e00ff */
[----:B------:R2:W-:Y:S02]  /*5bc0*/  STL [R1+0x1694], R8 ;  /* 0x0016940801007387 */ /* 0x0005e40000100800 */
[----:B-1----:R-:W-:Y:S01]  /*5bd0*/  IMAD.HI.U32 R13, R10, R12, RZ ;  /* 0x0000000c0a0d7227 */ /* 0x002fe200078e00ff */
[----:B0-----:R-:W-:-:S03]  /*5be0*/  IABS R6, R6 ;  /* 0x0000000600067213 */ /* 0x001fc60000000000 */
[----:B------:R-:W-:Y:S02]  /*5bf0*/  IMAD.MOV R13, RZ, RZ, -R13 ;  /* 0x000000ffff0d7224 */ /* 0x000fe400078e0a0d */
[----:B------:R-:W-:-:S04]  /*5c00*/  IMAD.HI.U32 R11, R10, R73, RZ ;  /* 0x000000490a0b7227 */ /* 0x000fc800078e00ff */
[----:B--2---:R-:W-:-:S04]  /*5c10*/  IMAD.HI.U32 R8, R10, R6, RZ ;  /* 0x000000060a087227 */ /* 0x004fc800078e00ff */
[----:B------:R-:W-:Y:S02]  /*5c20*/  IMAD.MOV R8, RZ, RZ, -R8 ;  /* 0x000000ffff087224 */ /* 0x000fe400078e0a08 */
[----:B------:R-:W-:Y:S02]  /*5c30*/  IMAD.MOV R3, RZ, RZ, -R3 ;  /* 0x000000ffff037224 */ /* 0x000fe400078e0a03 */
[C---:B------:R-:W-:Y:S02]  /*5c40*/  IMAD R12, R9.reuse, R13, R12 ;  /* 0x0000000d090c7224 */ /* 0x040fe400078e020c */
[C---:B------:R-:W-:Y:S02]  /*5c50*/  IMAD R6, R9.reuse, R8, R6 ;  /* 0x0000000809067224 */ /* 0x040fe400078e0206 */
[----:B------:R-:W-:Y:S01]  /*5c60*/  IMAD.MOV R11, RZ, RZ, -R11 ;  /* 0x000000ffff0b7224 */ /* 0x000fe200078e0a0b */
[----:B------:R0:W-:Y:S01]  /*5c70*/  STL [R1+0x84], R12 ;  /* 0x0000840c01007387 */ /* 0x0001e20000100800 */
[----:B------:R-:W-:-:S02]  /*5c80*/  IMAD R2, R9, R3, R2 ;  /* 0x0000000309027224 */ /* 0x000fc400078e0202 */
[C---:B------:R-:W-:Y:S01]  /*5c90*/  VIADD R13, R64.reuse, 0xd0 ;  /* 0x000000d0400d7836 */ /* 0x040fe20000000000 */
[----:B------:R1:W-:Y:S01]  /*5ca0*/  STL [R1+0x50], R6 ;  /* 0x0000500601007387 */ /* 0x0003e20000100800 */
[C---:B------:R-:W-:Y:S02]  /*5cb0*/  VIADD R8, R64.reuse, 0xd2 ;  /* 0x000000d240087836 */ /* 0x040fe40000000000 */
[C---:B------:R-:W-:Y:S01]  /*5cc0*/  IMAD R73, R9.reuse, R11, R73 ;  /* 0x0000000b09497224 */ /* 0x040fe200078e0249 */
[----:B------:R2:W-:Y:S01]  /*5cd0*/  STL [R1+0x80], R2 ;  /* 0x0000800201007387 */ /* 0x0005e20000100800 */
[C---:B------:R-:W-:Y:S01]  /*5ce0*/  VIADD R11, R64.reuse, 0xd3 ;  /* 0x000000d3400b7836 */ /* 0x040fe20000000000 */
[----:B------:R-:W-:Y:S01]  /*5cf0*/  IABS R41, R13 ;  /* 0x0000000d00297213 */ /* 0x000fe20000000000 */
[----:B0-----:R-:W-:Y:S01]  /*5d00*/  VIADD R12, R64, 0xd1 ;  /* 0x000000d1400c7836 */ /* 0x001fe20000000000 */
[----:B------:R0:W-:Y:S01]  /*5d10*/  STL [R1+0x1690], R13 ;  /* 0x0016900d01007387 */ /* 0x0001e20000100800 */
[----:B------:R-:W-:-:S02]  /*5d20*/  IMAD R40, R9, R14, R40 ;  /* 0x0000000e09287224 */ /* 0x000fc400078e0228 */
[C---:B-1----:R-:W-:Y:S01]  /*5d30*/  VIADD R6, R64.reuse, 0xd8 ;  /* 0x000000d840067836 */ /* 0x042fe20000000000 */
[----:B------:R-:W-:Y:S01]  /*5d40*/  STL [R1+0x1698], R12 ;  /* 0x0016980c01007387 */ /* 0x000fe20000100800 */
[----:B------:R-:W-:Y:S01]  /*5d50*/  IABS R77, R12 ;  /* 0x0000000c004d7213 */ /* 0x000fe20000000000 */
[----:B------:R-:W-:Y:S01]  /*5d60*/  VIADD R14, R64, 0xd9 ;  /* 0x000000d9400e7836 */ /* 0x000fe20000000000 */
[----:B--2---:R-:W-:Y:S01]  /*5d70*/  IABS R2, R11 ;  /* 0x0000000b00027213 */ /* 0x004fe20000000000 */
[----:B------:R1:W-:Y:S01]  /*5d80*/  STL [R1+0x169c], R8 ;  /* 0x00169c0801007387 */ /* 0x0003e20000100800 */
[----:B------:R-:W-:Y:S01]  /*5d90*/  IABS R43, R6 ;  /* 0x00000006002b7213 */ /* 0x000fe20000000000 */
[C---:B0-----:R-:W-:Y:S01]  /*5da0*/  IMAD.HI.U32 R13, R10.reuse, R41, RZ ;  /* 0x000000290a0d7227 */ /* 0x041fe200078e00ff */
[----:B------:R-:W-:Y:S01]  /*5db0*/  IABS R79, R14 ;  /* 0x0000000e004f7213 */ /* 0x000fe20000000000 */
[----:B------:R0:W-:Y:S02]  /*5dc0*/  STL [R1+0x16a0], R11 ;  /* 0x0016a00b01007387 */ /* 0x0001e40000100800 */
[----:B------:R-:W-:-:S02]  /*5dd0*/  IMAD.HI.U32 R3, R10, R2, RZ ;  /* 0x000000020a037227 */ /* 0x000fc400078e00ff */
[----:B------:R2:W-:Y:S01]  /*5de0*/  STL [R1+0x16b4], R6 ;  /* 0x0016b40601007387 */ /* 0x0005e20000100800 */
[----:B-1----:R-:W-:Y:S01]  /*5df0*/  IABS R8, R8 ;  /* 0x0000000800087213 */ /* 0x002fe20000000000 */
[----:B------:R-:W-:-:S04]  /*5e00*/  IMAD.HI.U32 R12, R10, R77, RZ ;  /* 0x0000004d0a0c7227 */ /* 0x000fc800078e00ff */
[----:B0-----:R-:W-:-:S04]  /*5e10*/  IMAD.HI.U32 R11, R10, R8, RZ ;  /* 0x000000080a0b7227 */ /* 0x001fc800078e00ff */
[----:B------:R-:W-:Y:S02]  /*5e20*/  IMAD.MOV R11, RZ, RZ, -R11 ;  /* 0x000000ffff0b7224 */ /* 0x000fe400078e0a0b */
[----:B------:R-:W-:Y:S02]  /*5e30*/  IMAD.MOV R13, RZ, RZ, -R13 ;  /* 0x000000ffff0d7224 */ /* 0x000fe400078e0a0d */
[----:B------:R-:W-:Y:S02]  /*5e40*/  IMAD.MOV R3, RZ, RZ, -R3 ;  /* 0x000000ffff037224 */ /* 0x000fe400078e0a03 */
[----:B------:R-:W-:Y:S02]  /*5e50*/  IMAD.MOV R12, RZ, RZ, -R12 ;  /* 0x000000ffff0c7224 */ /* 0x000fe400078e0a0c */
[----:B--2---:R-:W-:-:S04]  /*5e60*/  IMAD.HI.U32 R6, R10, R43, RZ ;  /* 0x0000002b0a067227 */ /* 0x004fc800078e00ff */
[C---:B------:R-:W-:Y:S02]  /*5e70*/  IMAD R8, R9.reuse, R11, R8 ;  /* 0x0000000b09087224 */ /* 0x040fe400078e0208 */
[C---:B------:R-:W-:Y:S02]  /*5e80*/  IMAD R41, R9.reuse, R13, R41 ;  /* 0x0000000d09297224 */ /* 0x040fe400078e0229 */
[C---:B------:R-:W-:Y:S01]  /*5e90*/  IMAD R2, R9.reuse, R3, R2 ;  /* 0x0000000309027224 */ /* 0x040fe200078e0202 */
[----:B------:R0:W-:Y:S01]  /*5ea0*/  STL [R1+0x48], R8 ;  /* 0x0000480801007387 */ /* 0x0001e20000100800 */
[C---:B------:R-:W-:Y:S02]  /*5eb0*/  VIADD R13, R64.reuse, 0xda ;  /* 0x000000da400d7836 */ /* 0x040fe40000000000 */
[----:B------:R-:W-:Y:S01]  /*5ec0*/  IMAD R77, R9, R12, R77 ;  /* 0x0000000c094d7224 */ /* 0x000fe200078e024d */
[----:B------:R-:W-:Y:S01]  /*5ed0*/  STL [R1+0x70], R2 ;  /* 0x0000700201007387 */ /* 0x000fe20000100800 */
[----:B------:R-:W-:Y:S01]  /*5ee0*/  IMAD.MOV R6, RZ, RZ, -R6 ;  /* 0x000000ffff067224 */ /* 0x000fe200078e0a06 */
[----:B------:R-:W-:Y:S01]  /*5ef0*/  IABS R3, R13 ;  /* 0x0000000d00037213 */ /* 0x000fe20000000000 */
[C---:B------:R-:W-:Y:S01]  /*5f00*/  VIADD R12, R64.reuse, 0xdb ;  /* 0x000000db400c7836 */ /* 0x040fe20000000000 */
[----:B------:R-:W-:Y:S01]  /*5f10*/  STL [R1+0x16a4], R14 ;  /* 0x0016a40e01007387 */ /* 0x000fe20000100800 */
[----:B------:R-:W-:-:S02]  /*5f20*/  VIADD R11, R64, 0xe0 ;  /* 0x000000e0400b7836 */ /* 0x000fc40000000000 */
[----:B0-----:R-:W-:Y:S01]  /*5f30*/  VIADD R8, R64, 0xe1 ;  /* 0x000000e140087836 */ /* 0x001fe20000000000 */
[----:B------:R0:W-:Y:S01]  /*5f40*/  STL [R1+0x16a8], R13 ;  /* 0x0016a80d01007387 */ /* 0x0001e20000100800 */
[----:B------:R-:W-:Y:S01]  /*5f50*/  IMAD R43, R9, R6, R43 ;  /* 0x00000006092b7224 */ /* 0x000fe200078e022b */
[----:B------:R-:W-:Y:S02]  /*5f60*/  IABS R6, R12 ;  /* 0x0000000c00067213 */ /* 0x000fe40000000000 */
[----:B------:R-:W-:Y:S01]  /*5f70*/  STL [R1+0x16ac], R12 ;  /* 0x0016ac0c01007387 */ /* 0x000fe20000100800 */
[----:B------:R-:W-:Y:S02]  /*5f80*/  IABS R80, R8 ;  /* 0x0000000800507213 */ /* 0x000fe40000000000 */
[----:B------:R-:W-:Y:S01]  /*5f90*/  IABS R46, R11 ;  /* 0x0000000b002e7213 */ /* 0x000fe20000000000 */
[----:B------:R1:W-:Y:S01]  /*5fa0*/  STL [R1+0x16c4], R11 ;  /* 0x0016c40b01007387 */ /* 0x0003e20000100800 */
[----:B0-----:R-:W-:-:S03]  /*5fb0*/  IMAD.HI.U32 R13, R10, R79, RZ ;  /* 0x0000004f0a0d7227 */ /* 0x001fc600078e00ff */
[----:B------:R0:W-:Y:S01]  /*5fc0*/  STL [R1+0x16cc], R8 ;  /* 0x0016cc0801007387 */ /* 0x0001e20000100800 */
[----:B------:R-:W-:Y:S02]  /*5fd0*/  IMAD.MOV R13, RZ, RZ, -R13 ;  /* 0x000000ffff0d7224 */ /* 0x000fe400078e0a0d */
[----:B------:R-:W-:-:S04]  /*5fe0*/  IMAD.HI.U32 R2, R10, R80, RZ ;  /* 0x000000500a027227 */ /* 0x000fc800078e00ff */
        /* <DEDUP_REMOVED lines=8> */
[----:B------:R-:W-:-:S02]  /*6070*/  VIADD R13, R64, 0xe2 ;  /* 0x000000e2400d7836 */ /* 0x000fc40000000000 */
[----:B------:R-:W-:Y:S01]  /*6080*/  IMAD.MOV R2, RZ, RZ, -R2 ;  /* 0x000000ffff027224 */ /* 0x000fe200078e0a02 */
[----:B------:R1:W-:Y:S01]  /*6090*/  STL [R1+0x68], R3 ;  /* 0x0000680301007387 */ /* 0x0003e20000100800 */
[----:B------:R-:W-:Y:S01]  /*60a0*/  IMAD.HI.U32 R12, R10, R46, RZ ;  /* 0x0000002e0a0c7227 */ /* 0x000fe200078e00ff */
[----:B------:R-:W-:Y:S02]  /*60b0*/  IABS R11, R13 ;  /* 0x0000000d000b7213 */ /* 0x000fe40000000000 */
[----:B------:R-:W-:Y:S01]  /*60c0*/  STL [R1+0x16b0], R13 ;  /* 0x0016b00d01007387 */ /* 0x000fe20000100800 */
[----:B------:R-:W-:Y:S01]  /*60d0*/  IMAD R80, R9, R2, R80 ;  /* 0x0000000209507224 */ /* 0x000fe200078e0250 */
[----:B------:R-:W-:Y:S01]  /*60e0*/  IABS R2, R75 ;  /* 0x0000004b00027213 */ /* 0x000fe20000000000 */
[----:B0-----:R-:W-:Y:S02]  /*60f0*/  VIADD R8, R64, 0xe3 ;  /* 0x000000e340087836 */ /* 0x001fe40000000000 */
[----:B------:R-:W-:-:S02]  /*6100*/  IMAD.MOV R12, RZ, RZ, -R12 ;  /* 0x000000ffff0c7224 */ /* 0x000fc400078e0a0c */
[----:B-1----:R-:W-:Y:S01]  /*6110*/  VIADD R3, R64, 0xe8 ;  /* 0x000000e840037836 */ /* 0x002fe20000000000 */
[----:B------:R0:W-:Y:S01]  /*6120*/  STL [R1+0x16b8], R8 ;  /* 0x0016b80801007387 */ /* 0x0001e20000100800 */
[----:B------:R-:W-:-:S03]  /*6130*/  IMAD.HI.U32 R6, R7, R2, RZ ;  /* 0x0000000207067227 */ /* 0x000fc600078e00ff */
[----:B------:R-:W-:Y:S01]  /*6140*/  STL [R1+0x700], R75 ;  /* 0x0007004b01007387 */ /* 0x000fe20000100800 */
[----:B------:R-:W-:Y:S01]  /*6150*/  IABS R45, R3 ;  /* 0x00000003002d7213 */ /* 0x000fe20000000000 */
[----:B------:R-:W-:Y:S02]  /*6160*/  IMAD R46, R9, R12, R46 ;  /* 0x0000000c092e7224 */ /* 0x000fe400078e022e */
[----:B------:R1:W-:Y:S01]  /*6170*/  STL [R1+0x16d0], R3 ;  /* 0x0016d00301007387 */ /* 0x0003e20000100800 */
[C---:B------:R-:W-:Y:S01]  /*6180*/  IMAD.HI.U32 R12, R10.reuse, R11, RZ ;  /* 0x0000000b0a0c7227 */ /* 0x040fe200078e00ff */
[----:B0-----:R-:W-:Y:S02]  /*6190*/  IABS R8, R8 ;  /* 0x0000000800087213 */ /* 0x001fe40000000000 */
[----:B------:R-:W-:Y:S01]  /*61a0*/  STL [R1+0x704], R72 ;  /* 0x0007044801007387 */ /* 0x000fe20000100800 */
[----:B------:R-:W-:Y:S02]  /*61b0*/  IMAD.MOV R12, RZ, RZ, -R12 ;  /* 0x000000ffff0c7224 */ /* 0x000fe400078e0a0c */
        /* <DEDUP_REMOVED lines=10> */
[----:B------:R-:W-:Y:S01]  /*6260*/  IMAD R8, R9, R13, R8 ;  /* 0x0000000d09087224 */ /* 0x000fe200078e0208 */
[----:B------:R-:W-:Y:S01]  /*6270*/  ISETP.GT.U32.AND P1, PT, R0, R3, PT ;  /* 0x000000030000720c */ /* 0x000fe20003f24070 */
[----:B------:R-:W-:Y:S01]  /*6280*/  VIADD R12, R64, 0xea ;  /* 0x000000ea400c7836 */ /* 0x000fe20000000000 */
[----:B------:R-:W-:Y:S01]  /*6290*/  ISETP.GT.U32.AND P0, PT, R0, R2, PT ;  /* 0x000000020000720c */ /* 0x000fe20003f04070 */
[----:B------:R-:W-:Y:S01]  /*62a0*/  VIADD R13, R64, 0xf1 ;  /* 0x000000f1400d7836 */ /* 0x000fe20000000000 */
[----:B------:R1:W-:Y:S01]  /*62b0*/  STL [R1+0x5c], R8 ;  /* 0x00005c0801007387 */ /* 0x0003e20000100800 */
[----:B------:R-:W-:Y:S01]  /*62c0*/  IMAD.HI.U32 R14, R10, R45, RZ ;  /* 0x0000002d0a0e7227 */ /* 0x000fe200078e00ff */
[----:B------:R-:W-:-:S02]  /*62d0*/  IABS R6, R12 ;  /* 0x0000000c00067213 */ /* 0x000fc40000000000 */
[----:B------:R2:W-:Y:S01]  /*62e0*/  STL [R1+0x16bc], R44 ;  /* 0x0016bc2c01007387 */ /* 0x0005e20000100800 */
[C---:B0-----:R-:W-:Y:S02]  /*62f0*/  VIADD R11, R64.reuse, 0xeb ;  /* 0x000000eb400b7836 */ /* 0x041fe40000000000 */
[----:B------:R-:W-:Y:S01]  /*6300*/  IMAD.MOV R14, RZ, RZ, -R14 ;  /* 0x000000ffff0e7224 */ /* 0x000fe200078e0a0e */
[----:B------:R0:W-:Y:S01]  /*6310*/  STL [R1+0x16c0], R12 ;  /* 0x0016c00c01007387 */ /* 0x0001e20000100800 */
[--C-:B------:R-:W-:Y:S01]  /*6320*/  @!P1 IMAD.IADD R3, R3, 0x1, -R0.reuse ;  /* 0x0000000103039824 */ /* 0x100fe200078e0a00 */
[----:B------:R-:W-:Y:S01]  /*6330*/  IABS R7, R11 ;  /* 0x0000000b00077213 */ /* 0x000fe20000000000 */
[----:B-1----:R-:W-:Y:S01]  /*6340*/  VIADD R8, R64, 0xf0 ;  /* 0x000000f040087836 */ /* 0x002fe20000000000 */
[----:B------:R1:W-:Y:S01]  /*6350*/  STL [R1+0x16c8], R11 ;  /* 0x0016c80b01007387 */ /* 0x0003e20000100800 */
[----:B------:R-:W-:Y:S01]  /*6360*/  @!P0 IMAD.IADD R2, R2, 0x1, -R0 ;  /* 0x0000000102028824 */ /* 0x000fe200078e0a00 */
[----:B------:R-:W-:Y:S01]  /*6370*/  ISETP.GT.U32.AND P2, PT, R0, R3, PT ;  /* 0x000000030000720c */ /* 0x000fe20003f44070 */
[----:B------:R-:W-:Y:S01]  /*6380*/  IMAD R45, R9, R14, R45 ;  /* 0x0000000e092d7224 */ /* 0x000fe200078e022d */
[----:B------:R4:W-:Y:S01]  /*6390*/  STL [R1+0x16d4], R8 ;  /* 0x0016d40801007387 */ /* 0x0009e20000100800 */
[----:B--2---:R-:W-:Y:S01]  /*63a0*/  IABS R44, R8 ;  /* 0x00000008002c7213 */ /* 0x004fe20000000000 */
[----:B0-----:R-:W-:Y:S01]  /*63b0*/  IMAD.HI.U32 R12, R10, R82, RZ ;  /* 0x000000520a0c7227 */ /* 0x001fe200078e00ff */
[----:B------:R-:W-:Y:S01]  /*63c0*/  ISETP.GT.U32.AND P0, PT, R0, R2, PT ;  /* 0x000000020000720c */ /* 0x000fe20003f04070 */
[----:B------:R-:W-:Y:S01]  /*63d0*/  STL [R1+0x16d8], R13 ;  /* 0x0016d80d01007387 */ /* 0x000fe20000100800 */
[----:B------:R-:W-:Y:S01]  /*63e0*/  ISETP.GE.AND P1, PT, R75, RZ, PT ;  /* 0x000000ff4b00720c */ /* 0x000fe20003f26270 */
[----:B-1----:R-:W-:-:S04]  /*63f0*/  IMAD.HI.U32 R11, R10, R7, RZ ;  /* 0x000000070a0b7227 */ /* 0x002fc800078e00ff */
[----:B----4-:R-:W-:-:S04]  /*6400*/  IMAD.HI.U32 R8, R10, R6, RZ ;  /* 0x000000060a087227 */ /* 0x010fc800078e00ff */
[----:B------:R-:W-:Y:S02]  /*6410*/  IMAD.MOV R8, RZ, RZ, -R8 ;  /* 0x000000ffff087224 */ /* 0x000fe400078e0a08 */
[----:B------:R-:W-:Y:S02]  /*6420*/  IMAD.MOV R11, RZ, RZ, -R11 ;  /* 0x000000ffff0b7224 */ /* 0x000fe400078e0a0b */
[----:B------:R-:W-:Y:S02]  /*6430*/  IMAD R8, R9, R8, R6 ;  /* 0x0000000809087224 */ /* 0x000fe400078e0206 */
[----:B------:R-:W-:-:S03]  /*6440*/  IMAD.HI.U32 R6, R10, R44, RZ ;  /* 0x0000002c0a067227 */ /* 0x000fc600078e00ff */
[----:B------:R0:W-:Y:S01]  /*6450*/  STL [R1+0x24], R8 ;  /* 0x0000240801007387 */ /* 0x0001e20000100800 */
[----:B------:R-:W-:Y:S02]  /*6460*/  IMAD R7, R9, R11, R7 ;  /* 0x0000000b09077224 */ /* 0x000fe400078e0207 */
[----:B------:R-:W-:Y:S02]  /*6470*/  IMAD.MOV R12, RZ, RZ, -R12 ;  /* 0x000000ffff0c7224 */ /* 0x000fe400078e0a0c */
[----:B------:R-:W-:Y:S01]  /*6480*/  @!P2 IMAD.IADD R3, R3, 0x1, -R0 ;  /* 0x000000010303a824 */ /* 0x000fe200078e0a00 */
[----:B------:R1:W-:Y:S01]  /*6490*/  STL [R1+0x54], R7 ;  /* 0x0000540701007387 */ /* 0x0003e20000100800 */
[----:B------:R-:W-:Y:S01]  /*64a0*/  IMAD R82, R9, R12, R82 ;  /* 0x0000000c09527224 */ /* 0x000fe200078e0252 */
[----:B------:R-:W-:Y:S01]  /*64b0*/  IABS R12, R13 ;  /* 0x0000000d000c7213 */ /* 0x000fe20000000000 */
[----:B------:R-:W-:Y:S01]  /*64c0*/  @!P0 IMAD.IADD R2, R2, 0x1, -R0 ;  /* 0x0000000102028824 */ /* 0x000fe200078e0a00 */
[----:B------:R-:W-:Y:S01]  /*64d0*/  ISETP.NE.AND P0, PT, R4, RZ, PT ;  /* 0x000000ff0400720c */ /* 0x000fe20003f05270 */
[----:B0-----:R-:W-:Y:S01]  /*64e0*/  IMAD.MOV R8, RZ, RZ, -R6 ;  /* 0x000000ffff087224 */ /* 0x001fe200078e0a06 */
[----:B------:R-:W-:Y:S01]  /*64f0*/  LOP3.LUT R4, RZ, R4, RZ, 0x33, !PT ;  /* 0x00000004ff047212 */ /* 0x000fe200078e33ff */
[----:B------:R-:W-:-:S02]  /*6500*/  @!P1 IMAD.MOV R2, RZ, RZ, -R2 ;  /* 0x000000ffff029224 */ /* 0x000fc400078e0a02 */
[----:B------:R-:W-:Y:S01]  /*6510*/  IMAD R44, R9, R8, R44 ;  /* 0x00000008092c7224 */ /* 0x000fe200078e022c */
[----:B-1----:R-:W0:Y:S01]  /*6520*/  LDC.64 R6, c[0x0][0x3a8] ;  /* 0x0000ea00ff067b82 */ /* 0x002e220000000a00 */
[----:B------:R-:W-:Y:S01]  /*6530*/  IMAD.MOV.U32 R8, RZ, RZ, R3 ;  /* 0x000000ffff087224 */ /* 0x000fe200078e0003 */
[----:B------:R-:W-:Y:S01]  /*6540*/  SEL R3, R4, R2, !P0 ;  /* 0x0000000204037207 */ /* 0x000fe20004000000 */
[----:B------:R-:W-:-:S04]  /*6550*/  IMAD.HI.U32 R0, R10, R12, RZ ;  /* 0x0000000c0a007227 */ /* 0x000fc800078e00ff */
[----:B------:R-:W-:Y:S02]  /*6560*/  @!P3 IMAD.MOV R8, RZ, RZ, -R8 ;  /* 0x000000ffff08b224 */ /* 0x000fe400078e0a08 */
[----:B------:R-:W-:Y:S02]  /*6570*/  IMAD.MOV R0, RZ, RZ, -R0 ;  /* 0x000000ffff007224 */ /* 0x000fe400078e0a00 */
[----:B------:R-:W-:Y:S01]  /*6580*/  VIADD R11, R42, 0xffffffff ;  /* 0xffffffff2a0b7836 */ /* 0x000fe20000000000 */
[----:B------:R-:W-:Y:S01]  /*6590*/  SEL R4, R4, R8, !P0 ;  /* 0x0000000804047207 */ /* 0x000fe20004000000 */
[C---:B------:R-:W-:Y:S02]  /*65a0*/  VIADD R8, R42.reuse, 0xfffffff7 ;  /* 0xfffffff72a087836 */ /* 0x040fe40000000000 */
[----:B------:R-:W-:Y:S01]  /*65b0*/  IMAD R81, R9, R0, R12 ;  /* 0x0000000009517224 */ /* 0x000fe200078e020c */
[----:B------:R-:W-:Y:S01]  /*65c0*/  ISETP.GE.U32.AND P1, PT, R11, 0x7fffff80, PT ;  /* 0x7fffff800b00780c */ /* 0x000fe20003f26070 */
[----:B------:R-:W-:Y:S01]  /*65d0*/  VIADD R2, R42, 0xffffffef ;  /* 0xffffffef2a027836 */ /* 0x000fe20000000000 */
[----:B------:R-:W-:Y:S01]  /*65e0*/  ISETP.GE.U32.AND P6, PT, R8, 0x7fffff78, PT ;  /* 0x7fffff780800780c */ /* 0x000fe20003fc6070 */
[----:B------:R-:W-:-:S02]  /*65f0*/  VIADD R0, R42, 0xffffffe7 ;  /* 0xffffffe72a007836 */ /* 0x000fc40000000000 */
[----:B---3--:R-:W-:Y:S01]  /*6600*/  IMAD R3, R3, UR6, RZ ;  /* 0x0000000603037c24 */ /* 0x008fe2000f8e02ff */
[----:B------:R-:W-:Y:S01]  /*6610*/  ISETP.GE.U32.AND P5, PT, R2, 0x7fffff70, PT ;  /* 0x7fffff700200780c */ /* 0x000fe20003fa6070 */
[----:B------:R-:W-:Y:S01]  /*6620*/  IMAD R4, R4, UR6, RZ ;  /* 0x0000000604047c24 */ /* 0x000fe2000f8e02ff */
[----:B------:R-:W-:Y:S01]  /*6630*/  ISETP.GE.U32.AND P3, PT, R0, 0x7fffff68, PT ;  /* 0x7fffff680000780c */ /* 0x000fe20003f66070 */
[C---:B0-----:R-:W-:Y:S02]  /*6640*/  IMAD.SHL.U32 R42, R6.reuse, 0x2, RZ ;  /* 0x00000002062a7824 */ /* 0x041fe400078e00ff */
[C---:B------:R-:W-:Y:S02]  /*6650*/  IMAD R11, R6.reuse, 0x9, RZ ;  /* 0x00000009060b7824 */ /* 0x040fe400078e02ff */
[C---:B------:R-:W-:Y:S02]  /*6660*/  IMAD.SHL.U32 R87, R6.reuse, 0x8, RZ ;  /* 0x0000000806577824 */ /* 0x040fe400078e00ff */
[C---:B------:R-:W-:Y:S01]  /*6670*/  IMAD.SHL.U32 R13, R6.reuse, 0x10, RZ ;  /* 0x00000010060d7824 */ /* 0x040fe200078e00ff */
[----:B------:R-:W-:Y:S01]  /*6680*/  SHF.R.S32.HI R72, RZ, 0x1f, R11 ;  /* 0x0000001fff487819 */ /* 0x000fe2000001140b */
[C---:B------:R-:W-:Y:S01]  /*6690*/  IMAD R8, R6.reuse, 0x11, RZ ;  /* 0x0000001106087824 */ /* 0x040fe200078e02ff */
[----:B------:R-:W-:Y:S01]  /*66a0*/  SHF.R.S32.HI R84, RZ, 0x1f, R87 ;  /* 0x0000001fff547819 */ /* 0x000fe20000011457 */
[C---:B------:R-:W-:Y:S01]  /*66b0*/  IMAD R75, R6.reuse, 0x18, RZ ;  /* 0x00000018064b7824 */ /* 0x040fe200078e02ff */
[----:B------:R-:W-:Y:S01]  /*66c0*/  SHF.R.S32.HI R78, RZ, 0x1f, R13 ;  /* 0x0000001fff4e7819 */ /* 0x000fe2000001140d */
[----:B------:R-:W-:-:S02]  /*66d0*/  IMAD R0, R6, 0x19, RZ ;  /* 0x0000001906007824 */ /* 0x000fc400078e02ff */
[C---:B------:R-:W-:Y:S01]  /*66e0*/  IMAD R2, R6.reuse, 0x21, RZ ;  /* 0x0000002106027824 */ /* 0x040fe200078e02ff */
[----:B------:R-:W-:Y:S01]  /*66f0*/  SHF.R.S32.HI R2, RZ, 0x1f, R42 ;  /* 0x0000001fff027819 */ /* 0x000fe2000001142a */
[C---:B------:R-:W-:Y:S01]  /*6700*/  IMAD R0, R6.reuse, 0x29, RZ ;  /* 0x0000002906007824 */ /* 0x040fe200078e02ff */
[----:B-----5:R-:W-:Y:S01]  /*6710*/  IADD3 R0, P2, PT, R3, UR16, RZ ;  /* 0x0000001003007c10 */ /* 0x020fe2000ff5e0ff */
[C---:B------:R-:W-:Y:S01]  /*6720*/  IMAD.SHL.U32 R47, R6.reuse, 0x20, RZ ;  /* 0x00000020062f7824 */ /* 0x040fe200078e00ff */
[----:B------:R-:W-:Y:S01]  /*6730*/  SHF.R.S32.HI R2, RZ, 0x1f, R8 ;  /* 0x0000001fff027819 */ /* 0x000fe20000011408 */
[C---:B------:R-:W-:Y:S01]  /*6740*/  IMAD R14, R6.reuse, 0x28, RZ ;  /* 0x00000028060e7824 */ /* 0x040fe200078e02ff */
[----:B------:R-:W-:Y:S01]  /*6750*/  SHF.R.S32.HI R72, RZ, 0x1f, R75 ;  /* 0x0000001fff487819 */ /* 0x000fe2000001144b */
[----:B------:R-:W-:Y:S01]  /*6760*/  IMAD R12, R6, 0x30, RZ ;  /* 0x00000030060c7824 */ /* 0x000fe200078e02ff */
[----:B------:R-:W-:Y:S07]  /*6770*/  BRA.U UP0, `(.L_x_5) ;  /* 0x0000000100187547 */ /* 0x000fee000b800000 */
[----:B------:R-:W-:Y:S01]  /*6780*/  ELECT P0, URZ, PT ;  /* 0x0000000000ff782f */ /* 0x000fe20003800000 */
[----:B------:R-:W-:Y:S01]  /*6790*/  IMAD.MOV.U32 R2, RZ, RZ, 0x1 ;  /* 0x00000001ff027424 */ /* 0x000fe200078e00ff */
[----:B------:R-:W-:Y:S01]  /*67a0*/  UMOV UR6, 0x40 ;  /* 0x0000004000067882 */ /* 0x000fe20000000000 */
[----:B------:R-:W-:Y:S01]  /*67b0*/  UVIRTCOUNT.DEALLOC.SMPOOL 0x80 ;  /* 0x000000800000784c */ /* 0x000fe20000000000 */
[----:B------:R-:W-:-:S09]  /*67c0*/  ULEA UR6, UR5, UR6, 0x18 ;  /* 0x0000000605067291 */ /* 0x000fd2000f8ec0ff */
[----:B------:R0:W-:Y:S03]  /*67d0*/  @P0 STS.U8 [UR6], R2 ;  /* 0x00000002ff000988 */ /* 0x0001e60008000006 */
.L_x_5:
[----:B------:R-:W-:Y:S01]  /*67e0*/  STL [R1+0x16e0], R7 ;  /* 0x0016e00701007387 */ /* 0x000fe20000100800 */
[----:B------:R-:W-:Y:S02]  /*67f0*/  LEA.HI.X.SX32 R3, R3, UR17, 0x1, P2 ;  /* 0x0000001103037c11 */ /* 0x000fe400090f0eff */
[----:B0-----:R-:W-:Y:S01]  /*6800*/  IADD3 R2, P0, PT, R4, UR16, RZ ;  /* 0x0000001004027c10 */ /* 0x001fe2000ff1e0ff */
[----:B------:R0:W-:Y:S01]  /*6810*/  STL [R1+0x16dc], R5 ;  /* 0x0016dc0501007387 */ /* 0x0001e20000100800 */
[-C--:B------:R-:W-:Y:S01]  /*6820*/  IADD3 R42, P2, PT, R42, R0.reuse, RZ ;  /* 0x000000002a2a7210 */ /* 0x080fe20007f5e0ff */
[----:B------:R-:W-:Y:S01]  /*6830*/  ULOP3.LUT UR4, UR4, 0x600000, URZ, 0xc0, !UPT ;  /* 0x0060000004047892 */ /* 0x000fe2000f8ec0ff */
[----:B------:R-:W-:Y:S01]  /*6840*/  LEA.HI.X.SX32 R4, R4, UR17, 0x1, P0 ;  /* 0x0000001104047c11 */ /* 0x000fe200080f0eff */
[----:B------:R-:W-:Y:S01]  /*6850*/  VOTEU.ALL UP1, P4 ;  /* 0x0000000000ff7886 */ /* 0x000fe20002020000 */
[----:B------:R-:W-:Y:S01]  /*6860*/  VOTEU.ALL UP2, P4 ;  /* 0x0000000000ff7886 */ /* 0x000fe20002040000 */
[----:B------:R1:W-:Y:S01]  /*6870*/  STL [R1+0x2f0], R42 ;  /* 0x0002f02a01007387 */ /* 0x0003e20000100800 */
[----:B------:R-:W2:Y:S01]  /*6880*/  LDCU.64 UR20, c[0x0][0x358] ;  /* 0x00006b00ff1477ac */ /* 0x000ea20008000a00 */
[C---:B0-----:R-:W-:Y:S01]  /*6890*/  IMAD R5, R6.reuse, 0x19, RZ ;  /* 0x0000001906057824 */ /* 0x041fe200078e02ff */
[----:B------:R-:W0:Y:S04]  /*68a0*/  LDCU UR6, c[0x0][0x3b0] ;  /* 0x00007600ff0677ac */ /* 0x000e280008000800 */
[----:B------:R-:W-:Y:S01]  /*68b0*/  SHF.R.S32.HI R7, RZ, 0x1f, R5 ;  /* 0x0000001fff077819 */ /* 0x000fe20000011405 */
[----:B------:R-:W-:Y:S01]  /*68c0*/  IMAD.SHL.U32 R7, R6, 0x2, RZ ;  /* 0x0000000206077824 */ /* 0x000fe200078e00ff */
[----:B-1----:R-:W-:-:S04]  /*68d0*/  IADD3 R42, P0, PT, R87, R0, RZ ;  /* 0x00000000572a7210 */ /* 0x002fc80007f1e0ff */
[----:B------:R-:W-:Y:S01]  /*68e0*/  SHF.R.S32.HI R7, RZ, 0x1f, R7 ;  /* 0x0000001fff077819 */ /* 0x000fe20000011407 */
[----:B------:R1:W-:Y:S04]  /*68f0*/  STL [R1+0xb58], R42 ;  /* 0x000b582a01007387 */ /* 0x0003e80000100800 */
[----:B------:R-:W-:-:S05]  /*6900*/  IMAD.X R7, R7, 0x1, R3, P2 ;  /* 0x0000000107077824 */ /* 0x000fca00010e0603 */
[----:B------:R3:W-:Y:S01]  /*6910*/  STL [R1+0x2ec], R7 ;  /* 0x0002ec0701007387 */ /* 0x0007e20000100800 */
[----:B-1----:R-:W-:Y:S02]  /*6920*/  SHF.R.S32.HI R42, RZ, 0x1f, R47 ;  /* 0x0000001fff2a7819 */ /* 0x002fe4000001142f */
[----:B---3--:R-:W-:Y:S01]  /*6930*/  IADD3 R7, P2, PT, R87, R2, RZ ;  /* 0x0000000257077210 */ /* 0x008fe20007f5e0ff */
[----:B------:R-:W-:-:S04]  /*6940*/  IMAD R87, R6, 0x21, RZ ;  /* 0x0000002106577824 */ /* 0x000fc800078e02ff */
[----:B------:R1:W-:Y:S01]  /*6950*/  STL [R1+0xb60], R7 ;  /* 0x000b600701007387 */ /* 0x0003e20000100800 */
[----:B------:R-:W-:Y:S01]  /*6960*/  SHF.R.S32.HI R87, RZ, 0x1f, R87 ;  /* 0x0000001fff577819 */ /* 0x000fe20000011457 */
[C---:B-1----:R-:W-:Y:S02]  /*6970*/  IMAD.X R7, R84.reuse, 0x1, R3, P0 ;  /* 0x0000000154077824 */ /* 0x042fe400000e0603 */
[----:B------:R-:W-:-:S03]  /*6980*/  IMAD.X R84, R84, 0x1, R4, P2 ;  /* 0x0000000154547824 */ /* 0x000fc600010e0604 */
[----:B------:R1:W-:Y:S02]  /*6990*/  STL [R1+0xb54], R7 ;  /* 0x000b540701007387 */ /* 0x0003e40000100800 */
[----:B-1----:R-:W-:-:S05]  /*69a0*/  IADD3 R7, P0, PT, R11, R0, RZ ;  /* 0x000000000b077210 */ /* 0x002fca0007f1e0ff */
[----:B------:R1:W-:Y:S04]  /*69b0*/  STL [R1+0xb68], R7 ;  /* 0x000b680701007387 */ /* 0x0003e80000100800 */
[----:B------:R3:W-:Y:S01]  /*69c0*/  STL [R1+0xb5c], R84 ;  /* 0x000b5c5401007387 */ /* 0x0007e20000100800 */
[----:B-1----:R-:W-:Y:S02]  /*69d0*/  SHF.R.S32.HI R7, RZ, 0x1f, R11 ;  /* 0x0000001fff077819 */ /* 0x002fe4000001140b */
[----:B---3--:R-:W-:-:S03]  /*69e0*/  IADD3 R84, P2, PT, R13, R0, RZ ;  /* 0x000000000d547210 */ /* 0x008fc60007f5e0ff */
[--C-:B------:R-:W-:Y:S02]  /*69f0*/  IMAD.X R7, R7, 0x1, R3.reuse, P0 ;  /* 0x0000000107077824 */ /* 0x100fe400000e0603 */
[----:B------:R1:W-:Y:S04]  /*6a00*/  STL [R1+0xbd8], R84 ;  /* 0x000bd85401007387 */ /* 0x0003e80000100800 */
[----:B------:R3:W-:Y:S01]  /*6a10*/  STL [R1+0xb64], R7 ;  /* 0x000b640701007387 */ /* 0x0007e20000100800 */
[----:B-1----:R-:W-:Y:S02]  /*6a20*/  IADD3 R84, P0, PT, R13, R2, RZ ;  /* 0x000000020d547210 */ /* 0x002fe40007f1e0ff */
[----:B------:R-:W-:Y:S01]  /*6a30*/  SHF.R.S32.HI R13, RZ, 0x1f, R14 ;  /* 0x0000001fff0d7819 */ /* 0x000fe2000001140e */
[----:B---3--:R-:W-:-:S02]  /*6a40*/  IMAD.X R7, R78, 0x1, R3, P2 ;  /* 0x000000014e077824 */ /* 0x008fc400010e0603 */
[----:B------:R1:W-:Y:S01]  /*6a50*/  STL [R1+0xbe0], R84 ;  /* 0x000be05401007387 */ /* 0x0003e20000100800 */
[----:B------:R-:W-:-:S03]  /*6a60*/  IMAD.X R78, R78, 0x1, R4, P0 ;  /* 0x000000014e4e7824 */ /* 0x000fc600000e0604 */
[----:B------:R3:W-:Y:S01]  /*6a70*/  STL [R1+0xbd4], R7 ;  /* 0x000bd40701007387 */ /* 0x0007e20000100800 */
[----:B-1----:R-:W-:Y:S01]  /*6a80*/  IMAD R84, R6, 0x29, RZ ;  /* 0x0000002906547824 */ /* 0x002fe200078e02ff */
[----:B---3--:R-:W-:-:S05]  /*6a90*/  IADD3 R7, P2, PT, R8, R0, RZ ;  /* 0x0000000008077210 */ /* 0x008fca0007f5e0ff */
[----:B------:R1:W-:Y:S04]  /*6aa0*/  STL [R1+0xbe8], R7 ;  /* 0x000be80701007387 */ /* 0x0003e80000100800 */
[----:B------:R3:W-:Y:S01]  /*6ab0*/  STL [R1+0xbdc], R78 ;  /* 0x000bdc4e01007387 */ /* 0x0007e20000100800 */
[----:B-1----:R-:W-:Y:S02]  /*6ac0*/  SHF.R.S32.HI R7, RZ, 0x1f, R8 ;  /* 0x0000001fff077819 */ /* 0x002fe40000011408 */
[----:B---3--:R-:W-:-:S03]  /*6ad0*/  IADD3 R78, P0, PT, R75, R0, RZ ;  /* 0x000000004b4e7210 */ /* 0x008fc60007f1e0ff */
[----:B------:R-:W-:Y:S01]  /*6ae0*/  IMAD.X R7, R7, 0x1, R3, P2 ;  /* 0x0000000107077824 */ /* 0x000fe200010e0603 */
[----:B------:R-:W-:Y:S01]  /*6af0*/  IADD3 R75, P2, PT, R75, R2, RZ ;  /* 0x000000024b4b7210 */ /* 0x000fe20007f5e0ff */
[----:B------:R1:W-:Y:S04]  /*6b00*/  STL [R1+0xc58], R78 ;  /* 0x000c584e01007387 */ /* 0x0003e80000100800 */
[----:B------:R3:W-:Y:S01]  /*6b10*/  STL [R1+0xbe4], R7 ;  /* 0x000be40701007387 */ /* 0x0007e20000100800 */
[----:B-1----:R-:W-:-:S03]  /*6b20*/  SHF.R.S32.HI R78, RZ, 0x1f, R84 ;  /* 0x0000001fff4e7819 */ /* 0x002fc60000011454 */
[----:B---3--:R-:W3:Y:S04]  /*6b30*/  LDL.LU R7, [R1+0x16e0] ;  /* 0x0016e00001077983 */ /* 0x008ee80000300800 */
[----:B------:R1:W-:Y:S02]  /*6b40*/  STL [R1+0xc60], R75 ;  /* 0x000c604b01007387 */ /* 0x0003e40000100800 */
[----:B-1----:R-:W-:Y:S01]  /*6b50*/  IMAD.X R75, R72, 0x1, R3, P0 ;  /* 0x00000001484b7824 */ /* 0x002fe200000e0603 */
[----:B------:R-:W-:-:S04]  /*6b60*/  IADD3 R5, P0, PT, R5, R0, RZ ;  /* 0x0000000005057210 */ /* 0x000fc80007f1e0ff */
[----:B------:R1:W-:Y:S04]  /*6b70*/  STL [R1+0xc54], R75 ;  /* 0x000c544b01007387 */ /* 0x0003e80000100800 */
[----:B------:R4:W-:Y:S01]  /*6b80*/  STL [R1+0xc68], R5 ;  /* 0x000c680501007387 */ /* 0x0009e20000100800 */
[----:B-1----:R-:W-:Y:S01]  /*6b90*/  SHF.R.S32.HI R75, RZ, 0x1f, R12 ;  /* 0x0000001fff4b7819 */ /* 0x002fe2000001140c */
[----:B----4-:R-:W-:Y:S02]  /*6ba0*/  IMAD.X R5, R72, 0x1, R4, P2 ;  /* 0x0000000148057824 */ /* 0x010fe400010e0604 */
[----:B------:R-:W-:-:S03]  /*6bb0*/  IMAD R72, R6, 0x19, RZ ;  /* 0x0000001906487824 */ /* 0x000fc600078e02ff */
[----:B------:R1:W-:Y:S02]  /*6bc0*/  STL [R1+0xc5c], R5 ;  /* 0x000c5c0501007387 */ /* 0x0003e40000100800 */
[----:B------:R-:W-:Y:S02]  /*6bd0*/  SHF.R.S32.HI R72, RZ, 0x1f, R72 ;  /* 0x0000001fff487819 */ /* 0x000fe40000011448 */
[----:B-1----:R-:W-:-:S05]  /*6be0*/  IADD3 R5, P2, PT, R47, R0, RZ ;  /* 0x000000002f057210 */ /* 0x002fca0007f5e0ff */
[----:B------:R1:W-:Y:S04]  /*6bf0*/  STL [R1+0xcd8], R5 ;  /* 0x000cd80501007387 */ /* 0x0003e80000100800 */
[----:B-1----:R-:W4:Y:S01]  /*6c00*/  LDL.LU R5, [R1+0x16dc] ;  /* 0x0016dc0001057983 */ /* 0x002f220000300800 */
[----:B------:R-:W-:Y:S01]  /*6c10*/  IMAD.X R72, R72, 0x1, R3, P0 ;  /* 0x0000000148487824 */ /* 0x000fe200000e0603 */
[----:B------:R-:W-:Y:S01]  /*6c20*/  IADD3 R47, P0, PT, R47, R2, RZ ;  /* 0x000000022f2f7210 */ /* 0x000fe20007f1e0ff */
[----:B------:R-:W-:-:S03]  /*6c30*/  UIADD3 UR10, UPT, UPT, UR8, UR4, URZ ;  /* 0x00000004080a7290 */ /* 0x000fc6000fffe0ff */
[----:B------:R1:W-:Y:S04]  /*6c40*/  STL [R1+0xc64], R72 ;  /* 0x000c644801007387 */ /* 0x0003e80000100800 */
[----:B------:R0:W-:Y:S01]  /*6c50*/  STL [R1+0x11f0], R47 ;  /* 0x0011f02f01007387 */ /* 0x0001e20000100800 */
[----:B-1----:R-:W-:Y:S02]  /*6c60*/  IMAD R72, R6, 0x21, RZ ;  /* 0x0000002106487824 */ /* 0x002fe400078e02ff */
[----:B0-----:R-:W-:-:S03]  /*6c70*/  IMAD.X R47, R42, 0x1, R3, P2 ;  /* 0x000000012a2f7824 */ /* 0x001fc600010e0603 */
[-C--:B------:R-:W-:Y:S02]  /*6c80*/  IADD3 R72, P2, PT, R72, R0.reuse, RZ ;  /* 0x0000000048487210 */ /* 0x080fe40007f5e0ff */
[----:B------:R0:W-:Y:S04]  /*6c90*/  STL [R1+0xcd4], R47 ;  /* 0x000cd42f01007387 */ /* 0x0001e80000100800 */
[----:B------:R1:W-:Y:S01]  /*6ca0*/  STL [R1+0x124c], R72 ;  /* 0x00124c4801007387 */ /* 0x0003e20000100800 */
[----:B0-----:R-:W-:Y:S01]  /*6cb0*/  IMAD.X R47, R42, 0x1, R4, P0 ;  /* 0x000000012a2f7824 */ /* 0x001fe200000e0604 */
[----:B------:R-:W-:Y:S01]  /*6cc0*/  IADD3 R42, P0, PT, R14, R0, RZ ;  /* 0x000000000e2a7210 */ /* 0x000fe20007f1e0ff */
[----:B-1----:R-:W-:-:S03]  /*6cd0*/  IMAD.X R72, R87, 0x1, R3, P2 ;  /* 0x0000000157487824 */ /* 0x002fc600010e0603 */
[----:B------:R0:W-:Y:S04]  /*6ce0*/  STL [R1+0x11ec], R47 ;  /* 0x0011ec2f01007387 */ /* 0x0001e80000100800 */
[----:B------:R1:W-:Y:S04]  /*6cf0*/  STL [R1+0x127c], R42 ;  /* 0x00127c2a01007387 */ /* 0x0003e80000100800 */
[----:B------:R-:W-:Y:S01]  /*6d00*/  STL [R1+0x1204], R72 ;  /* 0x0012044801007387 */ /* 0x000fe20000100800 */
[----:B0-----:R-:W-:Y:S01]  /*6d10*/  IADD3 R47, P2, PT, R14, R2, RZ ;  /* 0x000000020e2f7210 */ /* 0x001fe20007f5e0ff */
[----:B-1----:R-:W-:Y:S01]  /*6d20*/  IMAD.X R42, R13, 0x1, R3, P0 ;  /* 0x000000010d2a7824 */ /* 0x002fe200000e0603 */
[----:B------:R-:W-:-:S03]  /*6d30*/  IADD3 R14, P0, PT, R84, R0, RZ ;  /* 0x00000000540e7210 */ /* 0x000fc60007f1e0ff */
[----:B------:R-:W-:Y:S04]  /*6d40*/  STL [R1+0x1284], R47 ;  /* 0x0012842f01007387 */ /* 0x000fe80000100800 */
[----:B------:R-:W-:Y:S04]  /*6d50*/  STL [R1+0x1264], R42 ;  /* 0x0012642a01007387 */ /* 0x000fe80000100800 */
[----:B------:R0:W-:Y:S04]  /*6d60*/  STL [R1+0x12ac], R14 ;  /* 0x0012ac0e01007387 */ /* 0x0001e80000100800 */
[----:B------:R-:W2:Y:S04]  /*6d70*/  LDL.LU R84, [R1+0x5dc] ;  /* 0x0005dc0001547983 */ /* 0x000ea80000300800 */
[----:B------:R-:W-:Y:S01]  /*6d80*/  STL [R1+0x1cd0], R6 ;  /* 0x001cd00601007387 */ /* 0x000fe20000100800 */
[----:B------:R-:W-:-:S04]  /*6d90*/  @!UP1 UIADD3 UR4, UPT, UPT, -UR7, 0x100000, URZ ;  /* 0x0010000007049890 */ /* 0x000fc8000fffe1ff */
[----:B------:R-:W-:Y:S02]  /*6da0*/  @!UP1 USHF.L.U32 UR5, UR4, 0xb, URZ ;  /* 0x0000000b04059899 */ /* 0x000fe400080006ff */
[----:B------:R-:W-:Y:S01]  /*6db0*/  @!UP1 USHF.L.U32 UR4, UR4, 0x1, URZ ;  /* 0x0000000104049899 */ /* 0x000fe200080006ff */
[----:B0-----:R-:W0:Y:S01]  /*6dc0*/  LDC R14, c[0x0][0x3a0] ;  /* 0x0000e800ff0e7b82 */ /* 0x001e220000000800 */
[----:B------:R-:W-:Y:S04]  /*6dd0*/  STL [R1+0x1ccc], R47 ;  /* 0x001ccc2f01007387 */ /* 0x000fe80000100800 */
[----:B------:R-:W-:Y:S04]  /*6de0*/  STL [R1+0x1cc8], R11 ;  /* 0x001cc80b01007387 */ /* 0x000fe80000100800 */
[----:B------:R-:W-:Y:S04]  /*6df0*/  STL [R1+0x1cc4], R8 ;  /* 0x001cc40801007387 */ /* 0x000fe80000100800 */
[----:B------:R-:W-:Y:S04]  /*6e00*/  STL [R1+0x1cc0], R87 ;  /* 0x001cc05701007387 */ /* 0x000fe80000100800 */
[----:B------:R-:W-:Y:S04]  /*6e10*/  STL [R1+0x1b94], R64 ;  /* 0x001b944001007387 */ /* 0x000fe80000100800 */
[----:B------:R-:W-:Y:S04]  /*6e20*/  STL [R1+0x1bb8], R64 ;  /* 0x001bb84001007387 */ /* 0x000fe80000100800 */
[----:B------:R1:W-:Y:S04]  /*6e30*/  STL [R1+0x1bd0], R64 ;  /* 0x001bd04001007387 */ /* 0x0003e80000100800 */
[----:B------:R-:W-:Y:S04]  /*6e40*/  STL [R1+0x1b90], R10 ;  /* 0x001b900a01007387 */ /* 0x000fe80000100800 */
[----:B------:R-:W-:Y:S01]  /*6e50*/  STL [R1+0x1bd4], R10 ;  /* 0x001bd40a01007387 */ /* 0x000fe20000100800 */
[----:B-1----:R-:W-:Y:S01]  /*6e60*/  IMAD.X R64, R13, 0x1, R4, P2 ;  /* 0x000000010d407824 */ /* 0x002fe200010e0604 */
[----:B------:R-:W-:-:S02]  /*6e70*/  IADD3 R72, P2, PT, R12, R0, RZ ;  /* 0x000000000c487210 */ /* 0x000fc40007f5e0ff */
[----:B------:R-:W-:Y:S04]  /*6e80*/  STL [R1+0x1c2c], R10 ;  /* 0x001c2c0a01007387 */ /* 0x000fe80000100800 */
        /* <DEDUP_REMOVED lines=8> */
[----:B----4-:R-:W-:Y:S04]  /*6f10*/  STL [R1+0x1a18], R5 ;  /* 0x001a180501007387 */ /* 0x010fe80000100800 */
[----:B------:R-:W-:Y:S04]  /*6f20*/  STL [R1+0x1a38], R5 ;  /* 0x001a380501007387 */ /* 0x000fe80000100800 */
[----:B------:R-:W-:Y:S04]  /*6f30*/  STL [R1+0x1a94], R5 ;  /* 0x001a940501007387 */ /* 0x000fe80000100800 */
[----:B------:R-:W-:Y:S04]  /*6f40*/  STL [R1+0x1b9c], R5 ;  /* 0x001b9c0501007387 */ /* 0x000fe80000100800 */
[----:B------:R-:W-:Y:S04]  /*6f50*/  STL [R1+0x1bdc], R5 ;  /* 0x001bdc0501007387 */ /* 0x000fe80000100800 */
[----:B------:R-:W-:Y:S04]  /*6f60*/  STL [R1+0x1c34], R5 ;  /* 0x001c340501007387 */ /* 0x000fe80000100800 */
[----:B------:R-:W-:Y:S04]  /*6f70*/  STL [R1+0x1c78], R5 ;  /* 0x001c780501007387 */ /* 0x000fe80000100800 */
[----:B------:R-:W-:Y:S04]  /*6f80*/  STL [R1+0x1c7c], R5 ;  /* 0x001c7c0501007387 */ /* 0x000fe80000100800 */
[----:B---3--:R-:W-:Y:S04]  /*6f90*/  STL [R1+0x1a08], R7 ;  /* 0x001a080701007387 */ /* 0x008fe80000100800 */
        /* <DEDUP_REMOVED lines=23> */
[----:B------:R-:W-:Y:S04]  /*7110*/  STL.64 [R1+0x1940], R16 ;  /* 0x0019401001007387 */ /* 0x000fe80000100a00 */
[----:B------:R-:W-:Y:S04]  /*7120*/  STL [R1+0x1be8], R17 ;  /* 0x001be81101007387 */ /* 0x000fe80000100800 */
[----:B------:R-:W-:Y:S04]  /*7130*/  STL [R1+0x1c88], R17 ;  /* 0x001c881101007387 */ /* 0x000fe80000100800 */
[----:B------:R-:W-:Y:S04]  /*7140*/  STL [R1+0x1aa0], R16 ;  /* 0x001aa01001007387 */ /* 0x000fe80000100800 */
[----:B------:R-:W-:Y:S04]  /*7150*/  STL [R1+0x1ba8], R16 ;  /* 0x001ba81001007387 */ /* 0x000fe80000100800 */
[----:B------:R-:W-:Y:S04]  /*7160*/  STL [R1+0x1bec], R16 ;  /* 0x001bec1001007387 */ /* 0x000fe80000100800 */
[----:B------:R-:W-:Y:S04]  /*7170*/  STL [R1+0x1c40], R16 ;  /* 0x001c401001007387 */ /* 0x000fe80000100800 */
[----:B------:R-:W-:Y:S04]  /*7180*/  STL.64 [R1+0x1928], R18 ;  /* 0x0019281201007387 */ /* 0x000fe80000100a00 */
        /* <DEDUP_REMOVED lines=8> */
[----:B------:R1:W-:Y:S04]  /*7210*/  STL [R1+0x19d0], R19 ;  /* 0x0019d01301007387 */ /* 0x0003e80000100800 */
[----:B------:R0:W-:Y:S04]  /*7220*/  STL [R1+0x1920], R21 ;  /* 0x0019201501007387 */ /* 0x0001e80000100800 */
[----:B------:R-:W-:Y:S04]  /*7230*/  STL [R1+0x1918], R22 ;  /* 0x0019181601007387 */ /* 0x000fe80000100800 */
[----:B------:R-:W-:Y:S01]  /*7240*/  STL [R1+0x1914], R23 ;  /* 0x0019141701007387 */ /* 0x000fe20000100800 */
[----:B------:R-:W-:Y:S03]  /*7250*/  STTM.x64 tmem[UR10], RZ ;  /* 0x000000ff000079ed */ /* 0x000fe6000834000a */
[----:B------:R-:W-:Y:S01]  /*7260*/  STL [R1+0x1950], R23 ;  /* 0x0019501701007387 */ /* 0x000fe20000100800 */
[----:B-1----:R-:W-:Y:S01]  /*7270*/  PRMT R19, RZ, 0x7610, R19 ;  /* 0x00007610ff137816 */ /* 0x002fe20000000013 */
[----:B------:R-:W-:-:S02]  /*7280*/  @!P1 IMAD.MOV.U32 R13, RZ, RZ, R3 ;  /* 0x000000ffff0d9224 */ /* 0x000fc400078e0003 */
[----:B------:R-:W-:Y:S01]  /*7290*/  STL.64 [R1+0x1970], R22 ;  /* 0x0019701601007387 */ /* 0x000fe20000100a00 */
[----:B------:R-:W-:Y:S01]  /*72a0*/  PRMT R18, RZ, 0x7610, R18 ;  /* 0x00007610ff127816 */ /* 0x000fe20000000012 */
[----:B0-----:R-:W-:Y:S02]  /*72b0*/  VIADD R21, R14, 0xffffffdf ;  /* 0xffffffdf0e157836 */ /* 0x001fe40000000000 */
[----:B------:R-:W-:Y:S01]  /*72c0*/  STL.64 [R1+0x1980], R22 ;  /* 0x0019801601007387 */ /* 0x000fe20000100a00 */
[----:B------:R-:W-:Y:S01]  /*72d0*/  PRMT R6, RZ, 0x7610, R6 ;  /* 0x00007610ff067816 */ /* 0x000fe20000000006 */
[----:B------:R-:W0:Y:S02]  /*72e0*/  LDC R14, c[0x0][0x3a0] ;  /* 0x0000e800ff0e7b82 */ /* 0x000e240000000800 */
[----:B------:R-:W-:Y:S04]  /*72f0*/  STL.64 [R1+0x1990], R22 ;  /* 0x0019901601007387 */ /* 0x000fe80000100a00 */
[----:B------:R-:W-:Y:S04]  /*7300*/  STL.64 [R1+0x19a0], R22 ;  /* 0x0019a01601007387 */ /* 0x000fe80000100a00 */
[----:B------:R-:W-:Y:S04]  /*7310*/  STL.64 [R1+0x19b0], R22 ;  /* 0x0019b01601007387 */ /* 0x000fe80000100a00 */
[----:B------:R-:W-:Y:S04]  /*7320*/  STL.64 [R1+0x19c0], R22 ;  /* 0x0019c01601007387 */ /* 0x000fe80000100a00 */
[----:B------:R-:W-:Y:S04]  /*7330*/  STL.64 [R1+0x19d8], R22 ;  /* 0x0019d81601007387 */ /* 0x000fe80000100a00 */
[----:B------:R-:W-:Y:S04]  /*7340*/  STL [R1+0x1910], R24 ;  /* 0x0019101801007387 */ /* 0x000fe80000100800 */
[----:B------:R-:W-:Y:S04]  /*7350*/  STL [R1+0x190c], R26 ;  /* 0x00190c1a01007387 */ /* 0x000fe80000100800 */
[----:B------:R-:W-:Y:S04]  /*7360*/  STL [R1+0x1908], R25 ;  /* 0x0019081901007387 */ /* 0x000fe80000100800 */
[----:B------:R-:W-:Y:S04]  /*7370*/  STL [R1+0x1930], R25 ;  /* 0x0019301901007387 */ /* 0x000fe80000100800 */
[----:B------:R-:W-:Y:S04]  /*7380*/  STL.64 [R1+0x1948], R24 ;  /* 0x0019481801007387 */ /* 0x000fe80000100a00 */
[----:B------:R-:W-:Y:S04]  /*7390*/  STL.64 [R1+0x19e0], R24 ;  /* 0x0019e01801007387 */ /* 0x000fe80000100a00 */
        /* <DEDUP_REMOVED lines=40> */
[----:B------:R-:W-:Y:S02]  /*7620*/  STTM.x64 tmem[UR10+0x40], RZ ;  /* 0x000040ff000079ed */ /* 0x000fe4000834000a */
[----:B------:R-:W-:Y:S01]  /*7630*/  STL [R1+0x1cb4], R32 ;  /* 0x001cb42001007387 */ /* 0x000fe20000100800 */
[----:B------:R-:W-:-:S02]  /*7640*/  PRMT R22, RZ, 0x7610, R22 ;  /* 0x00007610ff167816 */ /* 0x000fc40000000016 */
[----:B------:R-:W-:Y:S01]  /*7650*/  PRMT R23, RZ, 0x7610, R23 ;  /* 0x00007610ff177816 */ /* 0x000fe20000000017 */
[----:B------:R-:W-:Y:S01]  /*7660*/  STL [R1+0x18ec], R34 ;  /* 0x0018ec2201007387 */ /* 0x000fe20000100800 */
[----:B------:R-:W-:Y:S02]  /*7670*/  PRMT R47, RZ, 0x7610, R47 ;  /* 0x00007610ff2f7816 */ /* 0x000fe4000000002f */
[----:B------:R-:W-:Y:S01]  /*7680*/  PRMT R11, RZ, 0x7610, R11 ;  /* 0x00007610ff0b7816 */ /* 0x000fe2000000000b */
[----:B------:R-:W-:Y:S01]  /*7690*/  STL [R1+0x18e8], R33 ;  /* 0x0018e82101007387 */ /* 0x000fe20000100800 */
[----:B------:R-:W-:Y:S02]  /*76a0*/  ISETP.GE.U32.AND P2, PT, R21, 0x7fffff60, PT ;  /* 0x7fffff601500780c */ /* 0x000fe40003f46070 */
[----:B------:R-:W-:Y:S01]  /*76b0*/  PRMT R8, RZ, 0x7610, R8 ;  /* 0x00007610ff087816 */ /* 0x000fe20000000008 */
[----:B------:R-:W-:Y:S01]  /*76c0*/  STL [R1+0x1aa8], R33 ;  /* 0x001aa82101007387 */ /* 0x000fe20000100800 */
[----:B------:R-:W1:Y:S03]  /*76d0*/  LDC R21, c[0x0][0x3a0] ;  /* 0x0000e800ff157b82 */ /* 0x000e660000000800 */
        /* <DEDUP_REMOVED lines=17> */
[----:B------:R3:W-:Y:S04]  /*77f0*/  STL.64 [R1+0x1a10], R38 ;  /* 0x001a102601007387 */ /* 0x0007e80000100a00 */
[----:B------:R-:W-:Y:S04]  /*7800*/  STL [R1+0x18d0], R40 ;  /* 0x0018d02801007387 */ /* 0x000fe80000100800 */
[----:B------:R-:W-:Y:S04]  /*7810*/  STL [R1+0x18cc], R41 ;  /* 0x0018cc2901007387 */ /* 0x000fe80000100800 */
[----:B------:R-:W-:Y:S01]  /*7820*/  STL.64 [R1+0x1a20], R40 ;  /* 0x001a202801007387 */ /* 0x000fe20000100a00 */
[----:B---3--:R-:W-:Y:S01]  /*7830*/  IMAD.X R39, R78, 0x1, R3, P0 ;  /* 0x000000014e277824 */ /* 0x008fe200000e0603 */
[----:B------:R-:W-:-:S02]  /*7840*/  IADD3 R42, P0, PT, R12, R2, RZ ;  /* 0x000000020c2a7210 */ /* 0x000fc40007f1e0ff */
        /* <DEDUP_REMOVED lines=81> */
[----:B------:R-:W-:Y:S01]  /*7d60*/  STL [R1+0x12c8], R72 ;  /* 0x0012c84801007387 */ /* 0x000fe20000100800 */
[----:B------:R-:W-:-:S03]  /*7d70*/  IMAD.X R29, R75, 0x1, R4, P0 ;  /* 0x000000014b1d7824 */ /* 0x000fc600000e0604 */
[----:B------:R-:W-:Y:S04]  /*7d80*/  STL [R1+0x1294], R39 ;  /* 0x0012942701007387 */ /* 0x000fe80000100800 */
[----:B------:R-:W-:Y:S04]  /*7d90*/  STL [R1+0x12d0], R42 ;  /* 0x0012d02a01007387 */ /* 0x000fe80000100800 */
[----:B---3--:R-:W3:Y:S01]  /*7da0*/  LDL R89, [R1+0xb58] ;  /* 0x000b580001597983 */ /* 0x008ee20000100800 */
[----:B0-----:R-:W-:-:S03]  /*7db0*/  VIADD R14, R14, 0xffffffd7 ;  /* 0xffffffd70e0e7836 */ /* 0x001fc60000000000 */
[----:B------:R-:W-:Y:S04]  /*7dc0*/  STL [R1+0x12c4], R31 ;  /* 0x0012c41f01007387 */ /* 0x000fe80000100800 */
[----:B------:R-:W4:Y:S01]  /*7dd0*/  LDL R75, [R1+0xb54] ;  /* 0x000b5400014b7983 */ /* 0x000f220000100800 */
[----:B------:R-:W-:Y:S01]  /*7de0*/  @!P1 IMAD.MOV.U32 R12, RZ, RZ, R0 ;  /* 0x000000ffff0c9224 */ /* 0x000fe200078e0000 */
[----:B------:R-:W-:Y:S01]  /*7df0*/  STTM.x64 tmem[UR10+0x80], RZ ;  /* 0x000080ff000079ed */ /* 0x000fe2000834000a */
[----:B------:R-:W-:Y:S01]  /*7e00*/  STTM.x64 tmem[UR10+0xc0], RZ ;  /* 0x0000c0ff000079ed */ /* 0x000fe2000834000a */
[----:B------:R-:W-:Y:S01]  /*7e10*/  STTM.x64 tmem[UR10+0x100], RZ ;  /* 0x000100ff000079ed */ /* 0x000fe2000834000a */
[----:B------:R-:W-:Y:S01]  /*7e20*/  STTM.x64 tmem[UR10+0x140], RZ ;  /* 0x000140ff000079ed */ /* 0x000fe2000834000a */
[----:B------:R-:W-:Y:S01]  /*7e30*/  STTM.x64 tmem[UR10+0x180], RZ ;  /* 0x000180ff000079ed */ /* 0x000fe2000834000a */
[----:B------:R-:W-:Y:S01]  /*7e40*/  STTM.x64 tmem[UR10+0x1c0], RZ ;  /* 0x0001c0ff000079ed */ /* 0x000fe2000834000a */
[----:B------:R-:W0:Y:S02]  /*7e50*/  FENCE.VIEW.ASYNC.T ;  /* 0x00000000000073c6 */ /* 0x000e240000000200 */
[----:B0-----:R-:W-:Y:S01]  /*7e60*/  BAR.SYNC.DEFER_BLOCKING 0x0 ;  /* 0x0000000000007b1d */ /* 0x001fe20000010000 */
[----:B------:R-:W-:-:S02]  /*7e70*/  PRMT R53, RZ, 0x7610, R53 ;  /* 0x00007610ff357816 */ /* 0x000fc40000000035 */
[----:B------:R-:W-:-:S03]  /*7e80*/  ISETP.GE.U32.AND P0, PT, R14, 0x7fffff58, PT ;  /* 0x7fffff580e00780c */ /* 0x000fc60003f06070 */
[----:B------:R-:W-:Y:S04]  /*7e90*/  STL [R1+0x12cc], R29 ;  /* 0x0012cc1d01007387 */ /* 0x000fe80000100800 */
[----:B------:R-:W0:Y:S02]  /*7ea0*/  FENCE.VIEW.ASYNC.S ;  /* 0x00000000000073c6 */ /* 0x000e240000000000 */
[----:B0-----:R0:W0:Y:S02]  /*7eb0*/  @!UP2 SYNCS.EXCH.64 URZ, [UR11], UR4 ;  /* 0x000000040bffa5b2 */ /* 0x0010240008000100 */
[----:B0-----:R-:W-:Y:S06]  /*7ec0*/  BAR.SYNC.DEFER_BLOCKING 0x0 ;  /* 0x0000000000007b1d */ /* 0x001fec0000010000 */
[----:B--2---:R0:W2:Y:S01]  /*7ed0*/  @!P1 LDG.E.U8 R19, desc[UR20][R12.64] ;  /* 0x000000140c139981 */ /* 0x0040a2000c1e1100 */
[----:B-1----:R-:W-:-:S02]  /*7ee0*/  VIADD R14, R21, 0xffffffcf ;  /* 0xffffffcf150e7836 */ /* 0x002fc40000000000 */
[----:B0-----:R-:W-:Y:S02]  /*7ef0*/  @!P1 IMAD.MOV.U32 R12, RZ, RZ, R2 ;  /* 0x000000ffff0c9224 */ /* 0x001fe400078e0002 */
[----:B------:R-:W-:-:S05]  /*7f00*/  @!P1 IMAD.MOV.U32 R13, RZ, RZ, R4 ;  /* 0x000000ffff0d9224 */ /* 0x000fca00078e0004 */
[----:B------:R3:W2:Y:S01]  /*7f10*/  @!P1 LDG.E.U8 R22, desc[UR20][R12.64] ;  /* 0x000000140c169981 */ /* 0x0006a2000c1e1100 */
[----:B------:R-:W-:Y:S01]  /*7f20*/  ISETP.GE.U32.AND P1, PT, R14, 0x7fffff50, PT ;  /* 0x7fffff500e00780c */ /* 0x000fe20003f26070 */
[----:B---3--:R-:W-:Y:S02]  /*7f30*/  @!P6 IMAD.MOV.U32 R12, RZ, RZ, R89 ;  /* 0x000000ffff0ce224 */ /* 0x008fe400078e0059 */
[----:B------:R-:W3:Y:S01]  /*7f40*/  LDL R89, [R1+0x127c] ;  /* 0x00127c0001597983 */ /* 0x000ee20000100800 */
[----:B----4-:R-:W-:-:S03]  /*7f50*/  @!P6 IMAD.MOV.U32 R13, RZ, RZ, R75 ;  /* 0x000000ffff0de224 */ /* 0x010fc600078e004b */
[----:B------:R-:W4:Y:S04]  /*7f60*/  LDL R75, [R1+0x1264] ;  /* 0x00126400014b7983 */ /* 0x000f280000100800 */
[----:B------:R0:W2:Y:S04]  /*7f70*/  @!P6 LDG.E.U8 R18, desc[UR20][R12.64] ;  /* 0x000000140c12e981 */ /* 0x0000a8000c1e1100 */
[----:B------:R-:W0:Y:S04]  /*7f80*/  LDL R12, [R1+0xb5c] ;  /* 0x000b5c00010c7983 */ /* 0x000e280000100800 */
[----:B------:R-:W0:Y:S02]  /*7f90*/  LDL R13, [R1+0xb60] ;  /* 0x000b6000010d7983 */ /* 0x000e240000100800 */
[----:B0-----:R-:W-:-:S04]  /*7fa0*/  @!P6 LOP3.LUT R13, R13, R12, RZ, 0x3c, !PT ;  /* 0x0000000c0d0de212 */ /* 0x001fc800078e3cff */
[----:B------:R-:W-:-:S04]  /*7fb0*/  @!P6 LOP3.LUT R12, R13, R12, RZ, 0x3c, !PT ;  /* 0x0000000c0d0ce212 */ /* 0x000fc800078e3cff */
[----:B------:R-:W-:-:S05]  /*7fc0*/  @!P6 LOP3.LUT R13, R13, R12, RZ, 0x3c, !PT ;  /* 0x0000000c0d0de212 */ /* 0x000fca00078e3cff */
        /* <DEDUP_REMOVED lines=12> */
[----:B------:R-:W2:Y:S04]  /*8090*/  @!P5 LDG.E.U8 R6, desc[UR20][R12.64] ;  /* 0x000000140c06d981 */ /* 0x000ea8000c1e1100 */
[----:B--2---:R0:W-:Y:S04]  /*80a0*/  STL [R1+0x578], R6 ;  /* 0x0005780601007387 */ /* 0x0041e80000100800 */
[----:B0-----:R-:W2:Y:S04]  /*80b0*/  LDL.LU R6, [R1+0x1cd0] ;  /* 0x001cd00001067983 */ /* 0x001ea80000300800 */
[----:B------:R-:W2:Y:S04]  /*80c0*/  LDL R12, [R1+0xc54] ;  /* 0x000c5400010c7983 */ /* 0x000ea80000100800 */
[----:B------:R-:W2:Y:S02]  /*80d0*/  LDL R13, [R1+0xc58] ;  /* 0x000c5800010d7983 */ /* 0x000ea40000100800 */
[----:B--2---:R-:W-:-:S04]  /*80e0*/  @!P3 LOP3.LUT R13, R13, R12, RZ, 0x3c, !PT ;  /* 0x0000000c0d0db212 */ /* 0x004fc800078e3cff */
        /* <DEDUP_REMOVED lines=22> */
[----:B------:R-:W2:Y:S01]  /*8250*/  LDL R13, [R1+0x11f0] ;  /* 0x0011f000010d7983 */ /* 0x000ea20000100800 */
[----:B------:R-:W-:Y:S01]  /*8260*/  VIADD R14, R21, 0xffffffc7 ;  /* 0xffffffc7150e7836 */ /* 0x000fe20000000000 */
[----:B------:R-:W-:-:S04]  /*8270*/  PRMT R87, RZ, 0x7610, R87 ;  /* 0x00007610ff577816 */ /* 0x000fc80000000057 */
[----:B------:R-:W-:Y:S01]  /*8280*/  ISETP.GE.U32.AND P6, PT, R14, 0x7fffff48, PT ;  /* 0x7fffff480e00780c */ /* 0x000fe20003fc6070 */
[----:B------:R-:W-:Y:S01]  /*8290*/  VIADD R14, R21, 0xffffffbf ;  /* 0xffffffbf150e7836 */ /* 0x000fe20000000000 */
[----:B------:R-:W-:-:S04]  /*82a0*/  PRMT R33, RZ, 0x7610, R33 ;  /* 0x00007610ff217816 */ /* 0x000fc80000000021 */
[----:B------:R-:W-:Y:S01]  /*82b0*/  ISETP.GE.U32.AND P5, PT, R14, 0x7fffff40, PT ;  /* 0x7fffff400e00780c */ /* 0x000fe20003fa6070 */
[----:B------:R-:W-:Y:S01]  /*82c0*/  VIADD R14, R21, 0xffffffb7 ;  /* 0xffffffb7150e7836 */ /* 0x000fe20000000000 */
[----:B------:R-:W-:-:S04]  /*82d0*/  PRMT R25, RZ, 0x7610, R25 ;  /* 0x00007610ff197816 */ /* 0x000fc80000000019 */
[----:B------:R-:W-:Y:S01]  /*82e0*/  ISETP.GE.U32.AND P3, PT, R14, 0x7fffff38, PT ;  /* 0x7fffff380e00780c */ /* 0x000fe20003f66070 */
[----:B------:R-:W-:Y:S01]  /*82f0*/  VIADD R14, R21, 0xffffffaf ;  /* 0xffffffaf150e7836 */ /* 0x000fe20000000000 */
[----:B--2---:R-:W-:-:S04]  /*8300*/  @!P2 LOP3.LUT R13, R13, R12, RZ, 0x3c, !PT ;  /* 0x0000000c0d0da212 */ /* 0x004fc800078e3cff */
[----:B------:R-:W-:-:S04]  /*8310*/  @!P2 LOP3.LUT R12, R13, R12, RZ, 0x3c, !PT ;  /* 0x0000000c0d0ca212 */ /* 0x000fc800078e3cff */
[----:B------:R-:W-:-:S05]  /*8320*/  @!P2 LOP3.LUT R13, R13, R12, RZ, 0x3c, !PT ;  /* 0x0000000c0d0da212 */ /* 0x000fca00078e3cff */
[----:B------:R3:W2:Y:S02]  /*8330*/  @!P2 LDG.E.U8 R87, desc[UR20][R12.64] ;  /* 0x000000140c57a981 */ /* 0x0006a4000c1e1100 */
[----:B---3--:R-:W-:Y:S02]  /*8340*/  @!P0 IMAD.MOV.U32 R12, RZ, RZ, R89 ;  /* 0x000000ffff0c8224 */ /* 0x008fe400078e0059 */
[----:B----4-:R-:W-:-:S05]  /*8350*/  @!P0 IMAD.MOV.U32 R13, RZ, RZ, R75 ;  /* 0x000000ffff0d8224 */ /* 0x010fca00078e004b */
[----:B------:R0:W3:Y:S01]  /*8360*/  @!P0 LDG.E.U8 R33, desc[UR20][R12.64] ;  /* 0x000000140c218981 */ /* 0x0000e2000c1e1100 */
[----:B------:R-:W-:Y:S02]  /*8370*/  ISETP.GE.U32.AND P2, PT, R14, 0x7fffff30, PT ;  /* 0x7fffff300e00780c */ /* 0x000fe40003f46070 */
[----:B------:R-:W-:Y:S01]  /*8380*/  PRMT R14, RZ, 0x7610, R14 ;  /* 0x00007610ff0e7816 */ /* 0x000fe2000000000e */
[----:B0-----:R-:W-:Y:S02]  /*8390*/  @!P1 IMAD.MOV.U32 R12, RZ, RZ, R72 ;  /* 0x000000ffff0c9224 */ /* 0x001fe400078e0048 */
[----:B------:R-:W-:-:S05]  /*83a0*/  @!P1 IMAD.MOV.U32 R13, RZ, RZ, R31 ;  /* 0x000000ffff0d9224 */ /* 0x000fca00078e001f */
[----:B------:R0:W4:Y:S02]  /*83b0*/  @!P1 LDG.E.U8 R25, desc[UR20][R12.64] ;  /* 0x000000140c199981 */ /* 0x000124000c1e1100 */
[----:B0-----:R-:W-:Y:S02]  /*83c0*/  @!P0 IMAD.MOV.U32 R12, RZ, RZ, R47 ;  /* 0x000000ffff0c8224 */ /* 0x001fe400078e002f */
[----:B------:R-:W-:-:S05]  /*83d0*/  @!P0 IMAD.MOV.U32 R13, RZ, RZ, R64 ;  /* 0x000000ffff0d8224 */ /* 0x000fca00078e0040 */
[----:B------:R0:W3:Y:S01]  /*83e0*/  @!P0 LDG.E.U8 R14, desc[UR20][R12.64] ;  /* 0x000000140c0e8981 */ /* 0x0000e2000c1e1100 */
[C---:B------:R-:W-:Y:S01]  /*83f0*/  IMAD R72, R6.reuse, 0x31, RZ ;  /* 0x0000003106487824 */ /* 0x040fe200078e02ff */
[----:B------:R-:W-:Y:S01]  /*8400*/  PRMT R24, RZ, 0x7610, R24 ;  /* 0x00007610ff187816 */ /* 0x000fe20000000018 */
[----:B------:R-:W-:Y:S02]  /*8410*/  IMAD R47, R6, 0x38, RZ ;  /* 0x00000038062f7824 */ /* 0x000fe400078e02ff */
[----:B0-----:R-:W-:Y:S02]  /*8420*/  @!P1 IMAD.MOV.U32 R12, RZ, RZ, R42 ;  /* 0x000000ffff0c9224 */ /* 0x001fe400078e002a */
[----:B------:R-:W-:Y:S01]  /*8430*/  @!P1 IMAD.MOV.U32 R13, RZ, RZ, R29 ;  /* 0x000000ffff0d9224 */ /* 0x000fe200078e001d */
[----:B------:R-:W-:-:S04]  /*8440*/  SHF.R.S32.HI R42, RZ, 0x1f, R47 ;  /* 0x0000001fff2a7819 */ /* 0x000fc8000001142f */
[----:B------:R0:W4:Y:S01]  /*8450*/  @!P1 LDG.E.U8 R24, desc[UR20][R12.64] ;  /* 0x000000140c189981 */ /* 0x000122000c1e1100 */
[----:B------:R-:W-:Y:S01]  /*8460*/  IMAD.MOV.U32 R64, RZ, RZ, R84 ;  /* 0x000000ffff407224 */ /* 0x000fe200078e0054 */
[----:B------:R-:W-:Y:S02]  /*8470*/  PRMT R28, RZ, 0x7610, R28 ;  /* 0x00007610ff1c7816 */ /* 0x000fe4000000001c */
[----:B0-----:R-:W-:Y:S01]  /*8480*/  IADD3 R13, P1, PT, R47, R0, RZ ;  /* 0x000000002f0d7210 */ /* 0x001fe20007f3e0ff */
[----:B------:R-:W-:-:S04]  /*8490*/  VIADD R12, R21, 0xffffffa7 ;  /* 0xffffffa7150c7836 */ /* 0x000fc80000000000 */
[----:B------:R-:W-:Y:S01]  /*84a0*/  IMAD.X R84, R42, 0x1, R3, P1 ;  /* 0x000000012a547824 */ /* 0x000fe200008e0603 */
[----:B------:R-:W-:Y:S01]  /*84b0*/  ISETP.GE.U32.AND P1, PT, R12, 0x7fffff28, PT ;  /* 0x7fffff280c00780c */ /* 0x000fe20003f26070 */
[----:B------:R-:W-:Y:S01]  /*84c0*/  @!P6 IMAD.MOV.U32 R12, RZ, RZ, R13 ;  /* 0x000000ffff0ce224 */ /* 0x000fe200078e000d */
[----:B--2---:R0:W-:Y:S04]  /*84d0*/  STL [R1+0x560], R87 ;  /* 0x0005605701007387 */ /* 0x0041e80000100800 */
[----:B0-----:R-:W2:Y:S04]  /*84e0*/  LDL.LU R87, [R1+0x1cc0] ;  /* 0x001cc00001577983 */ /* 0x001ea80000300800 */
[----:B---3--:R0:W-:Y:S04]  /*84f0*/  STL [R1+0x54c], R14 ;  /* 0x00054c0e01007387 */ /* 0x0081e80000100800 */
[----:B----4-:R1:W-:Y:S01]  /*8500*/  STL [R1+0x550], R25 ;  /* 0x0005501901007387 */ /* 0x0103e20000100800 */
[----:B0-----:R-:W-:-:S02]  /*8510*/  SHF.R.S32.HI R14, RZ, 0x1f, R72 ;  /* 0x0000001fff0e7819 */ /* 0x001fc40000011448 */
[----:B-1----:R-:W-:-:S05]  /*8520*/  IADD3 R25, P0, PT, R72, R0, RZ ;  /* 0x0000000048197210 */ /* 0x002fca0007f1e0ff */
[----:B------:R-:W-:Y:S01]  /*8530*/  IMAD.X R29, R14, 0x1, R3, P0 ;  /* 0x000000010e1d7824 */ /* 0x000fe200000e0603 */
[----:B------:R-:W-:Y:S04]  /*8540*/  STL [R1+0x12b4], R25 ;  /* 0x0012b41901007387 */ /* 0x000fe80000100800 */
[----:B------:R-:W-:Y:S04]  /*8550*/  STL [R1+0x558], R33 ;  /* 0x0005582101007387 */ /* 0x000fe80000100800 */
[----:B------:R-:W-:Y:S04]  /*8560*/  STL [R1+0x12b0], R29 ;  /* 0x0012b01d01007387 */ /* 0x000fe80000100800 */
[----:B------:R0:W-:Y:S02]  /*8570*/  STL [R1+0x12bc], R13 ;  /* 0x0012bc0d01007387 */ /* 0x0001e40000100800 */
[----:B0-----:R-:W-:-:S05]  /*8580*/  @!P6 IMAD.MOV.U32 R13, RZ, RZ, R84 ;  /* 0x000000ffff0de224 */ /* 0x001fca00078e0054 */
[----:B------:R0:W3:Y:S01]  /*8590*/  @!P6 LDG.E.U8 R28, desc[UR20][R12.64] ;  /* 0x000000140c1ce981 */ /* 0x0000e2000c1e1100 */
[----:B------:R-:W-:Y:S02]  /*85a0*/  IADD3 R33, P0, PT, R0, R6, RZ ;  /* 0x0000000600217210 */ /* 0x000fe40007f1e0ff */
[----:B------:R-:W-:-:S03]  /*85b0*/  SHF.R.S32.HI R75, RZ, 0x1f, R6 ;  /* 0x0000001fff4b7819 */ /* 0x000fc60000011406 */
[----:B------:R-:W-:Y:S02]  /*85c0*/  STL [R1+0x2e0], R33 ;  /* 0x0002e02101007387 */ /* 0x000fe40000100800 */
[----:B------:R-:W-:Y:S02]  /*85d0*/  IMAD.X R31, R75, 0x1, R3, P0 ;  /* 0x000000014b1f7824 */ /* 0x000fe400000e0603 */
[----:B------:R-:W-:Y:S04]  /*85e0*/  STL [R1+0x12b8], R84 ;  /* 0x0012b85401007387 */ /* 0x000fe80000100800 */
[----:B------:R1:W-:Y:S01]  /*85f0*/  STL [R1+0x548], R24 ;  /* 0x0005481801007387 */ /* 0x0003e20000100800 */
[----:B------:R-:W-:Y:S02]  /*8600*/  PRMT R17, RZ, 0x7610, R17 ;  /* 0x00007610ff117816 */ /* 0x000fe40000000011 */
[----:B-1----:R-:W-:-:S05]  /*8610*/  IADD3 R24, P0, PT, R47, R2, RZ ;  /* 0x000000022f187210 */ /* 0x002fca0007f1e0ff */
[----:B------:R-:W-:Y:S02]  /*8620*/  IMAD.X R89, R42, 0x1, R4, P0 ;  /* 0x000000012a597824 */ /* 0x000fe400000e0604 */
[----:B0-----:R-:W-:Y:S02]  /*8630*/  @!P6 IMAD.MOV.U32 R12, RZ, RZ, R24 ;  /* 0x000000ffff0ce224 */ /* 0x001fe400078e0018 */
[----:B------:R-:W-:Y:S01]  /*8640*/  @!P6 IMAD.MOV.U32 R13, RZ, RZ, R89 ;  /* 0x000000ffff0de224 */ /* 0x000fe200078e0059 */
[----:B------:R-:W-:Y:S01]  /*8650*/  STL [R1+0x2dc], R31 ;  /* 0x0002dc1f01007387 */ /* 0x000fe20000100800 */
[----:B------:R-:W-:-:S03]  /*8660*/  IMAD.SHL.U32 R47, R6, 0x40, RZ ;  /* 0x00000040062f7824 */ /* 0x000fc600078e00ff */
[----:B------:R-:W-:Y:S02]  /*8670*/  STL [R1+0x12c0], R24 ;  /* 0x0012c01801007387 */ /* 0x000fe40000100800 */
[----:B------:R-:W-:Y:S02]  /*8680*/  SHF.R.S32.HI R42, RZ, 0x1f, R47 ;  /* 0x0000001fff2a7819 */ /* 0x000fe4000001142f */
[----:B------:R-:W-:Y:S04]  /*8690*/  STL [R1+0x12a4], R89 ;  /* 0x0012a45901007387 */ /* 0x000fe80000100800 */
[----:B------:R0:W4:Y:S01]  /*86a0*/  @!P6 LDG.E.U8 R17, desc[UR20][R12.64] ;  /* 0x000000140c11e981 */ /* 0x000122000c1e1100 */
[----:B------:R-:W-:-:S03]  /*86b0*/  PRMT R26, RZ, 0x7610, R26 ;  /* 0x00007610ff1a7816 */ /* 0x000fc6000000001a */
[----:B---3--:R1:W-:Y:S02]  /*86c0*/  STL [R1+0x544], R28 ;  /* 0x0005441c01007387 */ /* 0x0083e40000100800 */
[----:B-1----:R-:W-:-:S05]  /*86d0*/  IADD3 R28, P0, PT, R47, R0, RZ ;  /* 0x000000002f1c7210 */ /* 0x002fca0007f1e0ff */
[----:B------:R-:W-:Y:S02]  /*86e0*/  IMAD.X R89, R42, 0x1, R3, P0 ;  /* 0x000000012a597824 */ /* 0x000fe400000e0603 */
[----:B0-----:R-:W-:Y:S02]  /*86f0*/  @!P5 IMAD.MOV.U32 R12, RZ, RZ, R28 ;  /* 0x000000ffff0cd224 */ /* 0x001fe400078e001c */
[----:B------:R-:W-:-:S05]  /*8700*/  @!P5 IMAD.MOV.U32 R13, RZ, RZ, R89 ;  /* 0x000000ffff0dd224 */ /* 0x000fca00078e0059 */
[----:B------:R0:W3:Y:S01]  /*8710*/  @!P5 LDG.E.U8 R26, desc[UR20][R12.64] ;  /* 0x000000140c1ad981 */ /* 0x0000e2000c1e1100 */
[----:B------:R-:W-:-:S03]  /*8720*/  PRMT R16, RZ, 0x7610, R16 ;  /* 0x00007610ff107816 */ /* 0x000fc60000000010 */
[----:B----4-:R1:W-:Y:S02]  /*8730*/  STL [R1+0x540], R17 ;  /* 0x0005401101007387 */ /* 0x0103e40000100800 */
[----:B-1----:R-:W-:Y:S02]  /*8740*/  IADD3 R17, P6, PT, R47, R2, RZ ;  /* 0x000000022f117210 */ /* 0x002fe40007fde0ff */
[----:B------:R-:W-:Y:S03]  /*8750*/  STL [R1+0x12a8], R28 ;  /* 0x0012a81c01007387 */ /* 0x000fe60000100800 */
[----:B------:R-:W-:Y:S01]  /*8760*/  IMAD.X R24, R42, 0x1, R4, P6 ;  /* 0x000000012a187824 */ /* 0x000fe200030e0604 */
[----:B------:R1:W-:Y:S01]  /*8770*/  STL [R1+0x12a0], R17 ;  /* 0x0012a01101007387 */ /* 0x0003e20000100800 */
[----:B0-----:R-:W-:Y:S02]  /*8780*/  @!P5 IMAD.MOV.U32 R12, RZ, RZ, R17 ;  /* 0x000000ffff0cd224 */ /* 0x001fe400078e0011 */
[----:B------:R-:W-:Y:S01]  /*8790*/  @!P5 IMAD.MOV.U32 R13, RZ, RZ, R24 ;  /* 0x000000ffff0dd224 */ /* 0x000fe200078e0018 */
[----:B------:R-:W-:Y:S01]  /*87a0*/  STL [R1+0x1298], R89 ;  /* 0x0012985901007387 */ /* 0x000fe20000100800 */
[----:B-1----:R-:W-:-:S03]  /*87b0*/  IMAD R17, R6, 0x9, RZ ;  /* 0x0000000906117824 */ /* 0x002fc600078e02ff */
[----:B------:R-:W-:Y:S01]  /*87c0*/  STL [R1+0x129c], R24 ;  /* 0x00129c1801007387 */ /* 0x000fe20000100800 */
[----:B------:R-:W-:-:S03]  /*87d0*/  IMAD R42, R6, 0x48, RZ ;  /* 0x00000048062a7824 */ /* 0x000fc600078e02ff */
[----:B------:R0:W4:Y:S01]  /*87e0*/  @!P5 LDG.E.U8 R16, desc[UR20][R12.64] ;  /* 0x000000140c10d981 */ /* 0x000122000c1e1100 */
[----:B------:R-:W-:Y:S02]  /*87f0*/  SHF.R.S32.HI R17, RZ, 0x1f, R17 ;  /* 0x0000001fff117819 */ /* 0x000fe40000011411 */
[----:B------:R-:W-:Y:S01]  /*8800*/  PRMT R44, RZ, 0x7610, R44 ;  /* 0x00007610ff2c7816 */ /* 0x000fe2000000002c */
[----:B---3--:R1:W-:Y:S02]  /*8810*/  STL [R1+0x53c], R26 ;  /* 0x00053c1a01007387 */ /* 0x0083e40000100800 */
[----:B-1----:R-:W-:Y:S02]  /*8820*/  IADD3 R26, P6, PT, R11, R2, RZ ;  /* 0x000000020b1a7210 */ /* 0x002fe40007fde0ff */
[----:B------:R-:W-:-:S03]  /*8830*/  SHF.R.S32.HI R11, RZ, 0x1f, R42 ;  /* 0x0000001fff0b7819 */ /* 0x000fc6000001142a */
[----:B------:R-:W-:Y:S01]  /*8840*/  IMAD.X R28, R17, 0x1, R4, P6 ;  /* 0x00000001111c7824 */ /* 0x000fe200030e0604 */
[----:B0-----:R-:W-:-:S05]  /*8850*/  IADD3 R12, P6, PT, R42, R0, RZ ;  /* 0x000000002a0c7210 */ /* 0x001fca0007fde0ff */
[----:B------:R-:W-:-:S05]  /*8860*/  IMAD.X R13, R11, 0x1, R3, P6 ;  /* 0x000000010b0d7824 */ /* 0x000fca00030e0603 */
[----:B------:R0:W3:Y:S04]  /*8870*/  @!P3 LDG.E.U8 R44, desc[UR20][R12.64] ;  /* 0x000000140c2cb981 */ /* 0x0000e8000c1e1100 */
[----:B------:R-:W-:Y:S04]  /*8880*/  STL [R1+0xb70], R26 ;  /* 0x000b701a01007387 */ /* 0x000fe80000100800 */
[----:B------:R-:W-:Y:S04]  /*8890*/  STL [R1+0xb6c], R28 ;  /* 0x000b6c1c01007387 */ /* 0x000fe80000100800 */
[----:B------:R-:W-:Y:S01]  /*88a0*/  STL [R1+0x128c], R12 ;  /* 0x00128c0c01007387 */ /* 0x000fe20000100800 */
[----:B------:R-:W-:-:S03]  /*88b0*/  IADD3 R17, P5, PT, R8, R2, RZ ;  /* 0x0000000208117210 */ /* 0x000fc60007fbe0ff */
[----:B----4-:R1:W-:Y:S02]  /*88c0*/  STL [R1+0x538], R16 ;  /* 0x0005381001007387 */ /* 0x0103e40000100800 */
[----:B-1----:R-:W-:-:S05]  /*88d0*/  IMAD R16, R6, 0x11, RZ ;  /* 0x0000001106107824 */ /* 0x002fca00078e02ff */
[----:B------:R-:W-:Y:S01]  /*88e0*/  SHF.R.S32.HI R16, RZ, 0x1f, R16 ;  /* 0x0000001fff107819 */ /* 0x000fe20000011410 */
[----:B------:R-:W-:Y:S04]  /*88f0*/  STL [R1+0xbf0], R17 ;  /* 0x000bf01101007387 */ /* 0x000fe80000100800 */
[----:B------:R-:W-:Y:S01]  /*8900*/  IMAD.X R24, R16, 0x1, R4, P5 ;  /* 0x0000000110187824 */ /* 0x000fe200028e0604 */
[----:B------:R-:W-:Y:S01]  /*8910*/  IADD3 R16, P5, PT, R42, R2, RZ ;  /* 0x000000022a107210 */ /* 0x000fe20007fbe0ff */
[----:B------:R-:W-:Y:S04]  /*8920*/  STL [R1+0x1288], R13 ;  /* 0x0012880d01007387 */ /* 0x000fe80000100800 */
[----:B------:R-:W-:Y:S04]  /*8930*/  STL [R1+0xbec], R24 ;  /* 0x000bec1801007387 */ /* 0x000fe80000100800 */
[----:B------:R-:W-:Y:S01]  /*8940*/  STL [R1+0x1290], R16 ;  /* 0x0012901001007387 */ /* 0x000fe20000100800 */
[----:B------:R-:W-:Y:S01]  /*8950*/  VIADD R8, R21, 0xffffff97 ;  /* 0xffffff9715087836 */ /* 0x000fe20000000000 */
[----:B------:R-:W-:Y:S01]  /*8960*/  PRMT R5, RZ, 0x7610, R5 ;  /* 0x00007610ff057816 */ /* 0x000fe20000000005 */
[----:B------:R-:W-:-:S02]  /*8970*/  IMAD R42, R6, 0x50, RZ ;  /* 0x00000050062a7824 */ /* 0x000fc400078e02ff */
[----:B0-----:R-:W-:Y:S01]  /*8980*/  @!P3 IMAD.MOV.U32 R12, RZ, RZ, R16 ;  /* 0x000000ffff0cb224 */ /* 0x001fe200078e0010 */
[----:B------:R-:W-:Y:S02]  /*8990*/  ISETP.GE.U32.AND P6, PT, R8, 0x7fffff18, PT ;  /* 0x7fffff180800780c */ /* 0x000fe40003fc6070 */
[----:B------:R-:W-:Y:S02]  /*89a0*/  SHF.R.S32.HI R8, RZ, 0x1f, R42 ;  /* 0x0000001fff087819 */ /* 0x000fe4000001142a */
[----:B------:R-:W-:Y:S02]  /*89b0*/  PRMT R47, RZ, 0x7610, R47 ;  /* 0x00007610ff2f7816 */ /* 0x000fe4000000002f */
[----:B------:R-:W-:Y:S01]  /*89c0*/  PRMT R7, RZ, 0x7610, R7 ;  /* 0x00007610ff077816 */ /* 0x000fe20000000007 */
[----:B---3--:R0:W-:Y:S02]  /*89d0*/  STL [R1+0x534], R44 ;  /* 0x0005342c01007387 */ /* 0x0081e40000100800 */
[----:B0-----:R-:W-:-:S04]  /*89e0*/  IMAD.X R44, R11, 0x1, R4, P5 ;  /* 0x000000010b2c7824 */ /* 0x001fc800028e0604 */
[----:B------:R-:W-:Y:S01]  /*89f0*/  @!P3 IMAD.MOV.U32 R13, RZ, RZ, R44 ;  /* 0x000000ffff0db224 */ /* 0x000fe200078e002c */
[----:B------:R-:W-:-:S04]  /*8a00*/  IADD3 R89, P5, PT, R42, R0, RZ ;  /* 0x000000002a597210 */ /* 0x000fc80007fbe0ff */
[----:B------:R0:W3:Y:S01]  /*8a10*/  @!P3 LDG.E.U8 R5, desc[UR20][R12.64] ;  /* 0x000000140c05b981 */ /* 0x0000e2000c1e1100 */
[----:B------:R-:W-:-:S03]  /*8a20*/  IADD3 R16, P3, PT, R42, R2, RZ ;  /* 0x000000022a107210 */ /* 0x000fc60007f7e0ff */
[----:B------:R1:W-:Y:S01]  /*8a30*/  STL [R1+0x1274], R44 ;  /* 0x0012742c01007387 */ /* 0x0003e20000100800 */
[C---:B0-----:R-:W-:Y:S02]  /*8a40*/  IMAD.X R13, R8.reuse, 0x1, R3, P5 ;  /* 0x00000001080d7824 */ /* 0x041fe400028e0603 */
[----:B------:R-:W-:Y:S01]  /*8a50*/  @!P2 IMAD.MOV.U32 R12, RZ, RZ, R89 ;  /* 0x000000ffff0ca224 */ /* 0x000fe200078e0059 */
[----:B------:R-:W-:Y:S01]  /*8a60*/  STL [R1+0x1278], R89 ;  /* 0x0012785901007387 */ /* 0x000fe20000100800 */
[----:B-1----:R-:W-:-:S03]  /*8a70*/  IMAD.X R44, R8, 0x1, R4, P3 ;  /* 0x00000001082c7824 */ /* 0x002fc600018e0604 */
[----:B------:R-:W-:Y:S04]  /*8a80*/  STL [R1+0x1270], R16 ;  /* 0x0012701001007387 */ /* 0x000fe80000100800 */
[----:B------:R0:W-:Y:S04]  /*8a90*/  STL [R1+0x1268], R13 ;  /* 0x0012680d01007387 */ /* 0x0001e80000100800 */
[----:B------:R1:W4:Y:S02]  /*8aa0*/  @!P2 LDG.E.U8 R47, desc[UR20][R12.64] ;  /* 0x000000140c2fa981 */ /* 0x000324000c1e1100 */
[----:B-1----:R-:W-:-:S02]  /*8ab0*/  @!P2 IMAD.MOV.U32 R12, RZ, RZ, R16 ;  /* 0x000000ffff0ca224 */ /* 0x002fc400078e0010 */
[----:B0-----:R-:W-:-:S05]  /*8ac0*/  @!P2 IMAD.MOV.U32 R13, RZ, RZ, R44 ;  /* 0x000000ffff0da224 */ /* 0x001fca00078e002c */
[----:B------:R0:W2:Y:S01]  /*8ad0*/  @!P2 LDG.E.U8 R7, desc[UR20][R12.64] ;  /* 0x000000140c07a981 */ /* 0x0000a2000c1e1100 */
[----:B------:R-:W-:Y:S02]  /*8ae0*/  VIADD R11, R21, 0xffffff8f ;  /* 0xffffff8f150b7836 */ /* 0x000fe40000000000 */
[----:B------:R-:W-:-:S03]  /*8af0*/  IMAD R16, R6, 0x21, RZ ;  /* 0x0000002106107824 */ /* 0x000fc600078e02ff */
[----:B------:R-:W-:Y:S01]  /*8b00*/  ISETP.GE.U32.AND P5, PT, R11, 0x7fffff10, PT ;  /* 0x7fffff100b00780c */ /* 0x000fe20003fa6070 */
[----:B------:R-:W-:Y:S02]  /*8b10*/  IMAD R11, R6, 0x58, RZ ;  /* 0x00000058060b7824 */ /* 0x000fe400078e02ff */
[----:B0-----:R-:W-:-:S03]  /*8b20*/  VIADD R12, R21, 0xffffff87 ;  /* 0xffffff87150c7836 */ /* 0x001fc60000000000 */
[----:B------:R-:W-:Y:S02]  /*8b30*/  SHF.R.S32.HI R8, RZ, 0x1f, R11 ;  /* 0x0000001fff087819 */ /* 0x000fe4000001140b */
[----:B------:R-:W-:Y:S02]  /*8b40*/  PRMT R15, RZ, 0x7610, R15 ;  /* 0x00007610ff0f7816 */ /* 0x000fe4000000000f */
[----:B------:R-:W-:Y:S01]  /*8b50*/  PRMT R10, RZ, 0x7610, R10 ;  /* 0x00007610ff0a7816 */ /* 0x000fe2000000000a */
[----:B---3--:R0:W-:Y:S04]  /*8b60*/  STL [R1+0x530], R5 ;  /* 0x0005300501007387 */ /* 0x0081e80000100800 */
[----:B------:R1:W-:Y:S01]  /*8b70*/  STL [R1+0x126c], R44 ;  /* 0x00126c2c01007387 */ /* 0x0003e20000100800 */
[----:B0-----:R-:W-:-:S05]  /*8b80*/  IMAD R5, R6, 0x19, RZ ;  /* 0x0000001906057824 */ /* 0x001fca00078e02ff */
[-C--:B------:R-:W-:Y:S02]  /*8b90*/  IADD3 R5, P3, PT, R5, R2.reuse, RZ ;  /* 0x0000000205057210 */ /* 0x080fe40007f7e0ff */
[----:B-1----:R-:W-:Y:S01]  /*8ba0*/  IADD3 R44, P2, PT, R16, R2, RZ ;  /* 0x00000002102c7210 */ /* 0x002fe20007f5e0ff */
[----:B--2---:R0:W-:Y:S02]  /*8bb0*/  STL [R1+0x528], R7 ;  /* 0x0005280701007387 */ /* 0x0041e40000100800 */
[----:B0-----:R-:W-:-:S05]  /*8bc0*/  IMAD R7, R6, 0x19, RZ ;  /* 0x0000001906077824 */ /* 0x001fca00078e02ff */
[----:B------:R-:W-:Y:S01]  /*8bd0*/  SHF.R.S32.HI R7, RZ, 0x1f, R7 ;  /* 0x0000001fff077819 */ /* 0x000fe20000011407 */
[----:B------:R-:W-:Y:S04]  /*8be0*/  STL [R1+0xc70], R5 ;  /* 0x000c700501007387 */ /* 0x000fe80000100800 */
[----:B------:R-:W-:Y:S01]  /*8bf0*/  IMAD.X R7, R7, 0x1, R4, P3 ;  /* 0x0000000107077824 */ /* 0x000fe200018e0604 */
[----:B------:R-:W-:-:S04]  /*8c00*/  IADD3 R13, P3, PT, R11, R0, RZ ;  /* 0x000000000b0d7210 */ /* 0x000fc80007f7e0ff */
[----:B------:R-:W-:Y:S01]  /*8c10*/  STL [R1+0xc6c], R7 ;  /* 0x000c6c0701007387 */ /* 0x000fe20000100800 */
[----:B------:R-:W-:-:S03]  /*8c20*/  IMAD.X R42, R8, 0x1, R3, P3 ;  /* 0x00000001082a7824 */ /* 0x000fc600018e0603 */
[----:B------:R-:W-:Y:S01]  /*8c30*/  STL [R1+0x125c], R13 ;  /* 0x00125c0d01007387 */ /* 0x000fe20000100800 */
[----:B------:R-:W-:-:S03]  /*8c40*/  IADD3 R16, P3, PT, R11, R2, RZ ;  /* 0x000000020b107210 */ /* 0x000fc60007f7e0ff */
[----:B------:R-:W-:Y:S04]  /*8c50*/  STL [R1+0x1254], R44 ;  /* 0x0012542c01007387 */ /* 0x000fe80000100800 */
[----:B----4-:R0:W-:Y:S01]  /*8c60*/  STL [R1+0x52c], R47 ;  /* 0x00052c2f01007387 */ /* 0x0101e20000100800 */
[--C-:B------:R-:W-:Y:S02]  /*8c70*/  IMAD.X R89, R8, 0x1, R4.reuse, P3 ;  /* 0x0000000108597824 */ /* 0x100fe400018e0604 */
[----:B0-----:R-:W-:Y:S01]  /*8c80*/  IMAD.X R47, R87, 0x1, R4, P2 ;  /* 0x00000001572f7824 */ /* 0x001fe200010e0604 */
[----:B------:R-:W-:Y:S01]  /*8c90*/  ISETP.GE.U32.AND P2, PT, R12, 0x7fffff08, PT ;  /* 0x7fffff080c00780c */ /* 0x000fe20003f46070 */
[----:B------:R-:W-:Y:S02]  /*8ca0*/  @!P1 IMAD.MOV.U32 R12, RZ, RZ, R13 ;  /* 0x000000ffff0c9224 */ /* 0x000fe400078e000d */
[----:B------:R-:W-:-:S05]  /*8cb0*/  @!P1 IMAD.MOV.U32 R13, RZ, RZ, R42 ;  /* 0x000000ffff0d9224 */ /* 0x000fca00078e002a */
[----:B------:R0:W2:Y:S02]  /*8cc0*/  @!P1 LDG.E.U8 R15, desc[UR20][R12.64] ;  /* 0x000000140c0f9981 */ /* 0x0000a4000c1e1100 */
[----:B0-----:R-:W-:Y:S02]  /*8cd0*/  @!P1 IMAD.MOV.U32 R12, RZ, RZ, R16 ;  /* 0x000000ffff0c9224 */ /* 0x001fe400078e0010 */
[----:B------:R-:W-:-:S05]  /*8ce0*/  @!P1 IMAD.MOV.U32 R13, RZ, RZ, R89 ;  /* 0x000000ffff0d9224 */ /* 0x000fca00078e0059 */
[----:B------:R-:W3:Y:S01]  /*8cf0*/  @!P1 LDG.E.U8 R10, desc[UR20][R12.64] ;  /* 0x000000140c0a9981 */ /* 0x000ee2000c1e1100 */
[----:B------:R-:W-:Y:S02]  /*8d00*/  VIADD R84, R21, 0xffffff9f ;  /* 0xffffff9f15547836 */ /* 0x000fe40000000000 */
[----:B------:R-:W-:Y:S01]  /*8d10*/  IMAD R11, R6, 0x60, RZ ;  /* 0x00000060060b7824 */ /* 0x000fe200078e02ff */
[----:B------:R-:W-:Y:S02]  /*8d20*/  STL [R1+0x1258], R42 ;  /* 0x0012582a01007387 */ /* 0x000fe40000100800 */
[----:B------:R-:W-:Y:S02]  /*8d30*/  ISETP.GE.U32.AND P0, PT, R84, 0x7fffff20, PT ;  /* 0x7fffff205400780c */ /* 0x000fe40003f06070 */
[----:B------:R-:W-:Y:S01]  /*8d40*/  STL [R1+0x1250], R47 ;  /* 0x0012502f01007387 */ /* 0x000fe20000100800 */
[----:B------:R-:W-:-:S03]  /*8d50*/  SHF.R.S32.HI R8, RZ, 0x1f, R11 ;  /* 0x0000001fff087819 */ /* 0x000fc6000001140b */
[----:B------:R-:W-:Y:S04]  /*8d60*/  STL [R1+0x1260], R16 ;  /* 0x0012601001007387 */ /* 0x000fe80000100800 */
[----:B------:R-:W-:Y:S01]  /*8d70*/  STL [R1+0x1244], R89 ;  /* 0x0012445901007387 */ /* 0x000fe20000100800 */
[----:B------:R-:W-:Y:S02]  /*8d80*/  PRMT R87, RZ, 0x7610, R87 ;  /* 0x00007610ff577816 */ /* 0x000fe40000000057 */
[----:B------:R-:W-:Y:S01]  /*8d90*/  PRMT R9, RZ, 0x7610, R9 ;  /* 0x00007610ff097816 */ /* 0x000fe20000000009 */
[----:B--2---:R0:W-:Y:S02]  /*8da0*/  STL [R1+0x520], R15 ;  /* 0x0005200f01007387 */ /* 0x0041e40000100800 */
[----:B0-----:R-:W-:-:S05]  /*8db0*/  IADD3 R15, P3, PT, R11, R0, RZ ;  /* 0x000000000b0f7210 */ /* 0x001fca0007f7e0ff */
[----:B------:R-:W-:Y:S01]  /*8dc0*/  IMAD.X R89, R8, 0x1, R3, P3 ;  /* 0x0000000108597824 */ /* 0x000fe200018e0603 */
[----:B---3--:R0:W-:Y:S01]  /*8dd0*/  STL [R1+0x518], R10 ;  /* 0x0005180a01007387 */ /* 0x0081e20000100800 */
[----:B------:R-:W-:Y:S02]  /*8de0*/  @!P0 IMAD.MOV.U32 R12, RZ, RZ, R15 ;  /* 0x000000ffff0c8224 */ /* 0x000fe400078e000f */
[----:B------:R-:W-:-:S05]  /*8df0*/  @!P0 IMAD.MOV.U32 R13, RZ, RZ, R89 ;  /* 0x000000ffff0d8224 */ /* 0x000fca00078e0059 */
[----:B------:R1:W2:Y:S01]  /*8e00*/  @!P0 LDG.E.U8 R87, desc[UR20][R12.64] ;  /* 0x000000140c578981 */ /* 0x0002a2000c1e1100 */
[----:B0-----:R-:W-:-:S05]  /*8e10*/  IADD3 R10, P1, PT, R11, R2, RZ ;  /* 0x000000020b0a7210 */ /* 0x001fca0007f3e0ff */
[----:B------:R-:W-:Y:S02]  /*8e20*/  IMAD.X R16, R8, 0x1, R4, P1 ;  /* 0x0000000108107824 */ /* 0x000fe400008e0604 */
[----:B-1----:R-:W-:Y:S02]  /*8e30*/  @!P0 IMAD.MOV.U32 R12, RZ, RZ, R10 ;  /* 0x000000ffff0c8224 */ /* 0x002fe400078e000a */
[----:B------:R-:W-:-:S05]  /*8e40*/  @!P0 IMAD.MOV.U32 R13, RZ, RZ, R16 ;  /* 0x000000ffff0d8224 */ /* 0x000fca00078e0010 */
[----:B------:R0:W3:Y:S04]  /*8e50*/  @!P0 LDG.E.U8 R9, desc[UR20][R12.64] ;  /* 0x000000140c098981 */ /* 0x0000e8000c1e1100 */
[----:B------:R1:W-:Y:S01]  /*8e60*/  STL [R1+0x1248], R15 ;  /* 0x0012480f01007387 */ /* 0x0003e20000100800 */
[C---:B------:R-:W-:Y:S02]  /*8e70*/  IMAD R11, R6.reuse, 0x68, RZ ;  /* 0x00000068060b7824 */ /* 0x040fe400078e02ff */
[----:B-1----:R-:W-:Y:S01]  /*8e80*/  IMAD R15, R6, 0x29, RZ ;  /* 0x00000029060f7824 */ /* 0x002fe200078e02ff */
[----:B------:R-:W-:Y:S04]  /*8e90*/  STL [R1+0x1240], R10 ;  /* 0x0012400a01007387 */ /* 0x000fe80000100800 */
[----:B------:R-:W-:Y:S01]  /*8ea0*/  IADD3 R15, P1, PT, R15, R2, RZ ;  /* 0x000000020f0f7210 */ /* 0x000fe20007f3e0ff */
[----:B------:R-:W-:Y:S01]  /*8eb0*/  STL [R1+0x1238], R89 ;  /* 0x0012385901007387 */ /* 0x000fe20000100800 */
[----:B------:R-:W-:-:S03]  /*8ec0*/  SHF.R.S32.HI R8, RZ, 0x1f, R11 ;  /* 0x0000001fff087819 */ /* 0x000fc6000001140b */
[----:B------:R1:W-:Y:S04]  /*8ed0*/  STL [R1+0x123c], R16 ;  /* 0x00123c1001007387 */ /* 0x0003e80000100800 */
[----:B------:R-:W-:Y:S01]  /*8ee0*/  STL [R1+0x1234], R15 ;  /* 0x0012340f01007387 */ /* 0x000fe20000100800 */
[----:B-1----:R-:W-:Y:S01]  /*8ef0*/  IMAD.X R16, R78, 0x1, R4, P1 ;  /* 0x000000014e107824 */ /* 0x002fe200008e0604 */
[----:B------:R-:W-:Y:S01]  /*8f00*/  IADD3 R89, P1, PT, R11, R0, RZ ;  /* 0x000000000b597210 */ /* 0x000fe20007f3e0ff */
[----:B0-----:R-:W-:-:S04]  /*8f10*/  VIADD R12, R21, 0xfffffff6 ;  /* 0xfffffff6150c7836 */ /* 0x001fc80000000000 */
[----:B------:R-:W-:Y:S01]  /*8f20*/  IMAD.X R13, R8, 0x1, R3, P1 ;  /* 0x00000001080d7824 */ /* 0x000fe200008e0603 */
[----:B------:R-:W-:Y:S02]  /*8f30*/  PRMT R84, RZ, 0x7610, R84 ;  /* 0x00007610ff547816 */ /* 0x000fe40000000054 */
[----:B------:R-:W-:Y:S01]  /*8f40*/  ISETP.GE.U32.AND P1, PT, R12, 0x7fffff77, PT ;  /* 0x7fffff770c00780c */ /* 0x000fe20003f26070 */
[----:B------:R-:W-:Y:S01]  /*8f50*/  @!P6 IMAD.MOV.U32 R12, RZ, RZ, R89 ;  /* 0x000000ffff0ce224 */ /* 0x000fe200078e0059 */
[----:B------:R-:W-:-:S04]  /*8f60*/  PRMT R78, RZ, 0x7610, R78 ;  /* 0x00007610ff4e7816 */ /* 0x000fc8000000004e */
[----:B------:R0:W4:Y:S04]  /*8f70*/  @!P6 LDG.E.U8 R84, desc[UR20][R12.64] ;  /* 0x000000140c54e981 */ /* 0x000128000c1e1100 */
[----:B---3--:R1:W-:Y:S04]  /*8f80*/  STL [R1+0x50c], R9 ;  /* 0x00050c0901007387 */ /* 0x0083e80000100800 */
[----:B------:R-:W-:Y:S01]  /*8f90*/  STL [R1+0x121c], R16 ;  /* 0x00121c1001007387 */ /* 0x000fe20000100800 */
[----:B-1----:R-:W-:-:S03]  /*8fa0*/  IADD3 R9, P0, PT, R72, R2, RZ ;  /* 0x0000000248097210 */ /* 0x002fc60007f1e0ff */
[----:B------:R-:W-:Y:S04]  /*8fb0*/  STL [R1+0x122c], R89 ;  /* 0x00122c5901007387 */ /* 0x000fe80000100800 */
[----:B------:R-:W-:Y:S01]  /*8fc0*/  STL [R1+0x1224], R9 ;  /* 0x0012240901007387 */ /* 0x000fe20000100800 */
[----:B------:R-:W-:-:S03]  /*8fd0*/  IMAD.X R10, R14, 0x1, R4, P0 ;  /* 0x000000010e0a7824 */ /* 0x000fc600000e0604 */
[----:B------:R-:W-:Y:S04]  /*8fe0*/  STL [R1+0x1228], R13 ;  /* 0x0012280d01007387 */ /* 0x000fe80000100800 */
[----:B--2---:R1:W-:Y:S02]  /*8ff0*/  STL [R1+0x510], R87 ;  /* 0x0005105701007387 */ /* 0x0043e40000100800 */
[----:B-1----:R-:W-:-:S05]  /*9000*/  IADD3 R87, P0, PT, R11, R2, RZ ;  /* 0x000000020b577210 */ /* 0x002fca0007f1e0ff */
[----:B------:R-:W-:Y:S02]  /*9010*/  IMAD.X R89, R8, 0x1, R4, P0 ;  /* 0x0000000108597824 */ /* 0x000fe400000e0604 */
[----:B0-----:R-:W-:Y:S02]  /*9020*/  @!P6 IMAD.MOV.U32 R12, RZ, RZ, R87 ;  /* 0x000000ffff0ce224 */ /* 0x001fe400078e0057 */
[----:B------:R-:W-:-:S05]  /*9030*/  @!P6 IMAD.MOV.U32 R13, RZ, RZ, R89 ;  /* 0x000000ffff0de224 */ /* 0x000fca00078e0059 */
[----:B------:R0:W2:Y:S01]  /*9040*/  @!P6 LDG.E.U8 R78, desc[UR20][R12.64] ;  /* 0x000000140c4ee981 */ /* 0x0000a2000c1e1100 */
[----:B------:R-:W-:-:S03]  /*9050*/  IMAD R11, R6, 0x70, RZ ;  /* 0x00000070060b7824 */ /* 0x000fc600078e02ff */
[----:B------:R-:W-:Y:S04]  /*9060*/  STL [R1+0x1220], R10 ;  /* 0x0012200a01007387 */ /* 0x000fe80000100800 */
[----:B------:R-:W-:Y:S04]  /*9070*/  STL [R1+0x1230], R87 ;  /* 0x0012305701007387 */ /* 0x000fe80000100800 */
[----:B------:R-:W-:Y:S04]  /*9080*/  STL [R1+0x1214], R89 ;  /* 0x0012145901007387 */ /* 0x000fe80000100800 */
[----:B----4-:R1:W-:Y:S01]  /*9090*/  STL [R1+0x508], R84 ;  /* 0x0005085401007387 */ /* 0x0103e20000100800 */
[----:B------:R-:W-:-:S02]  /*90a0*/  SHF.R.S32.HI R8, RZ, 0x1f, R11 ;  /* 0x0000001fff087819 */ /* 0x000fc4000001140b */
[----:B-1----:R-:W-:-:S05]  /*90b0*/  IADD3 R84, P0, PT, R11, R0, RZ ;  /* 0x000000000b547210 */ /* 0x002fca0007f1e0ff */
[----:B------:R-:W-:Y:S01]  /*90c0*/  STL [R1+0x1218], R84 ;  /* 0x0012185401007387 */ /* 0x000fe20000100800 */
[----:B0-----:R-:W-:Y:S01]  /*90d0*/  IMAD.X R12, R8, 0x1, R3, P0 ;  /* 0x00000001080c7824 */ /* 0x001fe200000e0603 */
[----:B------:R-:W-:Y:S01]  /*90e0*/  PRMT R34, RZ, 0x7610, R34 ;  /* 0x00007610ff227816 */ /* 0x000fe20000000022 */
[----:B------:R-:W-:Y:S02]  /*90f0*/  IMAD.MOV.U32 R87, RZ, RZ, R33 ;  /* 0x000000ffff577224 */ /* 0x000fe400078e0021 */
[----:B------:R-:W-:Y:S01]  /*9100*/  @!P5 IMAD.MOV.U32 R13, RZ, RZ, R12 ;  /* 0x000000ffff0dd224 */ /* 0x000fe200078e000c */
[----:B------:R-:W-:Y:S01]  /*9110*/  PRMT R30, RZ, 0x7610, R30 ;  /* 0x00007610ff1e7816 */ /* 0x000fe2000000001e */
[----:B--2---:R0:W-:Y:S02]  /*9120*/  STL [R1+0x504], R78 ;  /* 0x0005044e01007387 */ /* 0x0041e40000100800 */
[----:B0-----:R-:W-:Y:S01]  /*9130*/  IMAD.MOV.U32 R78, RZ, RZ, R31 ;  /* 0x000000ffff4e7224 */ /* 0x001fe200078e001f */
[----:B------:R-:W-:-:S05]  /*9140*/  IADD3 R31, P6, PT, R11, R2, RZ ;  /* 0x000000020b1f7210 */ /* 0x000fca0007fde0ff */
[----:B------:R-:W-:Y:S01]  /*9150*/  STL [R1+0x1210], R31 ;  /* 0x0012101f01007387 */ /* 0x000fe20000100800 */
[----:B------:R-:W-:-:S03]  /*9160*/  IMAD.X R33, R8, 0x1, R4, P6 ;  /* 0x0000000108217824 */ /* 0x000fc600030e0604 */
[----:B------:R0:W-:Y:S02]  /*9170*/  STL [R1+0x1208], R12 ;  /* 0x0012080c01007387 */ /* 0x0001e40000100800 */
[----:B0-----:R-:W-:-:S05]  /*9180*/  @!P5 IMAD.MOV.U32 R12, RZ, RZ, R84 ;  /* 0x000000ffff0cd224 */ /* 0x001fca00078e0054 */
[----:B------:R0:W2:Y:S02]  /*9190*/  @!P5 LDG.E.U8 R34, desc[UR20][R12.64] ;  /* 0x000000140c22d981 */ /* 0x0000a4000c1e1100 */
[----:B0-----:R-:W-:Y:S02]  /*91a0*/  @!P5 IMAD.MOV.U32 R12, RZ, RZ, R31 ;  /* 0x000000ffff0cd224 */ /* 0x001fe400078e001f */
[----:B------:R-:W-:-:S05]  /*91b0*/  @!P5 IMAD.MOV.U32 R13, RZ, RZ, R33 ;  /* 0x000000ffff0dd224 */ /* 0x000fca00078e0021 */
[----:B------:R0:W3:Y:S01]  /*91c0*/  @!P5 LDG.E.U8 R30, desc[UR20][R12.64] ;  /* 0x000000140c1ed981 */ /* 0x0000e2000c1e1100 */
[----:B------:R-:W-:Y:S01]  /*91d0*/  IADD3 R84, P6, PT, R2, R6, RZ ;  /* 0x0000000602547210 */ /* 0x000fe20007fde0ff */
[----:B------:R-:W-:Y:S02]  /*91e0*/  IMAD R11, R6, 0x78, RZ ;  /* 0x00000078060b7824 */ /* 0x000fe400078e02ff */
[----:B------:R1:W-:Y:S02]  /*91f0*/  STL [R1+0x120c], R33 ;  /* 0x00120c2101007387 */ /* 0x0003e40000100800 */
[----:B------:R-:W-:Y:S02]  /*9200*/  IMAD.X R89, R75, 0x1, R4, P6 ;  /* 0x000000014b597824 */ /* 0x000fe400030e0604 */
[----:B------:R-:W-:Y:S01]  /*9210*/  STL [R1+0x2e8], R84 ;  /* 0x0002e85401007387 */ /* 0x000fe20000100800 */
[----:B------:R-:W-:Y:S02]  /*9220*/  SHF.R.S32.HI R8, RZ, 0x1f, R11 ;  /* 0x0000001fff087819 */ /* 0x000fe4000001140b */
[----:B-1----:R-:W-:Y:S01]  /*9230*/  IADD3 R33, P6, PT, R11, R0, RZ ;  /* 0x000000000b217210 */ /* 0x002fe20007fde0ff */
[----:B------:R-:W-:Y:S01]  /*9240*/  STL [R1+0x2e4], R89 ;  /* 0x0002e45901007387 */ /* 0x000fe20000100800 */
[----:B0-----:R-:W-:-:S03]  /*9250*/  VIADD R12, R21, 0xffffffe6 ;  /* 0xffffffe6150c7836 */ /* 0x001fc60000000000 */
[----:B------:R-:W-:Y:S01]  /*9260*/  STL [R1+0x11f8], R33 ;  /* 0x0011f82101007387 */ /* 0x000fe20000100800 */
[----:B------:R-:W-:Y:S01]  /*9270*/  VIADD R13, R21, 0xffffffde ;  /* 0xffffffde150d7836 */ /* 0x000fe20000000000 */
[----:B------:R-:W-:Y:S02]  /*9280*/  PRMT R32, RZ, 0x7610, R32 ;  /* 0x00007610ff207816 */ /* 0x000fe40000000020 */
[----:B------:R-:W-:Y:S01]  /*9290*/  PRMT R20, RZ, 0x7610, R20 ;  /* 0x00007610ff147816 */ /* 0x000fe20000000014 */
[----:B---3--:R0:W-:Y:S04]  /*92a0*/  STL [R1+0x4fc], R30 ;  /* 0x0004fc1e01007387 */ /* 0x0081e80000100800 */
[----:B--2---:R1:W-:Y:S01]  /*92b0*/  STL [R1+0x500], R34 ;  /* 0x0005002201007387 */ /* 0x0043e20000100800 */
[----:B0-----:R-:W-:Y:S01]  /*92c0*/  IADD3 R30, P5, PT, R11, R2, RZ ;  /* 0x000000020b1e7210 */ /* 0x001fe20007fbe0ff */
[----:B-1----:R-:W-:Y:S01]  /*92d0*/  IMAD.X R34, R8, 0x1, R3, P6 ;  /* 0x0000000108227824 */ /* 0x002fe200030e0603 */
[----:B------:R-:W-:-:S03]  /*92e0*/  ISETP.GE.U32.AND P6, PT, R12, 0x7fffff67, PT ;  /* 0x7fffff670c00780c */ /* 0x000fc60003fc6070 */
[----:B------:R-:W-:Y:S01]  /*92f0*/  IMAD.X R31, R8, 0x1, R4, P5 ;  /* 0x00000001081f7824 */ /* 0x000fe200028e0604 */
[----:B------:R-:W-:Y:S01]  /*9300*/  ISETP.GE.U32.AND P5, PT, R13, 0x7fffff5f, PT ;  /* 0x7fffff5f0d00780c */ /* 0x000fe20003fa6070 */
[----:B------:R-:W-:Y:S02]  /*9310*/  @!P2 IMAD.MOV.U32 R12, RZ, RZ, R33 ;  /* 0x000000ffff0ca224 */ /* 0x000fe400078e0021 */
[----:B------:R-:W-:-:S05]  /*9320*/  @!P2 IMAD.MOV.U32 R13, RZ, RZ, R34 ;  /* 0x000000ffff0da224 */ /* 0x000fca00078e0022 */
[----:B------:R0:W2:Y:S02]  /*9330*/  @!P2 LDG.E.U8 R32, desc[UR20][R12.64] ;  /* 0x000000140c20a981 */ /* 0x0000a4000c1e1100 */
[----:B0-----:R-:W-:Y:S02]  /*9340*/  @!P2 IMAD.MOV.U32 R12, RZ, RZ, R30 ;  /* 0x000000ffff0ca224 */ /* 0x001fe400078e001e */
[----:B------:R-:W-:-:S05]  /*9350*/  @!P2 IMAD.MOV.U32 R13, RZ, RZ, R31 ;  /* 0x000000ffff0da224 */ /* 0x000fca00078e001f */
[----:B------:R-:W3:Y:S04]  /*9360*/  @!P2 LDG.E.U8 R20, desc[UR20][R12.64] ;  /* 0x000000140c14a981 */ /* 0x000ee8000c1e1100 */
[----:B------:R-:W-:Y:S04]  /*9370*/  STL [R1+0x1200], R30 ;  /* 0x0012001e01007387 */ /* 0x000fe80000100800 */
[----:B------:R0:W-:Y:S04]  /*9380*/  STL [R1+0x11f4], R34 ;  /* 0x0011f42201007387 */ /* 0x0001e80000100800 */
[----:B0-----:R-:W4:Y:S04]  /*9390*/  LDL.LU R34, [R1+0x1cbc] ;  /* 0x001cbc0001227983 */ /* 0x001f280000300800 */
[----:B------:R-:W4:Y:S04]  /*93a0*/  LDL.LU R33, [R1+0x1cb8] ;  /* 0x001cb80001217983 */ /* 0x000f280000300800 */
[----:B------:R-:W-:Y:S04]  /*93b0*/  STL [R1+0x11fc], R31 ;  /* 0x0011fc1f01007387 */ /* 0x000fe80000100800 */
[----:B--2---:R0:W-:Y:S04]  /*93c0*/  STL [R1+0x4f8], R32 ;  /* 0x0004f82001007387 */ /* 0x0041e80000100800 */
[----:B0-----:R-:W2:Y:S04]  /*93d0*/  LDL.LU R32, [R1+0x1cb4] ;  /* 0x001cb40001207983 */ /* 0x001ea80000300800 */
[----:B------:R-:W2:Y:S04]  /*93e0*/  LDL.LU R31, [R1+0x1cb0] ;  /* 0x001cb000011f7983 */ /* 0x000ea80000300800 */
[----:B------:R-:W2:Y:S04]  /*93f0*/  LDL.LU R30, [R1+0x1cac] ;  /* 0x001cac00011e7983 */ /* 0x000ea80000300800 */
[----:B---3--:R0:W-:Y:S04]  /*9400*/  STL [R1+0x4f4], R20 ;  /* 0x0004f41401007387 */ /* 0x0081e80000100800 */
[----:B0-----:R-:W3:Y:S01]  /*9410*/  LDL.LU R20, [R1+0x1ca8] ;  /* 0x001ca80001147983 */ /* 0x001ee20000300800 */
[----:B------:R-:W-:-:S05]  /*9420*/  VIADD R42, R21, 0xfffffffe ;  /* 0xfffffffe152a7836 */ /* 0x000fca0000000000 */
[----:B------:R-:W-:Y:S01]  /*9430*/  ISETP.GE.U32.AND P3, PT, R42, 0x7fffff7f, PT ;  /* 0x7fffff7f2a00780c */ /* 0x000fe20003f66070 */
[----:B------:R-:W-:Y:S02]  /*9440*/  IMAD.MOV.U32 R12, RZ, RZ, R78 ;  /* 0x000000ffff0c7224 */ /* 0x000fe400078e004e */
[----:B------:R-:W-:Y:S01]  /*9450*/  IMAD.MOV.U32 R13, RZ, RZ, R87 ;  /* 0x000000ffff0d7224 */ /* 0x000fe200078e0057 */
[----:B------:R-:W-:Y:S01]  /*9460*/  PRMT R27, RZ, 0x7610, R27 ;  /* 0x00007610ff1b7816 */ /* 0x000fe2000000001b */
[----:B------:R-:W2:Y:S04]  /*9470*/  LDL R78, [R1+0xc64] ;  /* 0x000c6400014e7983 */ /* 0x000ea80000100800 */
[----:B------:R-:W2:Y:S04]  /*9480*/  LDL R87, [R1+0xc68] ;  /* 0x000c680001577983 */ /* 0x000ea80000100800 */
[----:B------:R-:W-:-:S04]  /*9490*/  @!P3 LOP3.LUT R13, R13, R12, RZ, 0x3c, !PT ;  /* 0x0000000c0d0db212 */ /* 0x000fc800078e3cff */
[----:B------:R-:W-:-:S04]  /*94a0*/  @!P3 LOP3.LUT R12, R13, R12, RZ, 0x3c, !PT ;  /* 0x0000000c0d0cb212 */ /* 0x000fc800078e3cff */
[----:B------:R-:W-:-:S05]  /*94b0*/  @!P3 LOP3.LUT R13, R13, R12, RZ, 0x3c, !PT ;  /* 0x0000000c0d0db212 */ /* 0x000fca00078e3cff */
[----:B------:R0:W2:Y:S02]  /*94c0*/  @!P3 LDG.E.U8 R27, desc[UR20][R12.64] ;  /* 0x000000140c1bb981 */ /* 0x0000a4000c1e1100 */
[----:B0-----:R-:W-:Y:S02]  /*94d0*/  IMAD.MOV.U32 R12, RZ, RZ, R89 ;  /* 0x000000ffff0c7224 */ /* 0x001fe400078e0059 */
[----:B------:R-:W-:-:S05]  /*94e0*/  IMAD.MOV.U32 R13, RZ, RZ, R84 ;  /* 0x000000ffff0d7224 */ /* 0x000fca00078e0054 */
[----:B------:R-:W-:-:S04]  /*94f0*/  @!P3 LOP3.LUT R13, R13, R12, RZ, 0x3c, !PT ;  /* 0x0000000c0d0db212 */ /* 0x000fc800078e3cff */
[----:B------:R-:W-:-:S04]  /*9500*/  @!P3 LOP3.LUT R12, R13, R12, RZ, 0x3c, !PT ;  /* 0x0000000c0d0cb212 */ /* 0x000fc800078e3cff */
[----:B------:R-:W-:Y:S02]  /*9510*/  @!P3 LOP3.LUT R13, R13, R12, RZ, 0x3c, !PT ;  /* 0x0000000c0d0db212 */ /* 0x000fe400078e3cff */
[----:B---3--:R-:W-:-:S06]  /*9520*/  PRMT R20, RZ, 0x7610, R20 ;  /* 0x00007610ff147816 */ /* 0x008fcc0000000014 */
[----:B------:R-:W3:Y:S04]  /*9530*/  @!P3 LDG.E.U8 R20, desc[UR20][R12.64] ;  /* 0x000000140c14b981 */ /* 0x000ee8000c1e1100 */
[----:B--2---:R0:W-:Y:S04]  /*9540*/  STL [R1+0x4f0], R27 ;  /* 0x0004f01b01007387 */ /* 0x0041e80000100800 */
[----:B0-----:R-:W2:Y:S04]  /*9550*/  LDL.LU R27, [R1+0x1ca4] ;  /* 0x001ca400011b7983 */ /* 0x001ea80000300800 */
[----:B------:R-:W2:Y:S04]  /*9560*/  LDL R84, [R1+0x1204] ;  /* 0x0012040001547983 */ /* 0x000ea80000100800 */
[----:B------:R-:W2:Y:S04]  /*9570*/  LDL R89, [R1+0x124c] ;  /* 0x00124c0001597983 */ /* 0x000ea80000100800 */
[----:B---3--:R0:W-:Y:S04]  /*9580*/  STL [R1+0x4ec], R20 ;  /* 0x0004ec1401007387 */ /* 0x0081e80000100800 */
[----:B0-----:R-:W3:Y:S04]  /*9590*/  LDL.LU R20, [R1+0x1ca0] ;  /* 0x001ca00001147983 */ /* 0x001ee80000300800 */
[----:B------:R-:W2:Y:S04]  /*95a0*/  LDL R12, [R1+0xb64] ;  /* 0x000b6400010c7983 */ /* 0x000ea80000100800 */
[----:B------:R-:W2:Y:S01]  /*95b0*/  LDL R13, [R1+0xb68] ;  /* 0x000b6800010d7983 */ /* 0x000ea20000100800 */
[----:B------:R-:W-:-:S02]  /*95c0*/  PRMT R32, RZ, 0x7610, R32 ;  /* 0x00007610ff207816 */ /* 0x000fc40000000020 */
[----:B--2---:R-:W-:-:S04]  /*95d0*/  @!P1 LOP3.LUT R13, R13, R12, RZ, 0x3c, !PT ;  /* 0x0000000c0d0d9212 */ /* 0x004fc800078e3cff */
[----:B------:R-:W-:-:S04]  /*95e0*/  @!P1 LOP3.LUT R12, R13, R12, RZ, 0x3c, !PT ;  /* 0x0000000c0d0c9212 */ /* 0x000fc800078e3cff */
[----:B------:R-:W-:Y:S02]  /*95f0*/  @!P1 LOP3.LUT R13, R13, R12, RZ, 0x3c, !PT ;  /* 0x0000000c0d0d9212 */ /* 0x000fe400078e3cff */
[----:B---3--:R-:W-:-:S03]  /*9600*/  PRMT R20, RZ, 0x7610, R20 ;  /* 0x00007610ff147816 */ /* 0x008fc60000000014 */
[----:B------:R0:W2:Y:S02]  /*9610*/  @!P1 LDG.E.U8 R32, desc[UR20][R12.64] ;  /* 0x000000140c209981 */ /* 0x0000a4000c1e1100 */
[----:B0-----:R-:W-:Y:S02]  /*9620*/  @!P1 IMAD.MOV.U32 R12, RZ, RZ, R26 ;  /* 0x000000ffff0c9224 */ /* 0x001fe400078e001a */
[----:B------:R-:W-:-:S05]  /*9630*/  @!P1 IMAD.MOV.U32 R13, RZ, RZ, R28 ;  /* 0x000000ffff0d9224 */ /* 0x000fca00078e001c */
[----:B------:R-:W3:Y:S04]  /*9640*/  @!P1 LDG.E.U8 R20, desc[UR20][R12.64] ;  /* 0x000000140c149981 */ /* 0x000ee8000c1e1100 */
[----:B--2---:R0:W-:Y:S04]  /*9650*/  STL [R1+0x4e8], R32 ;  /* 0x0004e82001007387 */ /* 0x0041e80000100800 */
[----:B0-----:R-:W2:Y:S04]  /*9660*/  LDL R32, [R1+0x12ac] ;  /* 0x0012ac0001207983 */ /* 0x001ea80000100800 */
[----:B------:R-:W2:Y:S04]  /*9670*/  LDL.LU R28, [R1+0x1c9c] ;  /* 0x001c9c00011c7983 */ /* 0x000ea80000300800 */
[----:B------:R-:W2:Y:S04]  /*9680*/  LDL.LU R26, [R1+0x1c98] ;  /* 0x001c9800011a7983 */ /* 0x000ea80000300800 */
[----:B---3--:R0:W-:Y:S04]  /*9690*/  STL [R1+0x4dc], R20 ;  /* 0x0004dc1401007387 */ /* 0x0081e80000100800 */
[----:B0-----:R-:W3:Y:S04]  /*96a0*/  LDL.LU R20, [R1+0x1c94] ;  /* 0x001c940001147983 */ /* 0x001ee80000300800 */
[----:B------:R-:W2:Y:S04]  /*96b0*/  LDL R12, [R1+0xbe4] ;  /* 0x000be400010c7983 */ /* 0x000ea80000100800 */
[----:B------:R-:W2:Y:S01]  /*96c0*/  LDL R13, [R1+0xbe8] ;  /* 0x000be800010d7983 */ /* 0x000ea20000100800 */
[----:B------:R-:W-:-:S05]  /*96d0*/  VIADD R14, R21, 0xffffffee ;  /* 0xffffffee150e7836 */ /* 0x000fca0000000000 */
[----:B------:R-:W-:Y:S02]  /*96e0*/  ISETP.GE.U32.AND P0, PT, R14, 0x7fffff6f, PT ;  /* 0x7fffff6f0e00780c */ /* 0x000fe40003f06070 */
[----:B------:R-:W-:Y:S02]  /*96f0*/  PRMT R27, RZ, 0x7610, R27 ;  /* 0x00007610ff1b7816 */ /* 0x000fe4000000001b */
[----:B------:R-:W-:Y:S01]  /*9700*/  PRMT R75, RZ, 0x7610, R75 ;  /* 0x00007610ff4b7816 */ /* 0x000fe2000000004b */
[C---:B------:R-:W-:Y:S01]  /*9710*/  VIADD R8, R21.reuse, 0xffffffd6 ;  /* 0xffffffd615087836 */ /* 0x040fe20000000000 */
[----:B------:R-:W-:Y:S02]  /*9720*/  PRMT R72, RZ, 0x7610, R72 ;  /* 0x00007610ff487816 */ /* 0x000fe40000000048 */
[----:B------:R-:W-:Y:S02]  /*9730*/  PRMT R59, RZ, 0x7610, R59 ;  /* 0x00007610ff3b7816 */ /* 0x000fe4000000003b */
        /* <DEDUP_REMOVED lines=8> */
[----:B------:R0:W2:Y:S01]  /*97c0*/  @!P0 LDG.E.U8 R27, desc[UR20][R12.64] ;  /* 0x000000140c1b8981 */ /* 0x0000a2000c1e1100 */
[----:B---3--:R-:W-:Y:S01]  /*97d0*/  PRMT R20, RZ, 0x7610, R20 ;  /* 0x00007610ff147816 */ /* 0x008fe20000000014 */
[----:B0-----:R-:W-:Y:S02]  /*97e0*/  @!P0 IMAD.MOV.U32 R12, RZ, RZ, R17 ;  /* 0x000000ffff0c8224 */ /* 0x001fe400078e0011 */
[----:B------:R-:W-:-:S05]  /*97f0*/  @!P0 IMAD.MOV.U32 R13, RZ, RZ, R24 ;  /* 0x000000ffff0d8224 */ /* 0x000fca00078e0018 */
[----:B------:R0:W3:Y:S02]  /*9800*/  @!P0 LDG.E.U8 R20, desc[UR20][R12.64] ;  /* 0x000000140c148981 */ /* 0x0000e4000c1e1100 */
[----:B0-----:R-:W-:Y:S02]  /*9810*/  @!P6 IMAD.MOV.U32 R12, RZ, RZ, R87 ;  /* 0x000000ffff0ce224 */ /* 0x001fe400078e0057 */
[----:B------:R-:W-:-:S05]  /*9820*/  @!P6 IMAD.MOV.U32 R13, RZ, RZ, R78 ;  /* 0x000000ffff0de224 */ /* 0x000fca00078e004e */
[----:B------:R0:W4:Y:S02]  /*9830*/  @!P6 LDG.E.U8 R75, desc[UR20][R12.64] ;  /* 0x000000140c4be981 */ /* 0x000124000c1e1100 */
[----:B0-----:R-:W-:Y:S02]  /*9840*/  @!P6 IMAD.MOV.U32 R12, RZ, RZ, R5 ;  /* 0x000000ffff0ce224 */ /* 0x001fe400078e0005 */
[----:B------:R-:W-:-:S05]  /*9850*/  @!P6 IMAD.MOV.U32 R13, RZ, RZ, R7 ;  /* 0x000000ffff0de224 */ /* 0x000fca00078e0007 */
[----:B------:R0:W4:Y:S02]  /*9860*/  @!P6 LDG.E.U8 R72, desc[UR20][R12.64] ;  /* 0x000000140c48e981 */ /* 0x000124000c1e1100 */
[----:B0-----:R-:W-:Y:S02]  /*9870*/  @!P5 IMAD.MOV.U32 R12, RZ, RZ, R89 ;  /* 0x000000ffff0cd224 */ /* 0x001fe400078e0059 */
[----:B------:R-:W-:-:S05]  /*9880*/  @!P5 IMAD.MOV.U32 R13, RZ, RZ, R84 ;  /* 0x000000ffff0dd224 */ /* 0x000fca00078e0054 */
[----:B------:R0:W4:Y:S01]  /*9890*/  @!P5 LDG.E.U8 R59, desc[UR20][R12.64] ;  /* 0x000000140c3bd981 */ /* 0x000122000c1e1100 */
[----:B------:R-:W-:Y:S01]  /*98a0*/  ISETP.GE.U32.AND P1, PT, R8, 0x7fffff47, PT ;  /* 0x7fffff470800780c */ /* 0x000fe20003f26070 */
[----:B------:R-:W-:Y:S01]  /*98b0*/  VIADD R8, R21, 0xffffffbe ;  /* 0xffffffbe15087836 */ /* 0x000fe20000000000 */
[----:B------:R-:W-:Y:S01]  /*98c0*/  PRMT R30, RZ, 0x7610, R30 ;  /* 0x00007610ff1e7816 */ /* 0x000fe2000000001e */
        /* <DEDUP_REMOVED lines=15> */
[----:B------:R-:W-:Y:S02]  /*99c0*/  ISETP.GE.U32.AND P5, PT, R8, 0x7fffff2f, PT ;  /* 0x7fffff2f0800780c */ /* 0x000fe40003fa6070 */
[----:B------:R-:W-:Y:S01]  /*99d0*/  PRMT R8, RZ, 0x7610, R8 ;  /* 0x00007610ff087816 */ /* 0x000fe20000000008 */
[----:B0-----:R-:W-:Y:S02]  /*99e0*/  @!P2 IMAD.MOV.U32 R12, RZ, RZ, R15 ;  /* 0x000000ffff0ca224 */ /* 0x001fe400078e000f */
[----:B------:R-:W-:-:S05]  /*99f0*/  @!P2 IMAD.MOV.U32 R13, RZ, RZ, R16 ;  /* 0x000000ffff0da224 */ /* 0x000fca00078e0010 */
[----:B------:R0:W4:Y:S02]  /*9a00*/  @!P2 LDG.E.U8 R11, desc[UR20][R12.64] ;  /* 0x000000140c0ba981 */ /* 0x000124000c1e1100 */
[----:B0-----:R-:W-:Y:S02]  /*9a10*/  @!P3 IMAD.MOV.U32 R12, RZ, RZ, R9 ;  /* 0x000000ffff0cb224 */ /* 0x001fe400078e0009 */
[----:B------:R-:W-:-:S05]  /*9a20*/  @!P3 IMAD.MOV.U32 R13, RZ, RZ, R10 ;  /* 0x000000ffff0db224 */ /* 0x000fca00078e000a */
[----:B------:R0:W4:Y:S04]  /*9a30*/  @!P3 LDG.E.U8 R8, desc[UR20][R12.64] ;  /* 0x000000140c08b981 */ /* 0x000128000c1e1100 */
[----:B--2---:R1:W-:Y:S04]  /*9a40*/  STL [R1+0x4d0], R27 ;  /* 0x0004d01b01007387 */ /* 0x0043e80000100800 */
[----:B-1----:R-:W2:Y:S04]  /*9a50*/  LDL.LU R27, [R1+0x1c90] ;  /* 0x001c9000011b7983 */ /* 0x002ea80000300800 */
[----:B------:R-:W2:Y:S04]  /*9a60*/  LDL.LU R24, [R1+0x1c8c] ;  /* 0x001c8c0001187983 */ /* 0x000ea80000300800 */
[----:B------:R-:W2:Y:S04]  /*9a70*/  LDL.LU R17, [R1+0x1c88] ;  /* 0x001c880001117983 */ /* 0x000ea80000300800 */
[----:B---3--:R1:W-:Y:S04]  /*9a80*/  STL [R1+0x4cc], R20 ;  /* 0x0004cc1401007387 */ /* 0x0083e80000100800 */
[----:B-1----:R-:W3:Y:S04]  /*9a90*/  LDL.LU R20, [R1+0x1c84] ;  /* 0x001c840001147983 */ /* 0x002ee80000300800 */
[----:B------:R-:W3:Y:S01]  /*9aa0*/  LDL.LU R7, [R1+0x1c80] ;  /* 0x001c800001077983 */ /* 0x000ee20000300800 */
[----:B------:R-:W-:-:S03]  /*9ab0*/  IMAD R78, R6, 0xa, RZ ;  /* 0x0000000a064e7824 */ /* 0x000fc600078e02ff */
[----:B------:R-:W3:Y:S02]  /*9ac0*/  LDL.LU R5, [R1+0x1c7c] ;  /* 0x001c7c0001057983 */ /* 0x000ee40000300800 */
[----:B------:R-:W-:Y:S01]  /*9ad0*/  IADD3 R16, P2, PT, R78, R0, RZ ;  /* 0x000000004e107210 */ /* 0x000fe20007f5e0ff */
[C---:B------:R-:W-:Y:S02]  /*9ae0*/  IMAD R84, R6.reuse, 0x12, RZ ;  /* 0x0000001206547824 */ /* 0x040fe400078e02ff */
[----:B0-----:R-:W-:Y:S01]  /*9af0*/  VIADD R12, R21, 0xffffffa6 ;  /* 0xffffffa6150c7836 */ /* 0x001fe20000000000 */
[----:B----4-:R0:W-:Y:S02]  /*9b00*/  STL [R1+0x4bc], R42 ;  /* 0x0004bc2a01007387 */ /* 0x0101e40000100800 */
[----:B0-----:R-:W-:-:S05]  /*9b10*/  IMAD R42, R6, 0x39, RZ ;  /* 0x00000039062a7824 */ /* 0x001fca00078e02ff */
[----:B------:R-:W-:Y:S01]  /*9b20*/  IADD3 R29, P3, PT, R42, R0, RZ ;  /* 0x000000002a1d7210 */ /* 0x000fe20007f7e0ff */
[----:B------:R0:W-:Y:S04]  /*9b30*/  STL [R1+0x4b0], R11 ;  /* 0x0004b00b01007387 */ /* 0x0001e80000100800 */
[----:B------:R-:W-:Y:S01]  /*9b40*/  STL [R1+0x4c8], R75 ;  /* 0x0004c84b01007387 */ /* 0x000fe20000100800 */
[----:B0-----:R-:W-:-:S05]  /*9b50*/  SHF.R.S32.HI R11, RZ, 0x1f, R78 ;  /* 0x0000001fff0b7819 */ /* 0x001fca000001144e */
[----:B------:R-:W-:Y:S01]  /*9b60*/  IMAD.X R25, R11, 0x1, R3, P2 ;  /* 0x000000010b197824 */ /* 0x000fe200010e0603 */
[----:B------:R0:W-:Y:S04]  /*9b70*/  STL [R1+0x4ac], R8 ;  /* 0x0004ac0801007387 */ /* 0x0001e80000100800 */
[----:B------:R-:W-:Y:S04]  /*9b80*/  STL [R1+0xb78], R16 ;  /* 0x000b781001007387 */ /* 0x000fe80000100800 */
[----:B------:R-:W-:Y:S01]  /*9b90*/  STL [R1+0x4c4], R72 ;  /* 0x0004c44801007387 */ /* 0x000fe20000100800 */
[----:B0-----:R-:W-:-:S03]  /*9ba0*/  SHF.R.S32.HI R8, RZ, 0x1f, R42 ;  /* 0x0000001fff087819 */ /* 0x001fc6000001142a */
[----:B------:R0:W-:Y:S04]  /*9bb0*/  STL [R1+0x4b4], R14 ;  /* 0x0004b40e01007387 */ /* 0x0001e80000100800 */
[----:B------:R-:W-:Y:S04]  /*9bc0*/  STL [R1+0x4c0], R59 ;  /* 0x0004c03b01007387 */ /* 0x000fe80000100800 */
[----:B------:R-:W-:Y:S04]  /*9bd0*/  STL [R1+0xb74], R25 ;  /* 0x000b741901007387 */ /* 0x000fe80000100800 */
[----:B------:R-:W-:Y:S01]  /*9be0*/  STL [R1+0xe00], R29 ;  /* 0x000e001d01007387 */ /* 0x000fe20000100800 */
[----:B0-----:R-:W-:-:S03]  /*9bf0*/  SHF.R.S32.HI R14, RZ, 0x1f, R84 ;  /* 0x0000001fff0e7819 */ /* 0x001fc60000011454 */
[----:B------:R0:W-:Y:S01]  /*9c00*/  STL [R1+0x4b8], R30 ;  /* 0x0004b81e01007387 */ /* 0x0001e20000100800 */
[----:B------:R-:W-:Y:S01]  /*9c10*/  IADD3 R10, P2, PT, R84, R0, RZ ;  /* 0x00000000540a7210 */ /* 0x000fe20007f5e0ff */
[----:B0-----:R-:W-:Y:S01]  /*9c20*/  IMAD.X R30, R8, 0x1, R3, P3 ;  /* 0x00000001081e7824 */ /* 0x001fe200018e0603 */
[----:B------:R-:W-:Y:S01]  /*9c30*/  ISETP.GE.U32.AND P3, PT, R12, 0x7fffff27, PT ;  /* 0x7fffff270c00780c */ /* 0x000fe20003f66070 */
[----:B------:R-:W-:Y:S02]  /*9c40*/  @!P1 IMAD.MOV.U32 R12, RZ, RZ, R29 ;  /* 0x000000ffff0c9224 */ /* 0x000fe400078e001d */
[----:B------:R-:W-:Y:S02]  /*9c50*/  @!P1 IMAD.MOV.U32 R13, RZ, RZ, R30 ;  /* 0x000000ffff0d9224 */ /* 0x000fe400078e001e */
[----:B------:R-:W-:Y:S01]  /*9c60*/  IMAD.X R9, R14, 0x1, R3, P2 ;  /* 0x000000010e097824 */ /* 0x000fe200010e0603 */
[----:B------:R-:W-:-:S05]  /*9c70*/  IADD3 R15, P2, PT, R42, R2, RZ ;  /* 0x000000022a0f7210 */ /* 0x000fca0007f5e0ff */
[----:B------:R-:W-:Y:S01]  /*9c80*/  IMAD.X R8, R8, 0x1, R4, P2 ;  /* 0x0000000108087824 */ /* 0x000fe200010e0604 */
[----:B--2---:R-:W-:-:S06]  /*9c90*/  PRMT R24, RZ, 0x7610, R24 ;  /* 0x00007610ff187816 */ /* 0x004fcc0000000018 */
[----:B------:R0:W2:Y:S02]  /*9ca0*/  @!P1 LDG.E.U8 R24, desc[UR20][R12.64] ;  /* 0x000000140c189981 */ /* 0x0000a4000c1e1100 */
[----:B0-----:R-:W-:Y:S02]  /*9cb0*/  @!P1 IMAD.MOV.U32 R12, RZ, RZ, R15 ;  /* 0x000000ffff0c9224 */ /* 0x001fe400078e000f */
[----:B------:R-:W-:Y:S01]  /*9cc0*/  @!P1 IMAD.MOV.U32 R13, RZ, RZ, R8 ;  /* 0x000000ffff0d9224 */ /* 0x000fe200078e0008 */
[----:B---3--:R-:W-:-:S06]  /*9cd0*/  PRMT R7, RZ, 0x7610, R7 ;  /* 0x00007610ff077816 */ /* 0x008fcc0000000007 */
[----:B------:R0:W3:Y:S01]  /*9ce0*/  @!P1 LDG.E.U8 R7, desc[UR20][R12.64] ;  /* 0x000000140c079981 */ /* 0x0000e2000c1e1100 */
[C---:B------:R-:W-:Y:S02]  /*9cf0*/  IMAD R87, R6.reuse, 0x1a, RZ ;  /* 0x0000001a06577824 */ /* 0x040fe400078e02ff */
[----:B------:R-:W-:Y:S01]  /*9d00*/  IMAD R72, R6, 0x41, RZ ;  /* 0x0000004106487824 */ /* 0x000fe200078e02ff */
[----:B------:R-:W-:Y:S02]  /*9d10*/  STL [R1+0xbf8], R10 ;  /* 0x000bf80a01007387 */ /* 0x000fe40000100800 */
[----:B------:R-:W-:Y:S02]  /*9d20*/  SHF.R.S32.HI R42, RZ, 0x1f, R87 ;  /* 0x0000001fff2a7819 */ /* 0x000fe40000011457 */
[----:B------:R-:W-:Y:S01]  /*9d30*/  IADD3 R59, P2, PT, R87, R0, RZ ;  /* 0x00000000573b7210 */ /* 0x000fe20007f5e0ff */
[----:B------:R-:W-:Y:S04]  /*9d40*/  STL [R1+0xdfc], R30 ;  /* 0x000dfc1e01007387 */ /* 0x000fe80000100800 */
[----:B------:R-:W-:Y:S01]  /*9d50*/  STL [R1+0xbf4], R9 ;  /* 0x000bf40901007387 */ /* 0x000fe20000100800 */
[----:B------:R-:W-:-:S03]  /*9d60*/  IMAD.X R89, R42, 0x1, R3, P2 ;  /* 0x000000012a597824 */ /* 0x000fc600010e0603 */
[----:B------:R-:W-:Y:S01]  /*9d70*/  STL [R1+0xe08], R15 ;  /* 0x000e080f01007387 */ /* 0x000fe20000100800 */
[----:B0-----:R-:W-:Y:S01]  /*9d80*/  IADD3 R13, P2, PT, R72, R0, RZ ;  /* 0x00000000480d7210 */ /* 0x001fe20007f5e0ff */
[----:B------:R-:W-:Y:S01]  /*9d90*/  VIADD R12, R21, 0xffffff9e ;  /* 0xffffff9e150c7836 */ /* 0x000fe20000000000 */
[----:B------:R-:W-:Y:S02]  /*9da0*/  PRMT R28, RZ, 0x7610, R28 ;  /* 0x00007610ff1c7816 */ /* 0x000fe4000000001c */
[----:B------:R-:W-:Y:S01]  /*9db0*/  PRMT R5, RZ, 0x7610, R5 ;  /* 0x00007610ff057816 */ /* 0x000fe20000000005 */
[----:B--2---:R0:W-:Y:S04]  /*9dc0*/  STL [R1+0x4a8], R24 ;  /* 0x0004a81801007387 */ /* 0x0041e80000100800 */
[----:B------:R1:W-:Y:S01]  /*9dd0*/  STL [R1+0xe04], R8 ;  /* 0x000e040801007387 */ /* 0x0003e20000100800 */
[----:B0-----:R-:W-:Y:S01]  /*9de0*/  IMAD R24, R6, 0x22, RZ ;  /* 0x0000002206187824 */ /* 0x001fe200078e02ff */
[----:B-1----:R-:W-:-:S04]  /*9df0*/  SHF.R.S32.HI R8, RZ, 0x1f, R72 ;  /* 0x0000001fff087819 */ /* 0x002fc80000011448 */
[----:B------:R-:W-:Y:S01]  /*9e00*/  IADD3 R39, P1, PT, R24, R0, RZ ;  /* 0x0000000018277210 */ /* 0x000fe20007f3e0ff */
[----:B------:R-:W-:Y:S01]  /*9e10*/  STL [R1+0xc78], R59 ;  /* 0x000c783b01007387 */ /* 0x000fe20000100800 */
[--C-:B------:R-:W-:Y:S01]  /*9e20*/  IMAD.X R29, R8, 0x1, R3.reuse, P2 ;  /* 0x00000001081d7824 */ /* 0x100fe200010e0603 */
[----:B------:R-:W-:Y:S02]  /*9e30*/  SHF.R.S32.HI R47, RZ, 0x1f, R24 ;  /* 0x0000001fff2f7819 */ /* 0x000fe40000011418 */
[----:B------:R-:W-:Y:S04]  /*9e40*/  STL [R1+0xc74], R89 ;  /* 0x000c745901007387 */ /* 0x000fe80000100800 */
[----:B------:R0:W-:Y:S01]  /*9e50*/  STL [R1+0xe70], R13 ;  /* 0x000e700d01007387 */ /* 0x0001e20000100800 */
[----:B------:R-:W-:-:S03]  /*9e60*/  IMAD.X R44, R47, 0x1, R3, P1 ;  /* 0x000000012f2c7824 */ /* 0x000fc600008e0603 */
[----:B------:R-:W-:Y:S01]  /*9e70*/  STL [R1+0xce0], R39 ;  /* 0x000ce02701007387 */ /* 0x000fe20000100800 */
[----:B------:R-:W-:-:S03]  /*9e80*/  ISETP.GE.U32.AND P1, PT, R12, 0x7fffff1f, PT ;  /* 0x7fffff1f0c00780c */ /* 0x000fc60003f26070 */
[----:B------:R-:W-:Y:S01]  /*9e90*/  STL [R1+0xe6c], R29 ;  /* 0x000e6c1d01007387 */ /* 0x000fe20000100800 */
[----:B------:R-:W-:-:S03]  /*9ea0*/  @!P0 IMAD.MOV.U32 R12, RZ, RZ, R13 ;  /* 0x000000ffff0c8224 */ /* 0x000fc600078e000d */
[----:B---3--:R1:W-:Y:S01]  /*9eb0*/  STL [R1+0x4a0], R7 ;  /* 0x0004a00701007387 */ /* 0x0083e20000100800 */
[----:B0-----:R-:W-:-:S05]  /*9ec0*/  @!P0 IMAD.MOV.U32 R13, RZ, RZ, R29 ;  /* 0x000000ffff0d8224 */ /* 0x001fca00078e001d */
[----:B------:R0:W2:Y:S01]  /*9ed0*/  @!P0 LDG.E.U8 R28, desc[UR20][R12.64] ;  /* 0x000000140c1c8981 */ /* 0x0000a2000c1e1100 */
[----:B-1----:R-:W-:-:S05]  /*9ee0*/  IADD3 R7, P2, PT, R72, R2, RZ ;  /* 0x0000000248077210 */ /* 0x002fca0007f5e0ff */
[----:B------:R-:W-:Y:S02]  /*9ef0*/  IMAD.X R8, R8, 0x1, R4, P2 ;  /* 0x0000000108087824 */ /* 0x000fe400010e0604 */
[----:B0-----:R-:W-:Y:S02]  /*9f00*/  @!P0 IMAD.MOV.U32 R12, RZ, RZ, R7 ;  /* 0x000000ffff0c8224 */ /* 0x001fe400078e0007 */
[----:B------:R-:W-:-:S05]  /*9f10*/  @!P0 IMAD.MOV.U32 R13, RZ, RZ, R8 ;  /* 0x000000ffff0d8224 */ /* 0x000fca00078e0008 */
[----:B------:R0:W3:Y:S01]  /*9f20*/  @!P0 LDG.E.U8 R5, desc[UR20][R12.64] ;  /* 0x000000140c058981 */ /* 0x0000e2000c1e1100 */
[C---:B------:R-:W-:Y:S02]  /*9f30*/  IMAD R15, R6.reuse, 0x2a, RZ ;  /* 0x0000002a060f7824 */ /* 0x040fe400078e02ff */
[----:B------:R-:W-:Y:S01]  /*9f40*/  IMAD R75, R6, 0x49, RZ ;  /* 0x00000049064b7824 */ /* 0x000fe200078e02ff */
[----:B------:R-:W-:Y:S02]  /*9f50*/  STL [R1+0xcdc], R44 ;  /* 0x000cdc2c01007387 */ /* 0x000fe40000100800 */
[----:B------:R-:W-:Y:S02]  /*9f60*/  SHF.R.S32.HI R72, RZ, 0x1f, R15 ;  /* 0x0000001fff487819 */ /* 0x000fe4000001140f */
[-C--:B------:R-:W-:Y:S01]  /*9f70*/  IADD3 R30, P2, PT, R15, R0.reuse, RZ ;  /* 0x000000000f1e7210 */ /* 0x080fe20007f5e0ff */
[----:B------:R-:W-:Y:S04]  /*9f80*/  STL [R1+0xe78], R7 ;  /* 0x000e780701007387 */ /* 0x000fe80000100800 */
[----:B------:R1:W-:Y:S01]  /*9f90*/  STL [R1+0xe74], R8 ;  /* 0x000e740801007387 */ /* 0x0003e20000100800 */
[----:B------:R-:W-:Y:S01]  /*9fa0*/  IMAD.X R32, R72, 0x1, R3, P2 ;  /* 0x0000000148207824 */ /* 0x000fe200010e0603 */
[----:B0-----:R-:W-:Y:S01]  /*9fb0*/  IADD3 R13, P2, PT, R75, R0, RZ ;  /* 0x000000004b0d7210 */ /* 0x001fe20007f5e0ff */
[----:B------:R-:W-:Y:S01]  /*9fc0*/  VIADD R12, R21, 0xffffff96 ;  /* 0xffffff96150c7836 */ /* 0x000fe20000000000 */
[----:B-1----:R-:W-:-:S02]  /*9fd0*/  SHF.R.S32.HI R8, RZ, 0x1f, R75 ;  /* 0x0000001fff087819 */ /* 0x002fc4000001144b */
[----:B------:R-:W-:Y:S01]  /*9fe0*/  PRMT R20, RZ, 0x7610, R20 ;  /* 0x00007610ff147816 */ /* 0x000fe20000000014 */
[----:B---3--:R0:W-:Y:S04]  /*9ff0*/  STL [R1+0x494], R5 ;  /* 0x0004940501007387 */ /* 0x0081e80000100800 */
[----:B------:R-:W-:Y:S01]  /*a000*/  STL [R1+0xd40], R30 ;  /* 0x000d401e01007387 */ /* 0x000fe20000100800 */
[----:B0-----:R-:W-:-:S03]  /*a010*/  IMAD.SHL.U32 R5, R6, 0x2, RZ ;  /* 0x0000000206057824 */ /* 0x001fc600078e00ff */
[----:B--2---:R0:W-:Y:S04]  /*a020*/  STL [R1+0x498], R28 ;  /* 0x0004981c01007387 */ /* 0x0041e80000100800 */
[----:B------:R1:W-:Y:S01]  /*a030*/  STL [R1+0xee0], R13 ;  /* 0x000ee00d01007387 */ /* 0x0003e20000100800 */
[----:B0-----:R-:W-:Y:S01]  /*a040*/  IADD3 R28, P0, PT, R5, R2, RZ ;  /* 0x00000002051c7210 */ /* 0x001fe20007f1e0ff */
[----:B------:R-:W-:Y:S01]  /*a050*/  IMAD.X R5, R8, 0x1, R3, P2 ;  /* 0x0000000108057824 */ /* 0x000fe200010e0603 */
[----:B------:R-:W-:Y:S01]  /*a060*/  ISETP.GE.U32.AND P2, PT, R12, 0x7fffff17, PT ;  /* 0x7fffff170c00780c */ /* 0x000fe20003f46070 */
[----:B------:R-:W-:Y:S02]  /*a070*/  @!P6 IMAD.MOV.U32 R12, RZ, RZ, R13 ;  /* 0x000000ffff0ce224 */ /* 0x000fe400078e000d */
[----:B-1----:R-:W-:-:S05]  /*a080*/  @!P6 IMAD.MOV.U32 R13, RZ, RZ, R5 ;  /* 0x000000ffff0de224 */ /* 0x002fca00078e0005 */
[----:B------:R0:W2:Y:S01]  /*a090*/  @!P6 LDG.E.U8 R20, desc[UR20][R12.64] ;  /* 0x000000140c14e981 */ /* 0x0000a2000c1e1100 */
[----:B------:R-:W-:-:S05]  /*a0a0*/  IMAD.SHL.U32 R7, R6, 0x2, RZ ;  /* 0x0000000206077824 */ /* 0x000fca00078e00ff */
[----:B------:R-:W-:-:S05]  /*a0b0*/  SHF.R.S32.HI R7, RZ, 0x1f, R7 ;  /* 0x0000001fff077819 */ /* 0x000fca0000011407 */
[----:B------:R-:W-:Y:S01]  /*a0c0*/  IMAD.X R29, R7, 0x1, R4, P0 ;  /* 0x00000001071d7824 */ /* 0x000fe200000e0604 */
[----:B------:R-:W-:Y:S02]  /*a0d0*/  IADD3 R7, P0, PT, R75, R2, RZ ;  /* 0x000000024b077210 */ /* 0x000fe40007f1e0ff */
[----:B------:R-:W-:-:S03]  /*a0e0*/  PRMT R36, RZ, 0x7610, R36 ;  /* 0x00007610ff247816 */ /* 0x000fc60000000024 */
[----:B0-----:R-:W-:Y:S02]  /*a0f0*/  IMAD.X R13, R8, 0x1, R4, P0 ;  /* 0x00000001080d7824 */ /* 0x001fe400000e0604 */
[----:B------:R-:W-:Y:S01]  /*a100*/  @!P6 IMAD.MOV.U32 R12, RZ, RZ, R7 ;  /* 0x000000ffff0ce224 */ /* 0x000fe200078e0007 */
[----:B------:R-:W-:Y:S04]  /*a110*/  STL [R1+0xd3c], R32 ;  /* 0x000d3c2001007387 */ /* 0x000fe80000100800 */
[----:B------:R-:W-:Y:S04]  /*a120*/  STL [R1+0x2f8], R28 ;  /* 0x0002f81c01007387 */ /* 0x000fe80000100800 */
[----:B------:R0:W-:Y:S04]  /*a130*/  STL [R1+0xedc], R5 ;  /* 0x000edc0501007387 */ /* 0x0001e80000100800 */
[----:B------:R1:W3:Y:S04]  /*a140*/  @!P6 LDG.E.U8 R36, desc[UR20][R12.64] ;  /* 0x000000140c24e981 */ /* 0x0002e8000c1e1100 */
[----:B------:R-:W-:Y:S04]  /*a150*/  STL [R1+0x2f4], R29 ;  /* 0x0002f41d01007387 */ /* 0x000fe80000100800 */
[----:B0-----:R-:W4:Y:S04]  /*a160*/  LDL.LU R5, [R1+0x1c78] ;  /* 0x001c780001057983 */ /* 0x001f280000300800 */
[----:B------:R0:W-:Y:S04]  /*a170*/  STL [R1+0xee8], R7 ;  /* 0x000ee80701007387 */ /* 0x0001e80000100800 */
[----:B------:R-:W-:Y:S04]  /*a180*/  STL [R1+0xee4], R13 ;  /* 0x000ee40d01007387 */ /* 0x000fe80000100800 */
[----:B--2---:R2:W-:Y:S04]  /*a190*/  STL [R1+0x490], R20 ;  /* 0x0004901401007387 */ /* 0x0045e80000100800 */
[----:B0-----:R-:W4:Y:S01]  /*a1a0*/  LDL.LU R7, [R1+0x1c74] ;  /* 0x001c740001077983 */ /* 0x001f220000300800 */
[----:B------:R-:W-:-:S02]  /*a1b0*/  IMAD R75, R6, 0x51, RZ ;  /* 0x00000051064b7824 */ /* 0x000fc400078e02ff */
[----:B-1----:R-:W-:-:S03]  /*a1c0*/  VIADD R12, R21, 0xffffff8e ;  /* 0xffffff8e150c7836 */ /* 0x002fc60000000000 */
[----:B------:R-:W-:Y:S02]  /*a1d0*/  SHF.R.S32.HI R8, RZ, 0x1f, R75 ;  /* 0x0000001fff087819 */ /* 0x000fe4000001144b */
[----:B--2---:R-:W-:-:S05]  /*a1e0*/  IADD3 R20, P0, PT, R75, R0, RZ ;  /* 0x000000004b147210 */ /* 0x004fca0007f1e0ff */
[----:B------:R-:W-:Y:S01]  /*a1f0*/  IMAD.X R13, R8, 0x1, R3, P0 ;  /* 0x00000001080d7824 */ /* 0x000fe200000e0603 */
[----:B------:R-:W-:Y:S01]  /*a200*/  ISETP.GE.U32.AND P0, PT, R12, 0x7fffff0f, PT ;  /* 0x7fffff0f0c00780c */ /* 0x000fe20003f06070 */
[----:B------:R-:W-:Y:S01]  /*a210*/  @!P5 IMAD.MOV.U32 R12, RZ, RZ, R20 ;  /* 0x000000ffff0cd224 */ /* 0x000fe200078e0014 */
[----:B---3--:R0:W-:Y:S01]  /*a220*/  STL [R1+0x48c], R36 ;  /* 0x00048c2401007387 */ /* 0x0081e20000100800 */
[----:B----4-:R-:W-:Y:S02]  /*a230*/  PRMT R5, RZ, 0x7610, R5 ;  /* 0x00007610ff057816 */ /* 0x010fe40000000005 */
[----:B0-----:R-:W-:Y:S01]  /*a240*/  IADD3 R36, P6, PT, R75, R2, RZ ;  /* 0x000000024b247210 */ /* 0x001fe20007fde0ff */
[----:B------:R0:W-:Y:S04]  /*a250*/  STL [R1+0xf50], R20 ;  /* 0x000f501401007387 */ /* 0x0001e80000100800 */
[----:B------:R-:W-:Y:S01]  /*a260*/  IMAD.X R8, R8, 0x1, R4, P6 ;  /* 0x0000000108087824 */ /* 0x000fe200030e0604 */
[----:B------:R-:W-:Y:S04]  /*a270*/  STL [R1+0xf58], R36 ;  /* 0x000f582401007387 */ /* 0x000fe80000100800 */
[----:B------:R1:W2:Y:S04]  /*a280*/  @!P5 LDG.E.U8 R5, desc[UR20][R12.64] ;  /* 0x000000140c05d981 */ /* 0x0002a8000c1e1100 */
[----:B------:R3:W-:Y:S04]  /*a290*/  STL [R1+0xf4c], R13 ;  /* 0x000f4c0d01007387 */ /* 0x0007e80000100800 */
[----:B0-----:R-:W4:Y:S01]  /*a2a0*/  LDL.LU R20, [R1+0x1c70] ;  /* 0x001c700001147983 */ /* 0x001f220000300800 */
[----:B-1----:R-:W-:-:S02]  /*a2b0*/  @!P5 IMAD.MOV.U32 R12, RZ, RZ, R36 ;  /* 0x000000ffff0cd224 */ /* 0x002fc400078e0024 */
[----:B---3--:R-:W-:Y:S01]  /*a2c0*/  @!P5 IMAD.MOV.U32 R13, RZ, RZ, R8 ;  /* 0x000000ffff0dd224 */ /* 0x008fe200078e0008 */
[----:B------:R-:W-:-:S06]  /*a2d0*/  PRMT R7, RZ, 0x7610, R7 ;  /* 0x00007610ff077816 */ /* 0x000fcc0000000007 */
[----:B------:R-:W3:Y:S04]  /*a2e0*/  @!P5 LDG.E.U8 R7, desc[UR20][R12.64] ;  /* 0x000000140c07d981 */ /* 0x000ee8000c1e1100 */
[----:B------:R0:W-:Y:S01]  /*a2f0*/  STL [R1+0xf54], R8 ;  /* 0x000f540801007387 */ /* 0x0001e20000100800 */
[----:B------:R-:W-:Y:S01]  /*a300*/  IMAD R75, R6, 0x59, RZ ;  /* 0x00000059064b7824 */ /* 0x000fe200078e02ff */
[----:B------:R-:W-:-:S04]  /*a310*/  PRMT R50, RZ, 0x7610, R50 ;  /* 0x00007610ff327816 */ /* 0x000fc80000000032 */
[----:B0-----:R-:W-:Y:S02]  /*a320*/  SHF.R.S32.HI R8, RZ, 0x1f, R75 ;  /* 0x0000001fff087819 */ /* 0x001fe4000001144b */
[----:B------:R-:W-:Y:S01]  /*a330*/  PRMT R34, RZ, 0x7610, R34 ;  /* 0x00007610ff227816 */ /* 0x000fe20000000022 */
[----:B--2---:R0:W-:Y:S02]  /*a340*/  STL [R1+0x488], R5 ;  /* 0x0004880501007387 */ /* 0x0041e40000100800 */
[----:B0-----:R-:W-:-:S05]  /*a350*/  IADD3 R5, P6, PT, R78, R2, RZ ;  /* 0x000000024e057210 */ /* 0x001fca0007fde0ff */
[----:B------:R-:W-:Y:S01]  /*a360*/  STL [R1+0xb80], R5 ;  /* 0x000b800501007387 */ /* 0x000fe20000100800 */
[----:B------:R-:W-:-:S05]  /*a370*/  IADD3 R78, P5, PT, R84, R2, RZ ;  /* 0x00000002544e7210 */ /* 0x000fca0007fbe0ff */
[--C-:B------:R-:W-:Y:S01]  /*a380*/  IMAD.X R84, R14, 0x1, R4.reuse, P5 ;  /* 0x000000010e547824 */ /* 0x100fe200028e0604 */
[----:B------:R-:W-:Y:S01]  /*a390*/  IADD3 R36, P5, PT, R75, R2, RZ ;  /* 0x000000024b247210 */ /* 0x000fe20007fbe0ff */
[----:B---3--:R0:W-:Y:S02]  /*a3a0*/  STL [R1+0x484], R7 ;  /* 0x0004840701007387 */ /* 0x0081e40000100800 */
[----:B0-----:R-:W-:Y:S01]  /*a3b0*/  IMAD.X R7, R11, 0x1, R4, P6 ;  /* 0x000000010b077824 */ /* 0x001fe200030e0604 */
[----:B------:R-:W-:-:S05]  /*a3c0*/  IADD3 R12, P6, PT, R75, R0, RZ ;  /* 0x000000004b0c7210 */ /* 0x000fca0007fde0ff */
[----:B------:R-:W-:Y:S01]  /*a3d0*/  IMAD.X R13, R8, 0x1, R3, P6 ;  /* 0x00000001080d7824 */ /* 0x000fe200030e0603 */
[----:B------:R-:W-:Y:S04]  /*a3e0*/  STL [R1+0xb7c], R7 ;  /* 0x000b7c0701007387 */ /* 0x000fe80000100800 */
[----:B------:R0:W2:Y:S04]  /*a3f0*/  @!P3 LDG.E.U8 R50, desc[UR20][R12.64] ;  /* 0x000000140c32b981 */ /* 0x0000a8000c1e1100 */
[----:B------:R0:W-:Y:S04]  /*a400*/  STL [R1+0xfc0], R12 ;  /* 0x000fc00c01007387 */ /* 0x0001e80000100800 */
[----:B------:R-:W-:Y:S04]  /*a410*/  STL [R1+0xc00], R78 ;  /* 0x000c004e01007387 */ /* 0x000fe80000100800 */
[----:B------:R1:W-:Y:S01]  /*a420*/  STL [R1+0xfbc], R13 ;  /* 0x000fbc0d01007387 */ /* 0x0003e20000100800 */
[----:B0-----:R-:W-:-:S02]  /*a430*/  @!P3 IMAD.MOV.U32 R12, RZ, RZ, R36 ;  /* 0x000000ffff0cb224 */ /* 0x001fc400078e0024 */
[----:B-1----:R-:W-:-:S05]  /*a440*/  IMAD.X R13, R8, 0x1, R4, P5 ;  /* 0x00000001080d7824 */ /* 0x002fca00028e0604 */
[----:B------:R0:W3:Y:S01]  /*a450*/  @!P3 LDG.E.U8 R34, desc[UR20][R12.64] ;  /* 0x000000140c22b981 */ /* 0x0000e2000c1e1100 */
[----:B------:R-:W-:-:S03]  /*a460*/  VIADD R11, R21, 0xffffff86 ;  /* 0xffffff86150b7836 */ /* 0x000fc60000000000 */
[----:B------:R-:W-:Y:S02]  /*a470*/  STL [R1+0xbfc], R84 ;  /* 0x000bfc5401007387 */ /* 0x000fe40000100800 */
[----:B------:R-:W-:Y:S01]  /*a480*/  ISETP.GE.U32.AND P6, PT, R11, 0x7fffff07, PT ;  /* 0x7fffff070b00780c */ /* 0x000fe20003fc6070 */
[----:B------:R-:W-:Y:S01]  /*a490*/  IMAD R11, R6, 0x61, RZ ;  /* 0x00000061060b7824 */ /* 0x000fe200078e02ff */
[----:B------:R-:W-:Y:S04]  /*a4a0*/  STL [R1+0xfc8], R36 ;  /* 0x000fc82401007387 */ /* 0x000fe80000100800 */
[----:B------:R-:W-:Y:S01]  /*a4b0*/  STL [R1+0xfc4], R13 ;  /* 0x000fc40d01007387 */ /* 0x000fe20000100800 */
[----:B------:R-:W-:Y:S02]  /*a4c0*/  SHF.R.S32.HI R8, RZ, 0x1f, R11 ;  /* 0x0000001fff087819 */ /* 0x000fe4000001140b */
[----:B------:R-:W-:-:S02]  /*a4d0*/  PRMT R49, RZ, 0x7610, R49 ;  /* 0x00007610ff317816 */ /* 0x000fc40000000031 */
[----:B------:R-:W-:Y:S01]  /*a4e0*/  PRMT R26, RZ, 0x7610, R26 ;  /* 0x00007610ff1a7816 */ /* 0x000fe2000000001a */
[----:B--2---:R1:W-:Y:S02]  /*a4f0*/  STL [R1+0x480], R50 ;  /* 0x0004803201007387 */ /* 0x0043e40000100800 */
[----:B-1----:R-:W-:-:S05]  /*a500*/  IADD3 R50, P5, PT, R11, R0, RZ ;  /* 0x000000000b327210 */ /* 0x002fca0007fbe0ff */
[----:B0-----:R-:W-:Y:S02]  /*a510*/  IMAD.X R13, R8, 0x1, R3, P5 ;  /* 0x00000001080d7824 */ /* 0x001fe400028e0603 */
[----:B------:R-:W-:-:S05]  /*a520*/  @!P1 IMAD.MOV.U32 R12, RZ, RZ, R50 ;  /* 0x000000ffff0c9224 */ /* 0x000fca00078e0032 */
[----:B------:R0:W2:Y:S04]  /*a530*/  @!P1 LDG.E.U8 R49, desc[UR20][R12.64] ;  /* 0x000000140c319981 */ /* 0x0000a8000c1e1100 */
[----:B---3--:R1:W-:Y:S04]  /*a540*/  STL [R1+0x47c], R34 ;  /* 0x00047c2201007387 */ /* 0x0083e80000100800 */
[----:B------:R-:W-:Y:S01]  /*a550*/  STL [R1+0x1030], R50 ;  /* 0x0010303201007387 */ /* 0x000fe20000100800 */
[----:B-1----:R-:W-:-:S05]  /*a560*/  IADD3 R34, P3, PT, R11, R2, RZ ;  /* 0x000000020b227210 */ /* 0x002fca0007f7e0ff */
[----:B------:R-:W-:Y:S01]  /*a570*/  IMAD.X R36, R8, 0x1, R4, P3 ;  /* 0x0000000108247824 */ /* 0x000fe200018e0604 */
[----:B------:R-:W-:Y:S01]  /*a580*/  STL [R1+0x1038], R34 ;  /* 0x0010382201007387 */ /* 0x000fe20000100800 */
[----:B0-----:R-:W-:-:S03]  /*a590*/  @!P1 IMAD.MOV.U32 R12, RZ, RZ, R34 ;  /* 0x000000ffff0c9224 */ /* 0x001fc600078e0022 */
[----:B------:R0:W-:Y:S02]  /*a5a0*/  STL [R1+0x102c], R13 ;  /* 0x00102c0d01007387 */ /* 0x0001e40000100800 */
[----:B0-----:R-:W-:-:S05]  /*a5b0*/  @!P1 IMAD.MOV.U32 R13, RZ, RZ, R36 ;  /* 0x000000ffff0d9224 */ /* 0x001fca00078e0024 */
[----:B------:R0:W3:Y:S01]  /*a5c0*/  @!P1 LDG.E.U8 R26, desc[UR20][R12.64] ;  /* 0x000000140c1a9981 */ /* 0x0000e2000c1e1100 */
[----:B------:R-:W-:-:S03]  /*a5d0*/  IMAD R11, R6, 0x69, RZ ;  /* 0x00000069060b7824 */ /* 0x000fc600078e02ff */
[----:B------:R-:W-:Y:S01]  /*a5e0*/  STL [R1+0x1034], R36 ;  /* 0x0010342401007387 */ /* 0x000fe20000100800 */
[----:B------:R-:W-:Y:S01]  /*a5f0*/  IADD3 R24, P1, PT, R24, R2, RZ ;  /* 0x0000000218187210 */ /* 0x000fe20007f3e0ff */
[C---:B------:R-:W-:Y:S01]  /*a600*/  VIADD R14, R21.reuse, 0xfffffffd ;  /* 0xfffffffd150e7836 */ /* 0x040fe20000000000 */
[----:B------:R-:W-:Y:S01]  /*a610*/  SHF.R.S32.HI R8, RZ, 0x1f, R11 ;  /* 0x0000001fff087819 */ /* 0x000fe2000001140b */
[----:B0-----:R-:W-:-:S03]  /*a620*/  VIADD R12, R21, 0xfffffff5 ;  /* 0xfffffff5150c7836 */ /* 0x001fc60000000000 */
[----:B------:R-:W-:Y:S02]  /*a630*/  ISETP.GE.U32.AND P5, PT, R14, 0x7fffff7e, PT ;  /* 0x7fffff7e0e00780c */ /* 0x000fe40003fa6070 */
[----:B------:R-:W-:Y:S02]  /*a640*/  PRMT R14, RZ, 0x7610, R14 ;  /* 0x00007610ff0e7816 */ /* 0x000fe4000000000e */
[----:B------:R-:W-:Y:S01]  /*a650*/  PRMT R33, RZ, 0x7610, R33 ;  /* 0x00007610ff217816 */ /* 0x000fe20000000021 */
[----:B--2---:R0:W-:Y:S02]  /*a660*/  STL [R1+0x478], R49 ;  /* 0x0004783101007387 */ /* 0x0041e40000100800 */
[----:B0-----:R-:W-:-:S05]  /*a670*/  IADD3 R49, P3, PT, R87, R2, RZ ;  /* 0x0000000257317210 */ /* 0x001fca0007f7e0ff */
[----:B------:R-:W-:Y:S01]  /*a680*/  IMAD.X R50, R42, 0x1, R4, P3 ;  /* 0x000000012a327824 */ /* 0x000fe200018e0604 */
[C---:B------:R-:W-:Y:S01]  /*a690*/  IADD3 R36, P3, PT, R11.reuse, R0, RZ ;  /* 0x000000000b247210 */ /* 0x040fe20007f7e0ff */
[----:B------:R-:W-:Y:S04]  /*a6a0*/  STL [R1+0xc80], R49 ;  /* 0x000c803101007387 */ /* 0x000fe80000100800 */
[----:B------:R-:W-:Y:S04]  /*a6b0*/  STL [R1+0x10a0], R36 ;  /* 0x0010a02401007387 */ /* 0x000fe80000100800 */
[----:B------:R-:W-:Y:S04]  /*a6c0*/  STL [R1+0xc7c], R50 ;  /* 0x000c7c3201007387 */ /* 0x000fe80000100800 */
[----:B------:R-:W-:Y:S01]  /*a6d0*/  STL [R1+0xce8], R24 ;  /* 0x000ce81801007387 */ /* 0x000fe20000100800 */
[----:B------:R-:W-:Y:S01]  /*a6e0*/  IMAD.X R13, R8, 0x1, R3, P3 ;  /* 0x00000001080d7824 */ /* 0x000fe200018e0603 */
[----:B------:R-:W-:-:S02]  /*a6f0*/  IADD3 R34, P3, PT, R11, R2, RZ ;  /* 0x000000020b227210 */ /* 0x000fc40007f7e0ff */
[----:B---3--:R0:W-:Y:S02]  /*a700*/  STL [R1+0x474], R26 ;  /* 0x0004741a01007387 */ /* 0x0081e40000100800 */
[----:B0-----:R-:W-:Y:S01]  /*a710*/  IMAD.X R26, R47, 0x1, R4, P1 ;  /* 0x000000012f1a7824 */ /* 0x001fe200008e0604 */
[----:B------:R-:W-:Y:S01]  /*a720*/  ISETP.GE.U32.AND P1, PT, R12, 0x7fffff76, PT ;  /* 0x7fffff760c00780c */ /* 0x000fe20003f26070 */
[----:B------:R-:W-:Y:S01]  /*a730*/  @!P2 IMAD.MOV.U32 R12, RZ, RZ, R36 ;  /* 0x000000ffff0ca224 */ /* 0x000fe200078e0024 */
[----:B------:R0:W-:Y:S04]  /*a740*/  STL [R1+0x109c], R13 ;  /* 0x00109c0d01007387 */ /* 0x0001e80000100800 */
[----:B------:R0:W2:Y:S02]  /*a750*/  @!P2 LDG.E.U8 R14, desc[UR20][R12.64] ;  /* 0x000000140c0ea981 */ /* 0x0000a4000c1e1100 */
[----:B0-----:R-:W-:-:S02]  /*a760*/  IMAD.X R13, R8, 0x1, R4, P3 ;  /* 0x00000001080d7824 */ /* 0x001fc400018e0604 */
[----:B------:R-:W-:-:S05]  /*a770*/  @!P2 IMAD.MOV.U32 R12, RZ, RZ, R34 ;  /* 0x000000ffff0ca224 */ /* 0x000fca00078e0022 */
[----:B------:R0:W3:Y:S01]  /*a780*/  @!P2 LDG.E.U8 R33, desc[UR20][R12.64] ;  /* 0x000000140c21a981 */ /* 0x0000e2000c1e1100 */
[----:B------:R-:W-:-:S03]  /*a790*/  IMAD R11, R6, 0x71, RZ ;  /* 0x00000071060b7824 */ /* 0x000fc600078e02ff */
[----:B------:R-:W-:Y:S02]  /*a7a0*/  STL [R1+0xce4], R26 ;  /* 0x000ce41a01007387 */ /* 0x000fe40000100800 */
[----:B------:R-:W-:Y:S02]  /*a7b0*/  SHF.R.S32.HI R8, RZ, 0x1f, R11 ;  /* 0x0000001fff087819 */ /* 0x000fe4000001140b */
[----:B------:R-:W-:Y:S01]  /*a7c0*/  STL [R1+0x11dc], R34 ;  /* 0x0011dc2201007387 */ /* 0x000fe20000100800 */
[----:B------:R-:W-:Y:S02]  /*a7d0*/  IADD3 R36, P3, PT, R11, R0, RZ ;  /* 0x000000000b247210 */ /* 0x000fe40007f7e0ff */
[----:B------:R-:W-:-:S03]  /*a7e0*/  PRMT R35, RZ, 0x7610, R35 ;  /* 0x00007610ff237816 */ /* 0x000fc60000000023 */
[----:B0-----:R-:W-:Y:S01]  /*a7f0*/  @!P0 IMAD.MOV.U32 R12, RZ, RZ, R36 ;  /* 0x000000ffff0c8224 */ /* 0x001fe200078e0024 */
[----:B------:R-:W-:Y:S01]  /*a800*/  PRMT R17, RZ, 0x7610, R17 ;  /* 0x00007610ff117816 */ /* 0x000fe20000000011 */
[----:B--2---:R-:W-:Y:S04]  /*a810*/  STL [R1+0x468], R14 ;  /* 0x0004680e01007387 */ /* 0x004fe80000100800 */
[----:B------:R0:W-:Y:S04]  /*a820*/  STL [R1+0x10a4], R13 ;  /* 0x0010a40d01007387 */ /* 0x0001e80000100800 */
[----:B---3--:R1:W-:Y:S01]  /*a830*/  STL [R1+0x460], R33 ;  /* 0x0004602101007387 */ /* 0x0083e20000100800 */
[----:B0-----:R-:W-:-:S03]  /*a840*/  IMAD.X R13, R8, 0x1, R3, P3 ;  /* 0x00000001080d7824 */ /* 0x001fc600018e0603 */
[----:B------:R-:W-:Y:S04]  /*a850*/  STL [R1+0x11e4], R36 ;  /* 0x0011e42401007387 */ /* 0x000fe80000100800 */
[----:B------:R0:W2:Y:S01]  /*a860*/  @!P0 LDG.E.U8 R35, desc[UR20][R12.64] ;  /* 0x000000140c238981 */ /* 0x0000a2000c1e1100 */
[----:B-1----:R-:W-:-:S05]  /*a870*/  IADD3 R33, P2, PT, R11, R2, RZ ;  /* 0x000000020b217210 */ /* 0x002fca0007f5e0ff */
[----:B------:R-:W-:Y:S01]  /*a880*/  IMAD.X R34, R8, 0x1, R4, P2 ;  /* 0x0000000108227824 */ /* 0x000fe200010e0604 */
[----:B------:R-:W-:Y:S01]  /*a890*/  STL [R1+0x11e8], R33 ;  /* 0x0011e82101007387 */ /* 0x000fe20000100800 */
[----:B0-----:R-:W-:-:S03]  /*a8a0*/  @!P0 IMAD.MOV.U32 R12, RZ, RZ, R33 ;  /* 0x000000ffff0c8224 */ /* 0x001fc600078e0021 */
[----:B------:R0:W-:Y:S02]  /*a8b0*/  STL [R1+0x11e0], R13 ;  /* 0x0011e00d01007387 */ /* 0x0001e40000100800 */
[----:B0-----:R-:W-:-:S05]  /*a8c0*/  @!P0 IMAD.MOV.U32 R13, RZ, RZ, R34 ;  /* 0x000000ffff0d8224 */ /* 0x001fca00078e0022 */
[----:B------:R0:W3:Y:S01]  /*a8d0*/  @!P0 LDG.E.U8 R17, desc[UR20][R12.64] ;  /* 0x000000140c118981 */ /* 0x0000e2000c1e1100 */
[-C--:B------:R-:W-:Y:S01]  /*a8e0*/  IADD3 R15, P2, PT, R15, R2.reuse, RZ ;  /* 0x000000020f0f7210 */ /* 0x080fe20007f5e0ff */
[----:B------:R-:W-:Y:S02]  /*a8f0*/  IMAD R11, R6, 0x79, RZ ;  /* 0x00000079060b7824 */ /* 0x000fe400078e02ff */
[----:B------:R1:W-:Y:S04]  /*a900*/  STL [R1+0x1108], R34 ;  /* 0x0011082201007387 */ /* 0x0003e80000100800 */
[----:B------:R-:W-:Y:S01]  /*a910*/  STL [R1+0xd48], R15 ;  /* 0x000d480f01007387 */ /* 0x000fe20000100800 */
[----:B------:R-:W-:Y:S01]  /*a920*/  SHF.R.S32.HI R8, RZ, 0x1f, R11 ;  /* 0x0000001fff087819 */ /* 0x000fe2000001140b */
[----:B0-----:R-:W-:Y:S01]  /*a930*/  VIADD R12, R21, 0xffffffe5 ;  /* 0xffffffe5150c7836 */ /* 0x001fe20000000000 */
[----:B------:R-:W-:Y:S01]  /*a940*/  IADD3 R33, P0, PT, R11, R2, RZ ;  /* 0x000000020b217210 */ /* 0x000fe20007f1e0ff */
[----:B------:R-:W-:Y:S01]  /*a950*/  VIADD R13, R21, 0xffffffdd ;  /* 0xffffffdd150d7836 */ /* 0x000fe20000000000 */
[----:B------:R-:W-:-:S03]  /*a960*/  PRMT R27, RZ, 0x7610, R27 ;  /* 0x00007610ff1b7816 */ /* 0x000fc6000000001b */
[----:B-1----:R-:W-:Y:S01]  /*a970*/  IMAD.X R34, R8, 0x1, R4, P0 ;  /* 0x0000000108227824 */ /* 0x002fe200000e0604 */
[----:B------:R-:W-:Y:S02]  /*a980*/  ISETP.GE.U32.AND P0, PT, R13, 0x7fffff5e, PT ;  /* 0x7fffff5e0d00780c */ /* 0x000fe40003f06070 */
[----:B----4-:R-:W-:Y:S01]  /*a990*/  PRMT R20, RZ, 0x7610, R20 ;  /* 0x00007610ff147816 */ /* 0x010fe20000000014 */
[----:B---3--:R0:W-:Y:S04]  /*a9a0*/  STL [R1+0x458], R17 ;  /* 0x0004581101007387 */ /* 0x0081e80000100800 */
[----:B--2---:R1:W-:Y:S01]  /*a9b0*/  STL [R1+0x45c], R35 ;  /* 0x00045c2301007387 */ /* 0x0043e20000100800 */
[----:B0-----:R-:W-:Y:S01]  /*a9c0*/  IMAD.X R17, R72, 0x1, R4, P2 ;  /* 0x0000000148117824 */ /* 0x001fe200010e0604 */
[----:B-1----:R-:W-:-:S05]  /*a9d0*/  IADD3 R35, P2, PT, R11, R0, RZ ;  /* 0x000000000b237210 */ /* 0x002fca0007f5e0ff */
        /* <DEDUP_REMOVED lines=9> */
[----:B------:R-:W-:Y:S04]  /*aa70*/  STL [R1+0x1170], R35 ;  /* 0x0011702301007387 */ /* 0x000fe80000100800 */
[----:B------:R-:W-:Y:S04]  /*aa80*/  STL [R1+0x1178], R33 ;  /* 0x0011782101007387 */ /* 0x000fe80000100800 */
[----:B------:R0:W-:Y:S04]  /*aa90*/  STL [R1+0x116c], R36 ;  /* 0x00116c2401007387 */ /* 0x0001e80000100800 */
[----:B0-----:R-:W4:Y:S04]  /*aaa0*/  LDL.LU R36, [R1+0x1c6c] ;  /* 0x001c6c0001247983 */ /* 0x001f280000300800 */
[----:B------:R-:W4:Y:S04]  /*aab0*/  LDL.LU R35, [R1+0x1c68] ;  /* 0x001c680001237983 */ /* 0x000f280000300800 */
[----:B------:R-:W-:Y:S04]  /*aac0*/  STL [R1+0x1174], R34 ;  /* 0x0011742201007387 */ /* 0x000fe80000100800 */
[----:B--2---:R0:W-:Y:S04]  /*aad0*/  STL [R1+0x44c], R27 ;  /* 0x00044c1b01007387 */ /* 0x0041e80000100800 */
[----:B0-----:R-:W2:Y:S04]  /*aae0*/  LDL.LU R27, [R1+0x1c64] ;  /* 0x001c6400011b7983 */ /* 0x001ea80000300800 */
[----:B------:R-:W4:Y:S04]  /*aaf0*/  LDL.LU R34, [R1+0x1c60] ;  /* 0x001c600001227983 */ /* 0x000f280000300800 */
[----:B------:R-:W4:Y:S04]  /*ab00*/  LDL.LU R33, [R1+0x1c5c] ;  /* 0x001c5c0001217983 */ /* 0x000f280000300800 */
[----:B---3--:R0:W-:Y:S04]  /*ab10*/  STL [R1+0x448], R20 ;  /* 0x0004481401007387 */ /* 0x0081e80000100800 */
[----:B0-----:R-:W3:Y:S04]  /*ab20*/  LDL.LU R20, [R1+0x1c58] ;  /* 0x001c580001147983 */ /* 0x001ee80000300800 */
[----:B------:R-:W3:Y:S04]  /*ab30*/  LDL R12, [R1+0x2ec] ;  /* 0x0002ec00010c7983 */ /* 0x000ee80000100800 */
[----:B------:R-:W3:Y:S01]  /*ab40*/  LDL R13, [R1+0x2f0] ;  /* 0x0002f000010d7983 */ /* 0x000ee20000100800 */
[----:B------:R-:W-:Y:S01]  /*ab50*/  PRMT R31, RZ, 0x7610, R31 ;  /* 0x00007610ff1f7816 */ /* 0x000fe2000000001f */
[----:B------:R-:W-:-:S05]  /*ab60*/  VIADD R14, R21, 0xffffffed ;  /* 0xffffffed150e7836 */ /* 0x000fca0000000000 */
[----:B------:R-:W-:Y:S02]  /*ab70*/  ISETP.GE.U32.AND P3, PT, R14, 0x7fffff6e, PT ;  /* 0x7fffff6e0e00780c */ /* 0x000fe40003f66070 */
[----:B------:R-:W-:Y:S02]  /*ab80*/  PRMT R87, RZ, 0x7610, R87 ;  /* 0x00007610ff577816 */ /* 0x000fe40000000057 */
[----:B------:R-:W-:Y:S02]  /*ab90*/  PRMT R75, RZ, 0x7610, R75 ;  /* 0x00007610ff4b7816 */ /* 0x000fe4000000004b */
[----:B--2---:R-:W-:Y:S02]  /*aba0*/  PRMT R27, RZ, 0x7610, R27 ;  /* 0x00007610ff1b7816 */ /* 0x004fe4000000001b */
[----:B---3--:R-:W-:-:S04]  /*abb0*/  @!P5 LOP3.LUT R13, R13, R12, RZ, 0x3c, !PT ;  /* 0x0000000c0d0dd212 */ /* 0x008fc800078e3cff */
[----:B------:R-:W-:-:S04]  /*abc0*/  @!P5 LOP3.LUT R12, R13, R12, RZ, 0x3c, !PT ;  /* 0x0000000c0d0cd212 */ /* 0x000fc800078e3cff */
[----:B------:R-:W-:-:S05]  /*abd0*/  @!P5 LOP3.LUT R13, R13, R12, RZ, 0x3c, !PT ;  /* 0x0000000c0d0dd212 */ /* 0x000fca00078e3cff */
[----:B------:R0:W2:Y:S01]  /*abe0*/  @!P5 LDG.E.U8 R31, desc[UR20][R12.64] ;  /* 0x000000140c1fd981 */ /* 0x0000a2000c1e1100 */
[----:B------:R-:W-:Y:S01]  /*abf0*/  PRMT R20, RZ, 0x7610, R20 ;  /* 0x00007610ff147816 */ /* 0x000fe20000000014 */
        /* <DEDUP_REMOVED lines=8> */
[----:B------:R0:W4:Y:S01]  /*ac80*/  @!P1 LDG.E.U8 R87, desc[UR20][R12.64] ;  /* 0x000000140c579981 */ /* 0x000122000c1e1100 */
[----:B------:R-:W-:Y:S01]  /*ac90*/  PRMT R72, RZ, 0x7610, R72 ;  /* 0x00007610ff487816 */ /* 0x000fe20000000048 */
[----:B0-----:R-:W-:Y:S02]  /*aca0*/  @!P3 IMAD.MOV.U32 R12, RZ, RZ, R10 ;  /* 0x000000ffff0cb224 */ /* 0x001fe400078e000a */
[----:B------:R-:W-:-:S05]  /*acb0*/  @!P3 IMAD.MOV.U32 R13, RZ, RZ, R9 ;  /* 0x000000ffff0db224 */ /* 0x000fca00078e0009 */
[----:B------:R0:W4:Y:S01]  /*acc0*/  @!P3 LDG.E.U8 R75, desc[UR20][R12.64] ;  /* 0x000000140c4bb981 */ /* 0x000122000c1e1100 */
        /* <DEDUP_REMOVED lines=43> */
[----:B------:R-:W2:Y:S04]  /*af80*/  LDL.LU R25, [R1+0x1c44] ;  /* 0x001c440001197983 */ /* 0x000ea80000300800 */
[----:B------:R-:W2:Y:S04]  /*af90*/  LDL.LU R16, [R1+0x1c40] ;  /* 0x001c400001107983 */ /* 0x000ea80000300800 */
[----:B----4-:R1:W-:Y:S04]  /*afa0*/  STL [R1+0x43c], R20 ;  /* 0x00043c1401007387 */ /* 0x0103e80000100800 */
[----:B-1----:R-:W4:Y:S04]  /*afb0*/  LDL.LU R20, [R1+0x1c3c] ;  /* 0x001c3c0001147983 */ /* 0x002f280000300800 */
[----:B------:R-:W3:Y:S04]  /*afc0*/  LDL.LU R7, [R1+0x1c38] ;  /* 0x001c380001077983 */ /* 0x000ee80000300800 */
[----:B------:R-:W3:Y:S04]  /*afd0*/  LDL.LU R5, [R1+0x1c34] ;  /* 0x001c340001057983 */ /* 0x000ee80000300800 */
[----:B------:R-:W3:Y:S04]  /*afe0*/  LDL.LU R9, [R1+0x1c30] ;  /* 0x001c300001097983 */ /* 0x000ee80000300800 */
[----:B------:R-:W3:Y:S01]  /*aff0*/  LDL.LU R10, [R1+0x1c2c] ;  /* 0x001c2c00010a7983 */ /* 0x000ee20000300800 */
[----:B------:R-:W-:-:S02]  /*b000*/  IMAD R84, R6, 0x3, RZ ;  /* 0x0000000306547824 */ /* 0x000fc400078e02ff */
[----:B0-----:R-:W-:-:S03]  /*b010*/  VIADD R12, R21, 0xffffffa5 ;  /* 0xffffffa5150c7836 */ /* 0x001fc60000000000 */
[----:B------:R-:W-:Y:S01]  /*b020*/  IADD3 R30, P0, PT, R84, R0, RZ ;  /* 0x00000000541e7210 */ /* 0x000fe20007f1e0ff */
[----:B------:R0:W-:Y:S04]  /*b030*/  STL [R1+0x420], R14 ;  /* 0x0004200e01007387 */ /* 0x0001e80000100800 */
[----:B------:R-:W-:Y:S01]  /*b040*/  STL [R1+0x438], R87 ;  /* 0x0004385701007387 */ /* 0x000fe20000100800 */
[----:B0-----:R-:W-:-:S05]  /*b050*/  IMAD R14, R6, 0x3a, RZ ;  /* 0x0000003a060e7824 */ /* 0x001fca00078e02ff */
[----:B------:R-:W-:Y:S01]  /*b060*/  IADD3 R13, P6, PT, R14, R0, RZ ;  /* 0x000000000e0d7210 */ /* 0x000fe20007fde0ff */
[----:B------:R0:W-:Y:S04]  /*b070*/  STL [R1+0x3f8], R8 ;  /* 0x0003f80801007387 */ /* 0x0001e80000100800 */
[----:B------:R-:W-:Y:S04]  /*b080*/  STL [R1+0x434], R75 ;  /* 0x0004344b01007387 */ /* 0x000fe80000100800 */
[----:B------:R1:W-:Y:S01]  /*b090*/  STL [R1+0x41c], R11 ;  /* 0x00041c0b01007387 */ /* 0x0003e20000100800 */
[----:B0-----:R-:W-:-:S03]  /*b0a0*/  SHF.R.S32.HI R8, RZ, 0x1f, R14 ;  /* 0x0000001fff087819 */ /* 0x001fc6000001140e */
[----:B------:R-:W-:Y:S01]  /*b0b0*/  STL [R1+0x430], R72 ;  /* 0x0004304801007387 */ /* 0x000fe20000100800 */
[----:B-1----:R-:W-:Y:S01]  /*b0c0*/  SHF.R.S32.HI R11, RZ, 0x1f, R84 ;  /* 0x0000001fff0b7819 */ /* 0x002fe20000011454 */
[--C-:B------:R-:W-:Y:S01]  /*b0d0*/  IMAD.X R17, R8, 0x1, R3.reuse, P6 ;  /* 0x0000000108117824 */ /* 0x100fe200030e0603 */
[----:B------:R-:W-:Y:S01]  /*b0e0*/  IADD3 R15, P6, PT, R14, R2, RZ ;  /* 0x000000020e0f7210 */ /* 0x000fe20007fde0ff */
[----:B------:R0:W-:Y:S02]  /*b0f0*/  STL [R1+0xe10], R13 ;  /* 0x000e100d01007387 */ /* 0x0001e40000100800 */
[----:B------:R-:W-:Y:S01]  /*b100*/  IMAD.X R32, R11, 0x1, R3, P0 ;  /* 0x000000010b207824 */ /* 0x000fe200000e0603 */
[----:B------:R-:W-:Y:S01]  /*b110*/  ISETP.GE.U32.AND P0, PT, R12, 0x7fffff26, PT ;  /* 0x7fffff260c00780c */ /* 0x000fe20003f06070 */
[----:B------:R-:W-:Y:S02]  /*b120*/  @!P5 IMAD.MOV.U32 R12, RZ, RZ, R13 ;  /* 0x000000ffff0cd224 */ /* 0x000fe400078e000d */
[----:B------:R-:W-:-:S02]  /*b130*/  IMAD.X R8, R8, 0x1, R4, P6 ;  /* 0x0000000108087824 */ /* 0x000fc400030e0604 */
[----:B0-----:R-:W-:Y:S01]  /*b140*/  @!P5 IMAD.MOV.U32 R13, RZ, RZ, R17 ;  /* 0x000000ffff0dd224 */ /* 0x001fe200078e0011 */
[----:B--2---:R-:W-:-:S06]  /*b150*/  PRMT R16, RZ, 0x7610, R16 ;  /* 0x00007610ff107816 */ /* 0x004fcc0000000010 */
[----:B------:R0:W2:Y:S02]  /*b160*/  @!P5 LDG.E.U8 R16, desc[UR20][R12.64] ;  /* 0x000000140c10d981 */ /* 0x0000a4000c1e1100 */
[----:B0-----:R-:W-:Y:S02]  /*b170*/  @!P5 IMAD.MOV.U32 R12, RZ, RZ, R15 ;  /* 0x000000ffff0cd224 */ /* 0x001fe400078e000f */
[----:B------:R-:W-:Y:S01]  /*b180*/  @!P5 IMAD.MOV.U32 R13, RZ, RZ, R8 ;  /* 0x000000ffff0dd224 */ /* 0x000fe200078e0008 */
[----:B---3--:R-:W-:-:S06]  /*b190*/  PRMT R10, RZ, 0x7610, R10 ;  /* 0x00007610ff0a7816 */ /* 0x008fcc000000000a */
[----:B------:R0:W3:Y:S01]  /*b1a0*/  @!P5 LDG.E.U8 R10, desc[UR20][R12.64] ;  /* 0x000000140c0ad981 */ /* 0x0000e2000c1e1100 */
[----:B------:R-:W-:-:S03]  /*b1b0*/  IMAD R87, R6, 0xb, RZ ;  /* 0x0000000b06577824 */ /* 0x000fc600078e02ff */
[----:B------:R-:W-:Y:S04]  /*b1c0*/  STL [R1+0x300], R30 ;  /* 0x0003001e01007387 */ /* 0x000fe80000100800 */
[----:B------:R1:W-:Y:S01]  /*b1d0*/  STL [R1+0x42c], R47 ;  /* 0x00042c2f01007387 */ /* 0x0003e20000100800 */
[----:B------:R-:W-:-:S03]  /*b1e0*/  SHF.R.S32.HI R14, RZ, 0x1f, R87 ;  /* 0x0000001fff0e7819 */ /* 0x000fc60000011457 */
[----:B------:R0:W-:Y:S04]  /*b1f0*/  STL [R1+0xe0c], R17 ;  /* 0x000e0c1101007387 */ /* 0x0001e80000100800 */
[----:B------:R4:W-:Y:S01]  /*b200*/  STL [R1+0x428], R42 ;  /* 0x0004282a01007387 */ /* 0x0009e20000100800 */
[----:B-1----:R-:W-:-:S03]  /*b210*/  IMAD R47, R6, 0x42, RZ ;  /* 0x00000042062f7824 */ /* 0x002fc600078e02ff */
[----:B------:R-:W-:Y:S01]  /*b220*/  STL [R1+0x2fc], R32 ;  /* 0x0002fc2001007387 */ /* 0x000fe20000100800 */
[----:B0-----:R-:W-:-:S03]  /*b230*/  IADD3 R17, P6, PT, R87, R0, RZ ;  /* 0x0000000057117210 */ /* 0x001fc60007fde0ff */
[----:B------:R-:W-:Y:S01]  /*b240*/  STL [R1+0xe18], R15 ;  /* 0x000e180f01007387 */ /* 0x000fe20000100800 */
[----:B------:R-:W-:-:S03]  /*b250*/  IMAD R24, R6, 0x13, RZ ;  /* 0x0000001306187824 */ /* 0x000fc600078e02ff */
[----:B------:R-:W-:Y:S04]  /*b260*/  STL [R1+0x424], R38 ;  /* 0x0004242601007387 */ /* 0x000fe80000100800 */
[----:B------:R0:W-:Y:S04]  /*b270*/  STL [R1+0xe14], R8 ;  /* 0x000e140801007387 */ /* 0x0001e80000100800 */
[----:B------:R-:W-:Y:S01]  /*b280*/  STL [R1+0xb88], R17 ;  /* 0x000b881101007387 */ /* 0x000fe20000100800 */
[----:B----4-:R-:W-:Y:S01]  /*b290*/  SHF.R.S32.HI R42, RZ, 0x1f, R24 ;  /* 0x0000001fff2a7819 */ /* 0x010fe20000011418 */
[----:B------:R-:W-:Y:S01]  /*b2a0*/  VIADD R12, R21, 0xffffff9d ;  /* 0xffffff9d150c7836 */ /* 0x000fe20000000000 */
[----:B0-----:R-:W-:-:S02]  /*b2b0*/  SHF.R.S32.HI R8, RZ, 0x1f, R47 ;  /* 0x0000001fff087819 */ /* 0x001fc4000001142f */
[----:B------:R-:W-:Y:S01]  /*b2c0*/  PRMT R27, RZ, 0x7610, R27 ;  /* 0x00007610ff1b7816 */ /* 0x000fe2000000001b */
[----:B--2---:R0:W-:Y:S02]  /*b2d0*/  STL [R1+0x3f4], R16 ;  /* 0x0003f41001007387 */ /* 0x0041e40000100800 */
[----:B0-----:R-:W-:Y:S01]  /*b2e0*/  IMAD.X R16, R14, 0x1, R3, P6 ;  /* 0x000000010e107824 */ /* 0x001fe200030e0603 */
[----:B------:R-:W-:-:S05]  /*b2f0*/  IADD3 R38, P6, PT, R47, R0, RZ ;  /* 0x000000002f267210 */ /* 0x000fca0007fde0ff */
[----:B------:R-:W-:-:S04]  /*b300*/  IMAD.X R39, R8, 0x1, R3, P6 ;  /* 0x0000000108277824 */ /* 0x000fc800030e0603 */
[----:B------:R-:W-:Y:S01]  /*b310*/  @!P1 IMAD.MOV.U32 R13, RZ, RZ, R39 ;  /* 0x000000ffff0d9224 */ /* 0x000fe200078e0027 */
[----:B---3--:R0:W-:Y:S02]  /*b320*/  STL [R1+0x3f0], R10 ;  /* 0x0003f00a01007387 */ /* 0x0081e40000100800 */
[----:B0-----:R-:W-:-:S05]  /*b330*/  IADD3 R10, P5, PT, R24, R0, RZ ;  /* 0x00000000180a7210 */ /* 0x001fca0007fbe0ff */
[----:B------:R-:W-:Y:S01]  /*b340*/  IMAD.X R15, R42, 0x1, R3, P5 ;  /* 0x000000012a0f7824 */ /* 0x000fe200028e0603 */
[----:B------:R-:W-:Y:S01]  /*b350*/  ISETP.GE.U32.AND P5, PT, R12, 0x7fffff1e, PT ;  /* 0x7fffff1e0c00780c */ /* 0x000fe20003fa6070 */
[----:B------:R-:W-:-:S05]  /*b360*/  @!P1 IMAD.MOV.U32 R12, RZ, RZ, R38 ;  /* 0x000000ffff0c9224 */ /* 0x000fca00078e0026 */
[----:B------:R0:W2:Y:S01]  /*b370*/  @!P1 LDG.E.U8 R27, desc[UR20][R12.64] ;  /* 0x000000140c1b9981 */ /* 0x0000a2000c1e1100 */
[----:B------:R-:W-:Y:S01]  /*b380*/  IADD3 R26, P6, PT, R47, R2, RZ ;  /* 0x000000022f1a7210 */ /* 0x000fe20007fde0ff */
[----:B------:R-:W-:Y:S02]  /*b390*/  IMAD R50, R6, 0x1b, RZ ;  /* 0x0000001b06327824 */ /* 0x000fe400078e02ff */
[----:B------:R-:W-:Y:S02]  /*b3a0*/  STL [R1+0xb84], R16 ;  /* 0x000b841001007387 */ /* 0x000fe40000100800 */
[----:B------:R-:W-:Y:S02]  /*b3b0*/  IMAD.X R8, R8, 0x1, R4, P6 ;  /* 0x0000000108087824 */ /* 0x000fe400030e0604 */
[----:B------:R1:W-:Y:S01]  /*b3c0*/  STL [R1+0xe80], R38 ;  /* 0x000e802601007387 */ /* 0x0003e20000100800 */
[----:B------:R-:W-:-:S03]  /*b3d0*/  SHF.R.S32.HI R47, RZ, 0x1f, R50 ;  /* 0x0000001fff2f7819 */ /* 0x000fc60000011432 */
[----:B------:R-:W-:Y:S01]  /*b3e0*/  STL [R1+0xc08], R10 ;  /* 0x000c080a01007387 */ /* 0x000fe20000100800 */
[----:B------:R-:W-:Y:S01]  /*b3f0*/  IADD3 R59, P6, PT, R50, R0, RZ ;  /* 0x00000000323b7210 */ /* 0x000fe20007fde0ff */
[----:B------:R-:W-:Y:S02]  /*b400*/  IMAD R75, R6, 0x4a, RZ ;  /* 0x0000004a064b7824 */ /* 0x000fe400078e02ff */
[----:B------:R-:W-:Y:S01]  /*b410*/  STL [R1+0xe7c], R39 ;  /* 0x000e7c2701007387 */ /* 0x000fe20000100800 */
[----:B------:R-:W-:Y:S01]  /*b420*/  PRMT R9, RZ, 0x7610, R9 ;  /* 0x00007610ff097816 */ /* 0x000fe20000000009 */
[----:B0-----:R-:W-:Y:S02]  /*b430*/  @!P1 IMAD.MOV.U32 R12, RZ, RZ, R26 ;  /* 0x000000ffff0c9224 */ /* 0x001fe400078e001a */
[----:B------:R-:W-:Y:S01]  /*b440*/  STL [R1+0xc04], R15 ;  /* 0x000c040f01007387 */ /* 0x000fe20000100800 */
[----:B------:R-:W-:-:S03]  /*b450*/  @!P1 IMAD.MOV.U32 R13, RZ, RZ, R8 ;  /* 0x000000ffff0d9224 */ /* 0x000fc600078e0008 */
[----:B------:R-:W-:Y:S01]  /*b460*/  STL [R1+0xe88], R26 ;  /* 0x000e881a01007387 */ /* 0x000fe20000100800 */
[----:B------:R-:W-:Y:S01]  /*b470*/  IMAD.X R89, R47, 0x1, R3, P6 ;  /* 0x000000012f597824 */ /* 0x000fe200030e0603 */
[----:B-1----:R-:W-:Y:S02]  /*b480*/  IADD3 R38, P6, PT, R75, R0, RZ ;  /* 0x000000004b267210 */ /* 0x002fe40007fde0ff */
[----:B------:R0:W3:Y:S01]  /*b490*/  @!P1 LDG.E.U8 R9, desc[UR20][R12.64] ;  /* 0x000000140c099981 */ /* 0x0000e2000c1e1100 */
[----:B------:R-:W-:Y:S01]  /*b4a0*/  PRMT R28, RZ, 0x7610, R28 ;  /* 0x00007610ff1c7816 */ /* 0x000fe2000000001c */
[----:B0-----:R-:W-:Y:S01]  /*b4b0*/  VIADD R12, R21, 0xffffff95 ;  /* 0xffffff95150c7836 */ /* 0x001fe20000000000 */
[----:B------:R-:W-:Y:S01]  /*b4c0*/  PRMT R20, RZ, 0x7610, R20 ;  /* 0x00007610ff147816 */ /* 0x000fe20000000014 */
[----:B--2---:R0:W-:Y:S04]  /*b4d0*/  STL [R1+0x3ec], R27 ;  /* 0x0003ec1b01007387 */ /* 0x0041e80000100800 */
[----:B------:R1:W-:Y:S01]  /*b4e0*/  STL [R1+0xe84], R8 ;  /* 0x000e840801007387 */ /* 0x0003e20000100800 */
[----:B0-----:R-:W-:Y:S01]  /*b4f0*/  IMAD R27, R6, 0x23, RZ ;  /* 0x00000023061b7824 */ /* 0x001fe200078e02ff */
[----:B-1----:R-:W-:-:S04]  /*b500*/  SHF.R.S32.HI R8, RZ, 0x1f, R75 ;  /* 0x0000001fff087819 */ /* 0x002fc8000001144b */
[----:B------:R-:W-:Y:S02]  /*b510*/  SHF.R.S32.HI R72, RZ, 0x1f, R27 ;  /* 0x0000001fff487819 */ /* 0x000fe4000001141b */
[----:B------:R-:W-:Y:S01]  /*b520*/  IADD3 R44, P1, PT, R27, R0, RZ ;  /* 0x000000001b2c7210 */ /* 0x000fe20007f3e0ff */
[----:B------:R-:W-:Y:S01]  /*b530*/  IMAD.X R39, R8, 0x1, R3, P6 ;  /* 0x0000000108277824 */ /* 0x000fe200030e0603 */
[----:B------:R-:W-:-:S03]  /*b540*/  IADD3 R26, P6, PT, R75, R2, RZ ;  /* 0x000000024b1a7210 */ /* 0x000fc60007fde0ff */
[----:B------:R-:W-:Y:S01]  /*b550*/  IMAD.X R49, R72, 0x1, R3, P1 ;  /* 0x0000000148317824 */ /* 0x000fe200008e0603 */
[----:B------:R-:W-:Y:S01]  /*b560*/  ISETP.GE.U32.AND P1, PT, R12, 0x7fffff16, PT ;  /* 0x7fffff160c00780c */ /* 0x000fe20003f26070 */
[----:B------:R-:W-:Y:S02]  /*b570*/  @!P3 IMAD.MOV.U32 R12, RZ, RZ, R38 ;  /* 0x000000ffff0cb224 */ /* 0x000fe400078e0026 */
[----:B------:R-:W-:Y:S02]  /*b580*/  @!P3 IMAD.MOV.U32 R13, RZ, RZ, R39 ;  /* 0x000000ffff0db224 */ /* 0x000fe400078e0027 */
[----:B------:R-:W-:-:S03]  /*b590*/  IMAD.X R8, R8, 0x1, R4, P6 ;  /* 0x0000000108087824 */ /* 0x000fc600030e0604 */
[----:B------:R0:W2:Y:S02]  /*b5a0*/  @!P3 LDG.E.U8 R28, desc[UR20][R12.64] ;  /* 0x000000140c1cb981 */ /* 0x0000a4000c1e1100 */
[----:B0-----:R-:W-:Y:S02]  /*b5b0*/  @!P3 IMAD.MOV.U32 R12, RZ, RZ, R26 ;  /* 0x000000ffff0cb224 */ /* 0x001fe400078e001a */
[----:B------:R-:W-:-:S05]  /*b5c0*/  @!P3 IMAD.MOV.U32 R13, RZ, RZ, R8 ;  /* 0x000000ffff0db224 */ /* 0x000fca00078e0008 */
[----:B------:R0:W4:Y:S04]  /*b5d0*/  @!P3 LDG.E.U8 R20, desc[UR20][R12.64] ;  /* 0x000000140c14b981 */ /* 0x000128000c1e1100 */
[----:B------:R-:W-:Y:S04]  /*b5e0*/  STL [R1+0xc88], R59 ;  /* 0x000c883b01007387 */ /* 0x000fe80000100800 */
[----:B------:R-:W-:Y:S04]  /*b5f0*/  STL [R1+0xc84], R89 ;  /* 0x000c845901007387 */ /* 0x000fe80000100800 */
[----:B------:R-:W-:Y:S04]  /*b600*/  STL [R1+0xef0], R38 ;  /* 0x000ef02601007387 */ /* 0x000fe80000100800 */
[----:B------:R-:W-:Y:S04]  /*b610*/  STL [R1+0xcf0], R44 ;  /* 0x000cf02c01007387 */ /* 0x000fe80000100800 */
[----:B------:R-:W-:Y:S04]  /*b620*/  STL [R1+0xeec], R39 ;  /* 0x000eec2701007387 */ /* 0x000fe80000100800 */
[----:B---3--:R1:W-:Y:S01]  /*b630*/  STL [R1+0x3e8], R9 ;  /* 0x0003e80901007387 */ /* 0x0083e20000100800 */
[----:B------:R-:W-:-:S02]  /*b640*/  IMAD R78, R6, 0x52, RZ ;  /* 0x00000052064e7824 */ /* 0x000fc400078e02ff */
[----:B-1----:R-:W-:-:S05]  /*b650*/  IMAD R9, R6, 0x2b, RZ ;  /* 0x0000002b06097824 */ /* 0x002fca00078e02ff */
[----:B------:R-:W-:Y:S02]  /*b660*/  SHF.R.S32.HI R75, RZ, 0x1f, R9 ;  /* 0x0000001fff4b7819 */ /* 0x000fe40000011409 */
[-C--:B------:R-:W-:Y:S01]  /*b670*/  IADD3 R38, P6, PT, R9, R0.reuse, RZ ;  /* 0x0000000009267210 */ /* 0x080fe20007fde0ff */
[----:B------:R-:W-:Y:S04]  /*b680*/  STL [R1+0xcec], R49 ;  /* 0x000cec3101007387 */ /* 0x000fe80000100800 */
[----:B------:R-:W-:Y:S01]  /*b690*/  IMAD.X R39, R75, 0x1, R3, P6 ;  /* 0x000000014b277824 */ /* 0x000fe200030e0603 */
[----:B------:R1:W-:Y:S01]  /*b6a0*/  STL [R1+0xef8], R26 ;  /* 0x000ef81a01007387 */ /* 0x0003e20000100800 */
[----:B0-----:R-:W-:-:S03]  /*b6b0*/  IADD3 R13, P6, PT, R78, R0, RZ ;  /* 0x000000004e0d7210 */ /* 0x001fc60007fde0ff */
[----:B------:R0:W-:Y:S01]  /*b6c0*/  STL [R1+0xef4], R8 ;  /* 0x000ef40801007387 */ /* 0x0001e20000100800 */
[----:B------:R-:W-:-:S03]  /*b6d0*/  VIADD R12, R21, 0xffffff8d ;  /* 0xffffff8d150c7836 */ /* 0x000fc60000000000 */
[----:B------:R-:W-:Y:S01]  /*b6e0*/  STL [R1+0xd50], R38 ;  /* 0x000d502601007387 */ /* 0x000fe20000100800 */
[----:B-1----:R-:W-:-:S03]  /*b6f0*/  IADD3 R26, P3, PT, R84, R2, RZ ;  /* 0x00000002541a7210 */ /* 0x002fc60007f7e0ff */
[----:B------:R-:W-:Y:S01]  /*b700*/  STL [R1+0xd4c], R39 ;  /* 0x000d4c2701007387 */ /* 0x000fe20000100800 */
[----:B0-----:R-:W-:-:S03]  /*b710*/  SHF.R.S32.HI R8, RZ, 0x1f, R78 ;  /* 0x0000001fff087819 */ /* 0x001fc6000001144e */
[----:B------:R-:W-:Y:S04]  /*b720*/  STL [R1+0xf60], R13 ;  /* 0x000f600d01007387 */ /* 0x000fe80000100800 */
[----:B------:R-:W-:Y:S01]  /*b730*/  STL [R1+0x308], R26 ;  /* 0x0003081a01007387 */ /* 0x000fe20000100800 */
[----:B------:R-:W-:Y:S02]  /*b740*/  PRMT R33, RZ, 0x7610, R33 ;  /* 0x00007610ff217816 */ /* 0x000fe40000000021 */
[----:B------:R-:W-:Y:S01]  /*b750*/  PRMT R84, RZ, 0x7610, R84 ;  /* 0x00007610ff547816 */ /* 0x000fe20000000054 */
[----:B----4-:R0:W-:Y:S02]  /*b760*/  STL [R1+0x3e0], R20 ;  /* 0x0003e01401007387 */ /* 0x0101e40000100800 */
[----:B0-----:R-:W-:Y:S01]  /*b770*/  IMAD.X R20, R8, 0x1, R3, P6 ;  /* 0x0000000108147824 */ /* 0x001fe200030e0603 */
[----:B------:R-:W-:-:S03]  /*b780*/  ISETP.GE.U32.AND P6, PT, R12, 0x7fffff0e, PT ;  /* 0x7fffff0e0c00780c */ /* 0x000fc60003fc6070 */
[----:B------:R-:W-:-:S05]  /*b790*/  IMAD.MOV.U32 R12, RZ, RZ, R20 ;  /* 0x000000ffff0c7224 */ /* 0x000fca00078e0014 */
[----:B------:R-:W-:-:S04]  /*b7a0*/  @!P2 LOP3.LUT R13, R13, R12, RZ, 0x3c, !PT ;  /* 0x0000000c0d0da212 */ /* 0x000fc800078e3cff */
[----:B------:R-:W-:-:S04]  /*b7b0*/  @!P2 LOP3.LUT R12, R13, R12, RZ, 0x3c, !PT ;  /* 0x0000000c0d0ca212 */ /* 0x000fc800078e3cff */
[----:B------:R-:W-:-:S05]  /*b7c0*/  @!P2 LOP3.LUT R13, R13, R12, RZ, 0x3c, !PT ;  /* 0x0000000c0d0da212 */ /* 0x000fca00078e3cff */
[----:B------:R0:W3:Y:S04]  /*b7d0*/  @!P2 LDG.E.U8 R33, desc[UR20][R12.64] ;  /* 0x000000140c21a981 */ /* 0x0000e8000c1e1100 */
[----:B--2---:R1:W-:Y:S04]  /*b7e0*/  STL [R1+0x3e4], R28 ;  /* 0x0003e41c01007387 */ /* 0x0043e80000100800 */
[----:B------:R2:W-:Y:S01]  /*b7f0*/  STL [R1+0xf5c], R20 ;  /* 0x000f5c1401007387 */ /* 0x0005e20000100800 */
[----:B-1----:R-:W-:Y:S01]  /*b800*/  IMAD.X R28, R11, 0x1, R4, P3 ;  /* 0x000000010b1c7824 */ /* 0x002fe200018e0604 */
[----:B--2---:R-:W-:-:S05]  /*b810*/  IADD3 R20, P3, PT, R78, R2, RZ ;  /* 0x000000024e147210 */ /* 0x004fca0007f7e0ff */
[----:B0-----:R-:W-:Y:S02]  /*b820*/  IMAD.X R13, R8, 0x1, R4, P3 ;  /* 0x00000001080d7824 */ /* 0x001fe400018e0604 */
[----:B------:R-:W-:-:S05]  /*b830*/  @!P2 IMAD.MOV.U32 R12, RZ, RZ, R20 ;  /* 0x000000ffff0ca224 */ /* 0x000fca00078e0014 */
[----:B------:R0:W2:Y:S01]  /*b840*/  @!P2 LDG.E.U8 R84, desc[UR20][R12.64] ;  /* 0x000000140c54a981 */ /* 0x0000a2000c1e1100 */
[----:B------:R-:W-:-:S03]  /*b850*/  IMAD R11, R6, 0x5a, RZ ;  /* 0x0000005a060b7824 */ /* 0x000fc600078e02ff */
[----:B------:R-:W-:Y:S04]  /*b860*/  STL [R1+0x304], R28 ;  /* 0x0003041c01007387 */ /* 0x000fe80000100800 */
[----:B------:R1:W-:Y:S01]  /*b870*/  STL [R1+0xf68], R20 ;  /* 0x000f681401007387 */ /* 0x0003e20000100800 */
[----:B------:R-:W-:-:S03]  /*b880*/  SHF.R.S32.HI R8, RZ, 0x1f, R11 ;  /* 0x0000001fff087819 */ /* 0x000fc6000001140b */
[----:B------:R-:W-:Y:S01]  /*b890*/  STL [R1+0xf64], R13 ;  /* 0x000f640d01007387 */ /* 0x000fe20000100800 */
[----:B------:R-:W-:Y:S02]  /*b8a0*/  PRMT R5, RZ, 0x7610, R5 ;  /* 0x00007610ff057816 */ /* 0x000fe40000000005 */
[----:B------:R-:W-:Y:S01]  /*b8b0*/  PRMT R7, RZ, 0x7610, R7 ;  /* 0x00007610ff077816 */ /* 0x000fe20000000007 */
[----:B---3--:R3:W-:Y:S04]  /*b8c0*/  STL [R1+0x3dc], R33 ;  /* 0x0003dc2101007387 */ /* 0x0087e80000100800 */
[----:B-1----:R-:W4:Y:S01]  /*b8d0*/  LDL.LU R20, [R1+0x1c28] ;  /* 0x001c280001147983 */ /* 0x002f220000300800 */
[----:B---3--:R-:W-:-:S05]  /*b8e0*/  IADD3 R33, P3, PT, R11, R0, RZ ;  /* 0x000000000b217210 */ /* 0x008fca0007f7e0ff */
[----:B0-----:R-:W-:Y:S01]  /*b8f0*/  IMAD.MOV.U32 R13, RZ, RZ, R33 ;  /* 0x000000ffff0d7224 */ /* 0x001fe200078e0021 */
[----:B------:R0:W-:Y:S01]  /*b900*/  STL [R1+0xfd0], R33 ;  /* 0x000fd02101007387 */ /* 0x0001e20000100800 */
[----:B------:R-:W-:-:S05]  /*b910*/  IMAD.X R12, R8, 0x1, R3, P3 ;  /* 0x00000001080c7824 */ /* 0x000fca00018e0603 */
[----:B------:R-:W-:Y:S02]  /*b920*/  @!P0 LOP3.LUT R13, R13, R12, RZ, 0x3c, !PT ;  /* 0x0000000c0d0d8212 */ /* 0x000fe400078e3cff */
[----:B0-----:R-:W-:-:S05]  /*b930*/  IADD3 R33, P2, PT, R11, R2, RZ ;  /* 0x000000020b217210 */ /* 0x001fca0007f5e0ff */
[----:B------:R-:W-:Y:S04]  /*b940*/  STL [R1+0xfd8], R33 ;  /* 0x000fd82101007387 */ /* 0x000fe80000100800 */
[----:B------:R0:W-:Y:S04]  /*b950*/  STL [R1+0xfcc], R12 ;  /* 0x000fcc0c01007387 */ /* 0x0001e80000100800 */
[----:B--2---:R1:W-:Y:S01]  /*b960*/  STL [R1+0x3d8], R84 ;  /* 0x0003d85401007387 */ /* 0x0043e20000100800 */
[----:B0-----:R-:W-:-:S04]  /*b970*/  @!P0 LOP3.LUT R12, R13, R12, RZ, 0x3c, !PT ;  /* 0x0000000c0d0c8212 */ /* 0x001fc800078e3cff */
[----:B------:R-:W-:Y:S01]  /*b980*/  @!P0 LOP3.LUT R13, R13, R12, RZ, 0x3c, !PT ;  /* 0x0000000c0d0d8212 */ /* 0x000fe200078e3cff */
[----:B-1----:R-:W-:-:S04]  /*b990*/  IMAD.X R84, R8, 0x1, R4, P2 ;  /* 0x0000000108547824 */ /* 0x002fc800010e0604 */
[----:B------:R0:W2:Y:S02]  /*b9a0*/  @!P0 LDG.E.U8 R5, desc[UR20][R12.64] ;  /* 0x000000140c058981 */ /* 0x0000a4000c1e1100 */
[----:B0-----:R-:W-:Y:S02]  /*b9b0*/  @!P0 IMAD.MOV.U32 R12, RZ, RZ, R33 ;  /* 0x000000ffff0c8224 */ /* 0x001fe400078e0021 */
[----:B------:R-:W-:-:S05]  /*b9c0*/  @!P0 IMAD.MOV.U32 R13, RZ, RZ, R84 ;  /* 0x000000ffff0d8224 */ /* 0x000fca00078e0054 */
[----:B------:R0:W3:Y:S01]  /*b9d0*/  @!P0 LDG.E.U8 R7, desc[UR20][R12.64] ;  /* 0x000000140c078981 */ /* 0x0000e2000c1e1100 */
[----:B------:R-:W-:-:S03]  /*b9e0*/  VIADD R78, R21, 0xffffff85 ;  /* 0xffffff85154e7836 */ /* 0x000fc60000000000 */
[----:B------:R1:W-:Y:S01]  /*b9f0*/  STL [R1+0xfd4], R84 ;  /* 0x000fd45401007387 */ /* 0x0003e20000100800 */
[----:B------:R-:W-:Y:S01]  /*ba00*/  IMAD R11, R6, 0x62, RZ ;  /* 0x00000062060b7824 */ /* 0x000fe200078e02ff */
[----:B------:R-:W-:Y:S02]  /*ba10*/  ISETP.GE.U32.AND P3, PT, R78, 0x7fffff06, PT ;  /* 0x7fffff064e00780c */ /* 0x000fe40003f66070 */
[----:B------:R-:W-:Y:S01]  /*ba20*/  IADD3 R78, P0, PT, R24, R2, RZ ;  /* 0x00000002184e7210 */ /* 0x000fe20007f1e0ff */
[----:B0-----:R-:W-:Y:S01]  /*ba30*/  VIADD R12, R21, 0xffffffcd ;  /* 0xffffffcd150c7836 */ /* 0x001fe20000000000 */
[----:B------:R-:W-:-:S03]  /*ba40*/  SHF.R.S32.HI R8, RZ, 0x1f, R11 ;  /* 0x0000001fff087819 */ /* 0x000fc6000001140b */
[----:B-1----:R-:W-:Y:S01]  /*ba50*/  IMAD.X R84, R42, 0x1, R4, P0 ;  /* 0x000000012a547824 */ /* 0x002fe200000e0604 */
[----:B------:R-:W-:Y:S02]  /*ba60*/  ISETP.GE.U32.AND P0, PT, R12, 0x7fffff4e, PT ;  /* 0x7fffff4e0c00780c */ /* 0x000fe40003f06070 */
[----:B------:R-:W-:Y:S01]  /*ba70*/  PRMT R37, RZ, 0x7610, R37 ;  /* 0x00007610ff257816 */ /* 0x000fe20000000025 */
[----:B--2---:R0:W-:Y:S02]  /*ba80*/  STL [R1+0x3d4], R5 ;  /* 0x0003d40501007387 */ /* 0x0041e40000100800 */
[----:B0-----:R-:W-:-:S05]  /*ba90*/  IADD3 R5, P2, PT, R87, R2, RZ ;  /* 0x0000000257057210 */ /* 0x001fca0007f5e0ff */
[----:B------:R-:W-:Y:S04]  /*baa0*/  STL [R1+0xb90], R5 ;  /* 0x000b900501007387 */ /* 0x000fe80000100800 */
[----:B---3--:R0:W-:Y:S02]  /*bab0*/  STL [R1+0x3d0], R7 ;  /* 0x0003d00701007387 */ /* 0x0081e40000100800 */
[----:B0-----:R-:W-:Y:S01]  /*bac0*/  IMAD.X R7, R14, 0x1, R4, P2 ;  /* 0x000000010e077824 */ /* 0x001fe200010e0604 */
[----:B------:R-:W-:Y:S02]  /*bad0*/  IADD3 R33, P2, PT, R11, R0, RZ ;  /* 0x000000000b217210 */ /* 0x000fe40007f5e0ff */
[----:B------:R-:W-:-:S03]  /*bae0*/  PRMT R14, RZ, 0x7610, R14 ;  /* 0x00007610ff0e7816 */ /* 0x000fc6000000000e */
[----:B------:R-:W-:Y:S02]  /*baf0*/  IMAD.X R13, R8, 0x1, R3, P2 ;  /* 0x00000001080d7824 */ /* 0x000fe400010e0603 */
[----:B------:R-:W-:-:S05]  /*bb00*/  @!P5 IMAD.MOV.U32 R12, RZ, RZ, R33 ;  /* 0x000000ffff0cd224 */ /* 0x000fca00078e0021 */
[----:B------:R0:W2:Y:S01]  /*bb10*/  @!P5 LDG.E.U8 R14, desc[UR20][R12.64] ;  /* 0x000000140c0ed981 */ /* 0x0000a2000c1e1100 */
[----:B------:R-:W-:-:S03]  /*bb20*/  IADD3 R24, P2, PT, R11, R2, RZ ;  /* 0x000000020b187210 */ /* 0x000fc60007f5e0ff */
[----:B------:R-:W-:Y:S04]  /*bb30*/  STL [R1+0x1040], R33 ;  /* 0x0010402101007387 */ /* 0x000fe80000100800 */
[----:B------:R-:W-:Y:S01]  /*bb40*/  STL [R1+0xb8c], R7 ;  /* 0x000b8c0701007387 */ /* 0x000fe20000100800 */
[----:B0-----:R-:W-:-:S03]  /*bb50*/  @!P5 IMAD.MOV.U32 R12, RZ, RZ, R24 ;  /* 0x000000ffff0cd224 */ /* 0x001fc600078e0018 */
[----:B------:R-:W-:Y:S04]  /*bb60*/  STL [R1+0xc10], R78 ;  /* 0x000c104e01007387 */ /* 0x000fe80000100800 */
[----:B------:R0:W-:Y:S02]  /*bb70*/  STL [R1+0x103c], R13 ;  /* 0x00103c0d01007387 */ /* 0x0001e40000100800 */
[----:B0-----:R-:W-:-:S05]  /*bb80*/  IMAD.X R13, R8, 0x1, R4, P2 ;  /* 0x00000001080d7824 */ /* 0x001fca00010e0604 */
[----:B------:R0:W3:Y:S01]  /*bb90*/  @!P5 LDG.E.U8 R37, desc[UR20][R12.64] ;  /* 0x000000140c25d981 */ /* 0x0000e2000c1e1100 */
[----:B------:R-:W-:-:S03]  /*bba0*/  IMAD R11, R6, 0x6a, RZ ;  /* 0x0000006a060b7824 */ /* 0x000fc600078e02ff */
[----:B------:R-:W-:Y:S02]  /*bbb0*/  STL [R1+0xc0c], R84 ;  /* 0x000c0c5401007387 */ /* 0x000fe40000100800 */
[----:B------:R-:W-:Y:S02]  /*bbc0*/  SHF.R.S32.HI R8, RZ, 0x1f, R11 ;  /* 0x0000001fff087819 */ /* 0x000fe4000001140b */
[----:B------:R-:W-:Y:S01]  /*bbd0*/  IADD3 R33, P2, PT, R11, R0, RZ ;  /* 0x000000000b217210 */ /* 0x000fe20007f5e0ff */
[----:B------:R1:W-:Y:S04]  /*bbe0*/  STL [R1+0x1048], R24 ;  /* 0x0010481801007387 */ /* 0x0003e80000100800 */
[----:B0-----:R-:W-:Y:S01]  /*bbf0*/  IMAD.X R12, R8, 0x1, R3, P2 ;  /* 0x00000001080c7824 */ /* 0x001fe200010e0603 */
[----:B----4-:R-:W-:-:S02]  /*bc00*/  PRMT R20, RZ, 0x7610, R20 ;  /* 0x00007610ff147816 */ /* 0x010fc40000000014 */
[----:B------:R-:W-:Y:S01]  /*bc10*/  PRMT R31, RZ, 0x7610, R31 ;  /* 0x00007610ff1f7816 */ /* 0x000fe2000000001f */
[----:B--2---:R-:W-:Y:S04]  /*bc20*/  STL [R1+0x3cc], R14 ;  /* 0x0003cc0e01007387 */ /* 0x004fe80000100800 */
[----:B------:R0:W-:Y:S04]  /*bc30*/  STL [R1+0x1044], R13 ;  /* 0x0010440d01007387 */ /* 0x0001e80000100800 */
[----:B-1----:R-:W2:Y:S04]  /*bc40*/  LDL.LU R24, [R1+0x1c24] ;  /* 0x001c240001187983 */ /* 0x002ea80000300800 */
[----:B------:R1:W-:Y:S01]  /*bc50*/  STL [R1+0x10ac], R33 ;  /* 0x0010ac2101007387 */ /* 0x0003e20000100800 */
[----:B0-----:R-:W-:-:S05]  /*bc60*/  IMAD.MOV.U32 R13, RZ, RZ, R33 ;  /* 0x000000ffff0d7224 */ /* 0x001fca00078e0021 */
[----:B------:R-:W-:Y:S02]  /*bc70*/  @!P1 LOP3.LUT R13, R13, R12, RZ, 0x3c, !PT ;  /* 0x0000000c0d0d9212 */ /* 0x000fe400078e3cff */
[----:B-1----:R-:W-:-:S05]  /*bc80*/  IADD3 R33, P5, PT, R11, R2, RZ ;  /* 0x000000020b217210 */ /* 0x002fca0007fbe0ff */
[----:B------:R-:W-:Y:S04]  /*bc90*/  STL [R1+0x10b4], R33 ;  /* 0x0010b42101007387 */ /* 0x000fe80000100800 */
[----:B------:R0:W-:Y:S02]  /*bca0*/  STL [R1+0x10a8], R12 ;  /* 0x0010a80c01007387 */ /* 0x0001e40000100800 */
[----:B0-----:R-:W-:-:S04]  /*bcb0*/  @!P1 LOP3.LUT R12, R13, R12, RZ, 0x3c, !PT ;  /* 0x0000000c0d0c9212 */ /* 0x001fc800078e3cff */
[----:B------:R-:W-:Y:S01]  /*bcc0*/  @!P1 LOP3.LUT R13, R13, R12, RZ, 0x3c, !PT ;  /* 0x0000000c0d0d9212 */ /* 0x000fe200078e3cff */
[----:B---3--:R0:W-:Y:S04]  /*bcd0*/  STL [R1+0x3c8], R37 ;  /* 0x0003c82501007387 */ /* 0x0081e80000100800 */
[----:B------:R1:W3:Y:S01]  /*bce0*/  @!P1 LDG.E.U8 R20, desc[UR20][R12.64] ;  /* 0x000000140c149981 */ /* 0x0002e2000c1e1100 */
[----:B0-----:R-:W-:Y:S02]  /*bcf0*/  IMAD.X R37, R8, 0x1, R4, P5 ;  /* 0x0000000108257824 */ /* 0x001fe400028e0604 */
[----:B-1----:R-:W-:Y:S02]  /*bd00*/  @!P1 IMAD.MOV.U32 R12, RZ, RZ, R33 ;  /* 0x000000ffff0c9224 */ /* 0x002fe400078e0021 */
[----:B------:R-:W-:-:S05]  /*bd10*/  @!P1 IMAD.MOV.U32 R13, RZ, RZ, R37 ;  /* 0x000000ffff0d9224 */ /* 0x000fca00078e0025 */
[----:B------:R0:W4:Y:S01]  /*bd20*/  @!P1 LDG.E.U8 R31, desc[UR20][R12.64] ;  /* 0x000000140c1f9981 */ /* 0x000122000c1e1100 */
[-C--:B------:R-:W-:Y:S01]  /*bd30*/  IADD3 R50, P5, PT, R50, R2.reuse, RZ ;  /* 0x0000000232327210 */ /* 0x080fe20007fbe0ff */
[----:B------:R-:W-:Y:S01]  /*bd40*/  IMAD R11, R6, 0x72, RZ ;  /* 0x00000072060b7824 */ /* 0x000fe200078e02ff */
[----:B------:R-:W-:-:S03]  /*bd50*/  IADD3 R27, P1, PT, R27, R2, RZ ;  /* 0x000000021b1b7210 */ /* 0x000fc60007f3e0ff */
[----:B------:R-:W-:Y:S02]  /*bd60*/  IMAD.X R47, R47, 0x1, R4, P5 ;  /* 0x000000012f2f7824 */ /* 0x000fe400028e0604 */
[C---:B------:R-:W-:Y:S01]  /*bd70*/  VIADD R14, R21.reuse, 0xfffffffc ;  /* 0xfffffffc150e7836 */ /* 0x040fe20000000000 */
[----:B------:R-:W-:Y:S01]  /*bd80*/  SHF.R.S32.HI R8, RZ, 0x1f, R11 ;  /* 0x0000001fff087819 */ /* 0x000fe2000001140b */
[----:B0-----:R-:W-:-:S03]  /*bd90*/  VIADD R12, R21, 0xfffffff4 ;  /* 0xfffffff4150c7836 */ /* 0x001fc60000000000 */
[----:B------:R-:W-:Y:S02]  /*bda0*/  ISETP.GE.U32.AND P2, PT, R14, 0x7fffff7d, PT ;  /* 0x7fffff7d0e00780c */ /* 0x000fe40003f46070 */
[----:B------:R-:W-:Y:S02]  /*bdb0*/  PRMT R14, RZ, 0x7610, R14 ;  /* 0x00007610ff0e7816 */ /* 0x000fe4000000000e */
[----:B------:R-:W-:Y:S01]  /*bdc0*/  PRMT R25, RZ, 0x7610, R25 ;  /* 0x00007610ff197816 */ /* 0x000fe20000000019 */
[----:B---3--:R0:W-:Y:S04]  /*bdd0*/  STL [R1+0x3c4], R20 ;  /* 0x0003c41401007387 */ /* 0x0081e80000100800 */
[----:B0-----:R-:W3:Y:S04]  /*bde0*/  LDL.LU R20, [R1+0x1c20] ;  /* 0x001c200001147983 */ /* 0x001ee80000300800 */
[----:B------:R0:W-:Y:S04]  /*bdf0*/  STL [R1+0x10b0], R37 ;  /* 0x0010b02501007387 */ /* 0x0001e80000100800 */
[----:B------:R-:W-:Y:S01]  /*be00*/  STL [R1+0xc90], R50 ;  /* 0x000c903201007387 */ /* 0x000fe20000100800 */
[----:B0-----:R-:W-:-:S05]  /*be10*/  IADD3 R37, P5, PT, R11, R0, RZ ;  /* 0x000000000b257210 */ /* 0x001fca0007fbe0ff */
[----:B------:R-:W-:Y:S04]  /*be20*/  STL [R1+0x1110], R37 ;  /* 0x0011102501007387 */ /* 0x000fe80000100800 */
[----:B------:R-:W-:Y:S04]  /*be30*/  STL [R1+0xc8c], R47 ;  /* 0x000c8c2f01007387 */ /* 0x000fe80000100800 */
[----:B------:R-:W-:Y:S01]  /*be40*/  STL [R1+0xcf8], R27 ;  /* 0x000cf81b01007387 */ /* 0x000fe20000100800 */
[----:B------:R-:W-:-:S03]  /*be50*/  IMAD.X R13, R8, 0x1, R3, P5 ;  /* 0x00000001080d7824 */ /* 0x000fc600028e0603 */
[----:B----4-:R0:W-:Y:S01]  /*be60*/  STL [R1+0x3c0], R31 ;  /* 0x0003c01f01007387 */ /* 0x0101e20000100800 */
[----:B------:R-:W-:Y:S01]  /*be70*/  IADD3 R33, P5, PT, R11, R2, RZ ;  /* 0x000000020b217210 */ /* 0x000fe20007fbe0ff */
[--C-:B0-----:R-:W-:Y:S01]  /*be80*/  IMAD.X R31, R72, 0x1, R4.reuse, P1 ;  /* 0x00000001481f7824 */ /* 0x101fe200008e0604 */
[----:B------:R-:W-:Y:S01]  /*be90*/  ISETP.GE.U32.AND P1, PT, R12, 0x7fffff75, PT ;  /* 0x7fffff750c00780c */ /* 0x000fe20003f26070 */
[----:B------:R-:W-:Y:S01]  /*bea0*/  @!P6 IMAD.MOV.U32 R12, RZ, RZ, R37 ;  /* 0x000000ffff0ce224 */ /* 0x000fe200078e0025 */
[----:B------:R0:W-:Y:S04]  /*beb0*/  STL [R1+0x110c], R13 ;  /* 0x00110c0d01007387 */ /* 0x0001e80000100800 */
[----:B------:R0:W4:Y:S02]  /*bec0*/  @!P6 LDG.E.U8 R14, desc[UR20][R12.64] ;  /* 0x000000140c0ee981 */ /* 0x000124000c1e1100 */
        /* <DEDUP_REMOVED lines=10> */
[----:B--2---:R-:W-:Y:S01]  /*bf70*/  PRMT R24, RZ, 0x7610, R24 ;  /* 0x00007610ff187816 */ /* 0x004fe20000000018 */
[----:B----4-:R-:W-:Y:S04]  /*bf80*/  STL [R1+0x3bc], R14 ;  /* 0x0003bc0e01007387 */ /* 0x010fe80000100800 */
        /* <DEDUP_REMOVED lines=18> */
[----:B-1----:R-:W-:Y:S01]  /*c0b0*/  IADD3 R33, P3, PT, R11, R2, RZ ;  /* 0x000000020b217210 */ /* 0x002fe20007f7e0ff */
[----:B------:R-:W-:Y:S01]  /*c0c0*/  VIADD R13, R21, 0xffffffdc ;  /* 0xffffffdc150d7836 */ /* 0x000fe20000000000 */
[----:B------:R-:W-:-:S02]  /*c0d0*/  PRMT R34, RZ, 0x7610, R34 ;  /* 0x00007610ff227816 */ /* 0x000fc40000000022 */
[----:B------:R-:W-:Y:S01]  /*c0e0*/  PRMT R20, RZ, 0x7610, R20 ;  /* 0x00007610ff147816 */ /* 0x000fe20000000014 */
[----:B---3--:R0:W-:Y:S02]  /*c0f0*/  STL [R1+0x3b4], R24 ;  /* 0x0003b41801007387 */ /* 0x0081e40000100800 */
[----:B0-----:R-:W-:Y:S01]  /*c100*/  IMAD.X R24, R75, 0x1, R4, P6 ;  /* 0x000000014b187824 */ /* 0x001fe200030e0604 */
[----:B------:R-:W-:-:S05]  /*c110*/  IADD3 R25, P6, PT, R11, R0, RZ ;  /* 0x000000000b197210 */ /* 0x000fca0007fde0ff */
[----:B------:R-:W-:Y:S01]  /*c120*/  IMAD.X R37, R8, 0x1, R3, P6 ;  /* 0x0000000108257824 */ /* 0x000fe200030e0603 */
[----:B------:R-:W-:Y:S04]  /*c130*/  STL [R1+0xd54], R24 ;  /* 0x000d541801007387 */ /* 0x000fe80000100800 */
[----:B------:R-:W-:Y:S04]  /*c140*/  STL [R1+0xda0], R25 ;  /* 0x000da01901007387 */ /* 0x000fe80000100800 */
[----:B------:R-:W-:Y:S01]  /*c150*/  STL [R1+0xda8], R33 ;  /* 0x000da82101007387 */ /* 0x000fe20000100800 */
[----:B------:R-:W-:-:S03]  /*c160*/  ISETP.GE.U32.AND P6, PT, R12, 0x7fffff65, PT ;  /* 0x7fffff650c00780c */ /* 0x000fc60003fc6070 */
[----:B------:R-:W-:Y:S01]  /*c170*/  STL [R1+0xd9c], R37 ;  /* 0x000d9c2501007387 */ /* 0x000fe20000100800 */
[----:B------:R-:W-:-:S03]  /*c180*/  @!P0 IMAD.MOV.U32 R12, RZ, RZ, R25 ;  /* 0x000000ffff0c8224 */ /* 0x000fc600078e0019 */
[----:B--2---:R0:W-:Y:S02]  /*c190*/  STL [R1+0x3b8], R35 ;  /* 0x0003b82301007387 */ /* 0x0041e40000100800 */
[----:B0-----:R-:W-:Y:S01]  /*c1a0*/  IMAD.X R35, R8, 0x1, R4, P3 ;  /* 0x0000000108237824 */ /* 0x001fe200018e0604 */
[----:B------:R-:W-:Y:S01]  /*c1b0*/  ISETP.GE.U32.AND P3, PT, R13, 0x7fffff5d, PT ;  /* 0x7fffff5d0d00780c */ /* 0x000fe20003f66070 */
[----:B------:R-:W-:Y:S02]  /*c1c0*/  @!P0 IMAD.MOV.U32 R13, RZ, RZ, R37 ;  /* 0x000000ffff0d8224 */ /* 0x000fe400078e0025 */
[----:B------:R-:W2:Y:S04]  /*c1d0*/  LDL.LU R37, [R1+0x1c1c] ;  /* 0x001c1c0001257983 */ /* 0x000ea80000300800 */
[----:B------:R0:W3:Y:S04]  /*c1e0*/  @!P0 LDG.E.U8 R34, desc[UR20][R12.64] ;  /* 0x000000140c228981 */ /* 0x0000e8000c1e1100 */
[----:B------:R-:W4:Y:S01]  /*c1f0*/  LDL.LU R25, [R1+0x1c18] ;  /* 0x001c180001197983 */ /* 0x000f220000300800 */
[----:B0-----:R-:W-:-:S02]  /*c200*/  @!P0 IMAD.MOV.U32 R12, RZ, RZ, R33 ;  /* 0x000000ffff0c8224 */ /* 0x001fc400078e0021 */
[----:B------:R-:W-:-:S05]  /*c210*/  @!P0 IMAD.MOV.U32 R13, RZ, RZ, R35 ;  /* 0x000000ffff0d8224 */ /* 0x000fca00078e0023 */
[----:B------:R-:W2:Y:S04]  /*c220*/  @!P0 LDG.E.U8 R20, desc[UR20][R12.64] ;  /* 0x000000140c148981 */ /* 0x000ea8000c1e1100 */
[----:B------:R-:W-:Y:S04]  /*c230*/  STL [R1+0xda4], R35 ;  /* 0x000da42301007387 */ /* 0x000fe80000100800 */
[----:B---3--:R0:W-:Y:S04]  /*c240*/  STL [R1+0x3b0], R34 ;  /* 0x0003b02201007387 */ /* 0x0081e80000100800 */
[----:B0-----:R-:W3:Y:S04]  /*c250*/  LDL.LU R34, [R1+0x1c14] ;  /* 0x001c140001227983 */ /* 0x001ee80000300800 */
[----:B------:R-:W3:Y:S04]  /*c260*/  LDL.LU R35, [R1+0x1c10] ;  /* 0x001c100001237983 */ /* 0x000ee80000300800 */
[----:B------:R-:W3:Y:S04]  /*c270*/  LDL.LU R33, [R1+0x1c0c] ;  /* 0x001c0c0001217983 */ /* 0x000ee80000300800 */
[----:B--2---:R0:W-:Y:S04]  /*c280*/  STL [R1+0x3ac], R20 ;  /* 0x0003ac1401007387 */ /* 0x0041e80000100800 */
[----:B0-----:R-:W2:Y:S01]  /*c290*/  LDL.LU R20, [R1+0x1c08] ;  /* 0x001c080001147983 */ /* 0x001ea20000300800 */
[----:B------:R-:W-:Y:S01]  /*c2a0*/  PRMT R29, RZ, 0x7610, R29 ;  /* 0x00007610ff1d7816 */ /* 0x000fe2000000001d */
[----:B------:R-:W-:-:S02]  /*c2b0*/  @!P2 IMAD.MOV.U32 R12, RZ, RZ, R30 ;  /* 0x000000ffff0ca224 */ /* 0x000fc400078e001e */
[----:B------:R-:W-:Y:S01]  /*c2c0*/  @!P2 IMAD.MOV.U32 R13, RZ, RZ, R32 ;  /* 0x000000ffff0da224 */ /* 0x000fe200078e0020 */
[----:B----4-:R-:W-:Y:S01]  /*c2d0*/  PRMT R25, RZ, 0x7610, R25 ;  /* 0x00007610ff197816 */ /* 0x010fe20000000019 */
[C---:B------:R-:W-:Y:S01]  /*c2e0*/  VIADD R14, R21.reuse, 0xffffffec ;  /* 0xffffffec150e7836 */ /* 0x040fe20000000000 */
[----:B------:R-:W-:Y:S02]  /*c2f0*/  PRMT R87, RZ, 0x7610, R87 ;  /* 0x00007610ff577816 */ /* 0x000fe40000000057 */
[----:B------:R-:W-:Y:S01]  /*c300*/  PRMT R75, RZ, 0x7610, R75 ;  /* 0x00007610ff4b7816 */ /* 0x000fe2000000004b */
[----:B------:R0:W4:Y:S01]  /*c310*/  @!P2 LDG.E.U8 R29, desc[UR20][R12.64] ;  /* 0x000000140c1da981 */ /* 0x000122000c1e1100 */
[----:B------:R-:W-:Y:S01]  /*c320*/  PRMT R72, RZ, 0x7610, R72 ;  /* 0x00007610ff487816 */ /* 0x000fe20000000048 */
[----:B------:R-:W-:Y:S01]  /*c330*/  VIADD R8, R21, 0xffffffd4 ;  /* 0xffffffd415087836 */ /* 0x000fe20000000000 */
[----:B------:R-:W-:Y:S01]  /*c340*/  PRMT R56, RZ, 0x7610, R56 ;  /* 0x00007610ff387816 */ /* 0x000fe20000000038 */
[----:B------:R-:W3:Y:S01]  /*c350*/  LDL.LU R32, [R1+0x1c04] ;  /* 0x001c040001207983 */ /* 0x000ee20000300800 */
[----:B0-----:R-:W-:-:S02]  /*c360*/  @!P2 IMAD.MOV.U32 R12, RZ, RZ, R26 ;  /* 0x000000ffff0ca224 */ /* 0x001fc400078e001a */
[----:B------:R-:W-:Y:S01]  /*c370*/  @!P2 IMAD.MOV.U32 R13, RZ, RZ, R28 ;  /* 0x000000ffff0da224 */ /* 0x000fe200078e001c */
[----:B------:R-:W-:Y:S01]  /*c380*/  ISETP.GE.U32.AND P5, PT, R14, 0x7fffff6d, PT ;  /* 0x7fffff6d0e00780c */ /* 0x000fe20003fa6070 */
[----:B------:R-:W3:Y:S04]  /*c390*/  LDL.LU R30, [R1+0x1c00] ;  /* 0x001c0000011e7983 */ /* 0x000ee80000300800 */
[----:B------:R0:W3:Y:S02]  /*c3a0*/  @!P2 LDG.E.U8 R25, desc[UR20][R12.64] ;  /* 0x000000140c19a981 */ /* 0x0000e4000c1e1100 */
[----:B0-----:R-:W-:Y:S02]  /*c3b0*/  @!P1 IMAD.MOV.U32 R12, RZ, RZ, R17 ;  /* 0x000000ffff0c9224 */ /* 0x001fe400078e0011 */
[----:B------:R-:W-:Y:S01]  /*c3c0*/  @!P1 IMAD.MOV.U32 R13, RZ, RZ, R16 ;  /* 0x000000ffff0d9224 */ /* 0x000fe200078e0010 */
[----:B--2---:R-:W-:-:S06]  /*c3d0*/  PRMT R20, RZ, 0x7610, R20 ;  /* 0x00007610ff147816 */ /* 0x004fcc0000000014 */
[----:B------:R0:W2:Y:S02]  /*c3e0*/  @!P1 LDG.E.U8 R20, desc[UR20][R12.64] ;  /* 0x000000140c149981 */ /* 0x0000a4000c1e1100 */
[----:B0-----:R-:W-:Y:S02]  /*c3f0*/  @!P1 IMAD.MOV.U32 R12, RZ, RZ, R5 ;  /* 0x000000ffff0c9224 */ /* 0x001fe400078e0005 */
[----:B------:R-:W-:-:S05]  /*c400*/  @!P1 IMAD.MOV.U32 R13, RZ, RZ, R7 ;  /* 0x000000ffff0d9224 */ /* 0x000fca00078e0007 */
[----:B------:R0:W2:Y:S02]  /*c410*/  @!P1 LDG.E.U8 R87, desc[UR20][R12.64] ;  /* 0x000000140c579981 */ /* 0x0000a4000c1e1100 */
[----:B0-----:R-:W-:Y:S02]  /*c420*/  @!P5 IMAD.MOV.U32 R12, RZ, RZ, R10 ;  /* 0x000000ffff0cd224 */ /* 0x001fe400078e000a */
[----:B------:R-:W-:-:S05]  /*c430*/  @!P5 IMAD.MOV.U32 R13, RZ, RZ, R15 ;  /* 0x000000ffff0dd224 */ /* 0x000fca00078e000f */
[----:B------:R0:W2:Y:S02]  /*c440*/  @!P5 LDG.E.U8 R75, desc[UR20][R12.64] ;  /* 0x000000140c4bd981 */ /* 0x0000a4000c1e1100 */
[----:B0-----:R-:W-:Y:S02]  /*c450*/  @!P5 IMAD.MOV.U32 R12, RZ, RZ, R78 ;  /* 0x000000ffff0cd224 */ /* 0x001fe400078e004e */
[----:B------:R-:W-:-:S05]  /*c460*/  @!P5 IMAD.MOV.U32 R13, RZ, RZ, R84 ;  /* 0x000000ffff0dd224 */ /* 0x000fca00078e0054 */
[----:B------:R0:W2:Y:S01]  /*c470*/  @!P5 LDG.E.U8 R72, desc[UR20][R12.64] ;  /* 0x000000140c48d981 */ /* 0x0000a2000c1e1100 */
[----:B------:R-:W-:Y:S01]  /*c480*/  ISETP.GE.U32.AND P0, PT, R8, 0x7fffff55, PT ;  /* 0x7fffff550800780c */ /* 0x000fe20003f06070 */
[----:B------:R-:W-:Y:S01]  /*c490*/  VIADD R8, R21, 0xffffffcc ;  /* 0xffffffcc15087836 */ /* 0x000fe20000000000 */
[----:B------:R-:W-:Y:S01]  /*c4a0*/  PRMT R42, RZ, 0x7610, R42 ;  /* 0x00007610ff2a7816 */ /* 0x000fe2000000002a */
        /* <DEDUP_REMOVED lines=21> */
[----:B------:R-:W-:Y:S02]  /*c600*/  ISETP.GE.U32.AND P6, PT, R8, 0x7fffff35, PT ;  /* 0x7fffff350800780c */ /* 0x000fe40003fc6070 */
[----:B------:R-:W-:Y:S01]  /*c610*/  PRMT R8, RZ, 0x7610, R8 ;  /* 0x00007610ff087816 */ /* 0x000fe20000000008 */
[----:B0-----:R-:W-:Y:S02]  /*c620*/  @!P3 IMAD.MOV.U32 R12, RZ, RZ, R27 ;  /* 0x000000ffff0cb224 */ /* 0x001fe400078e001b */
[----:B------:R-:W-:Y:S01]  /*c630*/  @!P3 IMAD.MOV.U32 R13, RZ, RZ, R31 ;  /* 0x000000ffff0db224 */ /* 0x000fe200078e001f */
[----:B----4-:R0:W-:Y:S04]  /*c640*/  STL [R1+0x3a8], R29 ;  /* 0x0003a81d01007387 */ /* 0x0101e80000100800 */
[----:B------:R1:W4:Y:S04]  /*c650*/  @!P3 LDG.E.U8 R11, desc[UR20][R12.64] ;  /* 0x000000140c0bb981 */ /* 0x000328000c1e1100 */
[----:B0-----:R-:W4:Y:S01]  /*c660*/  LDL.LU R29, [R1+0x1bfc] ;  /* 0x001bfc00011d7983 */ /* 0x001f220000300800 */
[----:B-1----:R-:W-:-:S03]  /*c670*/  @!P0 IMAD.MOV.U32 R12, RZ, RZ, R9 ;  /* 0x000000ffff0c8224 */ /* 0x002fc600078e0009 */
[----:B------:R-:W4:Y:S01]  /*c680*/  LDL.LU R28, [R1+0x1bf8] ;  /* 0x001bf800011c7983 */ /* 0x000f220000300800 */
[----:B------:R-:W-:-:S03]  /*c690*/  @!P0 IMAD.MOV.U32 R13, RZ, RZ, R24 ;  /* 0x000000ffff0d8224 */ /* 0x000fc600078e0018 */
[----:B------:R-:W4:Y:S04]  /*c6a0*/  LDL.LU R26, [R1+0x1bf4] ;  /* 0x001bf400011a7983 */ /* 0x000f280000300800 */
[----:B------:R0:W4:Y:S04]  /*c6b0*/  @!P0 LDG.E.U8 R8, desc[UR20][R12.64] ;  /* 0x000000140c088981 */ /* 0x000128000c1e1100 */
[----:B---3--:R1:W-:Y:S04]  /*c6c0*/  STL [R1+0x3a4], R25 ;  /* 0x0003a41901007387 */ /* 0x0083e80000100800 */
[----:B-1----:R-:W3:Y:S04]  /*c6d0*/  LDL.LU R25, [R1+0x1bf0] ;  /* 0x001bf00001197983 */ /* 0x002ee80000300800 */
[----:B------:R-:W3:Y:S04]  /*c6e0*/  LDL.LU R16, [R1+0x1bec] ;  /* 0x001bec0001107983 */ /* 0x000ee80000300800 */
[----:B------:R-:W3:Y:S04]  /*c6f0*/  LDL.LU R17, [R1+0x1be8] ;  /* 0x001be80001117983 */ /* 0x000ee80000300800 */
[----:B--2---:R1:W-:Y:S04]  /*c700*/  STL [R1+0x3a0], R20 ;  /* 0x0003a01401007387 */ /* 0x0043e80000100800 */
[----:B-1----:R-:W2:Y:S04]  /*c710*/  LDL.LU R20, [R1+0x1be4] ;  /* 0x001be40001147983 */ /* 0x002ea80000300800 */
[----:B------:R-:W2:Y:S04]  /*c720*/  LDL.LU R7, [R1+0x1be0] ;  /* 0x001be00001077983 */ /* 0x000ea80000300800 */
[----:B------:R-:W2:Y:S04]  /*c730*/  LDL.LU R5, [R1+0x1bdc] ;  /* 0x001bdc0001057983 */ /* 0x000ea80000300800 */
[----:B------:R-:W2:Y:S01]  /*c740*/  LDL.LU R15, [R1+0x1bd8] ;  /* 0x001bd800010f7983 */ /* 0x000ea20000300800 */
[----:B------:R-:W-:-:S03]  /*c750*/  IMAD.SHL.U32 R84, R6, 0x4, RZ ;  /* 0x0000000406547824 */ /* 0x000fc600078e00ff */
[----:B------:R-:W3:Y:S01]  /*c760*/  LDL.LU R10, [R1+0x1bd4] ;  /* 0x001bd400010a7983 */ /* 0x000ee20000300800 */
[----:B0-----:R-:W-:Y:S01]  /*c770*/  VIADD R12, R21, 0xffffffac ;  /* 0xffffffac150c7836 */ /* 0x001fe20000000000 */
[----:B------:R-:W-:Y:S02]  /*c780*/  IADD3 R24, P0, PT, R84, R0, RZ ;  /* 0x0000000054187210 */ /* 0x000fe40007f1e0ff */
[----:B------:R0:W-:Y:S04]  /*c790*/  STL [R1+0x380], R14 ;  /* 0x0003800e01007387 */ /* 0x0001e80000100800 */
[----:B------:R-:W-:Y:S01]  /*c7a0*/  STL [R1+0x39c], R87 ;  /* 0x00039c5701007387 */ /* 0x000fe20000100800 */
[----:B0-----:R-:W-:-:S05]  /*c7b0*/  IMAD R14, R6, 0x33, RZ ;  /* 0x00000033060e7824 */ /* 0x001fca00078e02ff */
[----:B------:R-:W-:Y:S01]  /*c7c0*/  IADD3 R13, P3, PT, R14, R0, RZ ;  /* 0x000000000e0d7210 */ /* 0x000fe20007f7e0ff */
[----:B----4-:R0:W-:Y:S04]  /*c7d0*/  STL [R1+0x378], R8 ;  /* 0x0003780801007387 */ /* 0x0101e80000100800 */
        /* <DEDUP_REMOVED lines=13> */
[----:B--2---:R-:W-:Y:S02]  /*c8b0*/  PRMT R15, RZ, 0x7610, R15 ;  /* 0x00007610ff0f7816 */ /* 0x004fe4000000000f */
[----:B------:R-:W-:-:S04]  /*c8c0*/  PRMT R5, RZ, 0x7610, R5 ;  /* 0x00007610ff057816 */ /* 0x000fc80000000005 */
[----:B------:R0:W2:Y:S02]  /*c8d0*/  @!P2 LDG.E.U8 R15, desc[UR20][R12.64] ;  /* 0x000000140c0fa981 */ /* 0x0000a4000c1e1100 */
[----:B0-----:R-:W-:Y:S02]  /*c8e0*/  @!P2 IMAD.MOV.U32 R12, RZ, RZ, R9 ;  /* 0x000000ffff0ca224 */ /* 0x001fe400078e0009 */
[----:B------:R-:W-:-:S05]  /*c8f0*/  @!P2 IMAD.MOV.U32 R13, RZ, RZ, R8 ;  /* 0x000000ffff0da224 */ /* 0x000fca00078e0008 */
[----:B------:R0:W4:Y:S04]  /*c900*/  @!P2 LDG.E.U8 R5, desc[UR20][R12.64] ;  /* 0x000000140c05a981 */ /* 0x000128000c1e1100 */
[----:B------:R-:W-:Y:S01]  /*c910*/  STL [R1+0x310], R24 ;  /* 0x0003101801007387 */ /* 0x000fe20000100800 */
[----:B------:R-:W-:-:S03]  /*c920*/  IMAD R87, R6, 0xc, RZ ;  /* 0x0000000c06577824 */ /* 0x000fc600078e02ff */
[----:B------:R-:W-:Y:S04]  /*c930*/  STL [R1+0x390], R56 ;  /* 0x0003903801007387 */ /* 0x000fe80000100800 */
[----:B------:R-:W-:Y:S04]  /*c940*/  STL [R1+0xdac], R31 ;  /* 0x000dac1f01007387 */ /* 0x000fe80000100800 */
[----:B------:R-:W-:Y:S04]  /*c950*/  STL [R1+0x38c], R42 ;  /* 0x00038c2a01007387 */ /* 0x000fe80000100800 */
[----:B------:R-:W-:Y:S04]  /*c960*/  STL [R1+0x30c], R27 ;  /* 0x00030c1b01007387 */ /* 0x000fe80000100800 */
[----:B------:R-:W-:Y:S04]  /*c970*/  STL [R1+0xdb8], R9 ;  /* 0x000db80901007387 */ /* 0x000fe80000100800 */
[----:B------:R-:W-:Y:S04]  /*c980*/  STL [R1+0x384], R41 ;  /* 0x0003842901007387 */ /* 0x000fe80000100800 */
[----:B------:R1:W-:Y:S01]  /*c990*/  STL [R1+0xdb4], R8 ;  /* 0x000db40801007387 */ /* 0x0003e20000100800 */
[----:B------:R-:W-:Y:S01]  /*c9a0*/  SHF.R.S32.HI R14, RZ, 0x1f, R87 ;  /* 0x0000001fff0e7819 */ /* 0x000fe20000011457 */
[----:B------:R-:W-:-:S02]  /*c9b0*/  IMAD R47, R6, 0x3b, RZ ;  /* 0x0000003b062f7824 */ /* 0x000fc400078e02ff */
[----:B------:R-:W-:Y:S02]  /*c9c0*/  IMAD R38, R6, 0x14, RZ ;  /* 0x0000001406267824 */ /* 0x000fe400078e02ff */
[----:B0-----:R-:W-:Y:S01]  /*c9d0*/  VIADD R12, R21, 0xffffffa4 ;  /* 0xffffffa4150c7836 */ /* 0x001fe20000000000 */
[----:B-1----:R-:W-:Y:S02]  /*c9e0*/  SHF.R.S32.HI R8, RZ, 0x1f, R47 ;  /* 0x0000001fff087819 */ /* 0x002fe4000001142f */
[----:B------:R-:W-:Y:S02]  /*c9f0*/  SHF.R.S32.HI R42, RZ, 0x1f, R38 ;  /* 0x0000001fff2a7819 */ /* 0x000fe40000011426 */
[----:B------:R-:W-:Y:S02]  /*ca00*/  IADD3 R89, P2, PT, R38, R0, RZ ;  /* 0x0000000026597210 */ /* 0x000fe40007f5e0ff */
[----:B------:R-:W-:-:S03]  /*ca10*/  PRMT R26, RZ, 0x7610, R26 ;  /* 0x00007610ff1a7816 */ /* 0x000fc6000000001a */
[----:B------:R-:W-:Y:S01]  /*ca20*/  IMAD.X R9, R42, 0x1, R3, P2 ;  /* 0x000000012a097824 */ /* 0x000fe200010e0603 */
[----:B------:R-:W-:Y:S02]  /*ca30*/  ISETP.GE.U32.AND P2, PT, R12, 0x7fffff25, PT ;  /* 0x7fffff250c00780c */ /* 0x000fe40003f46070 */
[----:B---3--:R-:W-:Y:S01]  /*ca40*/  PRMT R16, RZ, 0x7610, R16 ;  /* 0x00007610ff107816 */ /* 0x008fe20000000010 */
[----:B--2---:R0:W-:Y:S02]  /*ca50*/  STL [R1+0x374], R15 ;  /* 0x0003740f01007387 */ /* 0x0041e40000100800 */
[----:B0-----:R-:W-:-:S05]  /*ca60*/  IADD3 R15, P3, PT, R87, R0, RZ ;  /* 0x00000000570f7210 */ /* 0x001fca0007f7e0ff */
[----:B------:R-:W-:Y:S04]  /*ca70*/  STL [R1+0xb98], R15 ;  /* 0x000b980f01007387 */ /* 0x000fe80000100800 */
[----:B----4-:R0:W-:Y:S02]  /*ca80*/  STL [R1+0x370], R5 ;  /* 0x0003700501007387 */ /* 0x0101e40000100800 */
[----:B0-----:R-:W-:Y:S01]  /*ca90*/  IMAD.X R5, R14, 0x1, R3, P3 ;  /* 0x000000010e057824 */ /* 0x001fe200018e0603 */
[----:B------:R-:W-:-:S05]  /*caa0*/  IADD3 R39, P3, PT, R47, R0, RZ ;  /* 0x000000002f277210 */ /* 0x000fca0007f7e0ff */
[----:B------:R-:W-:Y:S02]  /*cab0*/  IMAD.X R41, R8, 0x1, R3, P3 ;  /* 0x0000000108297824 */ /* 0x000fe400018e0603 */
[----:B------:R-:W-:Y:S02]  /*cac0*/  @!P1 IMAD.MOV.U32 R12, RZ, RZ, R39 ;  /* 0x000000ffff0c9224 */ /* 0x000fe400078e0027 */
[----:B------:R-:W-:Y:S01]  /*cad0*/  @!P1 IMAD.MOV.U32 R13, RZ, RZ, R41 ;  /* 0x000000ffff0d9224 */ /* 0x000fe200078e0029 */
[----:B------:R-:W-:-:S04]  /*cae0*/  IADD3 R31, P3, PT, R47, R2, RZ ;  /* 0x000000022f1f7210 */ /* 0x000fc80007f7e0ff */
[----:B------:R0:W2:Y:S01]  /*caf0*/  @!P1 LDG.E.U8 R26, desc[UR20][R12.64] ;  /* 0x000000140c1a9981 */ /* 0x0000a2000c1e1100 */
[----:B------:R-:W-:Y:S02]  /*cb00*/  IMAD.X R8, R8, 0x1, R4, P3 ;  /* 0x0000000108087824 */ /* 0x000fe400018e0604 */
[----:B0-----:R-:W-:Y:S02]  /*cb10*/  @!P1 IMAD.MOV.U32 R12, RZ, RZ, R31 ;  /* 0x000000ffff0c9224 */ /* 0x001fe400078e001f */
[----:B------:R-:W-:-:S05]  /*cb20*/  @!P1 IMAD.MOV.U32 R13, RZ, RZ, R8 ;  /* 0x000000ffff0d9224 */ /* 0x000fca00078e0008 */
[----:B------:R0:W3:Y:S04]  /*cb30*/  @!P1 LDG.E.U8 R16, desc[UR20][R12.64] ;  /* 0x000000140c109981 */ /* 0x0000e8000c1e1100 */
[----:B------:R-:W-:Y:S04]  /*cb40*/  STL [R1+0xb94], R5 ;  /* 0x000b940501007387 */ /* 0x000fe80000100800 */
[----:B------:R1:W-:Y:S01]  /*cb50*/  STL [R1+0xe20], R39 ;  /* 0x000e202701007387 */ /* 0x0003e20000100800 */
[----:B------:R-:W-:-:S03]  /*cb60*/  IMAD R75, R6, 0x43, RZ ;  /* 0x00000043064b7824 */ /* 0x000fc600078e02ff */
[----:B------:R-:W-:Y:S01]  /*cb70*/  STL [R1+0xc18], R89 ;  /* 0x000c185901007387 */ /* 0x000fe20000100800 */
[----:B-1----:R-:W-:-:S03]  /*cb80*/  IMAD R39, R6, 0x1c, RZ ;  /* 0x0000001c06277824 */ /* 0x002fc600078e02ff */
[----:B------:R1:W-:Y:S02]  /*cb90*/  STL [R1+0xe1c], R41 ;  /* 0x000e1c2901007387 */ /* 0x0003e40000100800 */
[----:B------:R-:W-:Y:S02]  /*cba0*/  SHF.R.S32.HI R47, RZ, 0x1f, R39 ;  /* 0x0000001fff2f7819 */ /* 0x000fe40000011427 */
[-C--:B------:R-:W-:Y:S01]  /*cbb0*/  IADD3 R56, P3, PT, R39, R0.reuse, RZ ;  /* 0x0000000027387210 */ /* 0x080fe20007f7e0ff */
[----:B------:R-:W-:Y:S04]  /*cbc0*/  STL [R1+0xc14], R9 ;  /* 0x000c140901007387 */ /* 0x000fe80000100800 */
[----:B------:R-:W-:Y:S01]  /*cbd0*/  STL [R1+0xe28], R31 ;  /* 0x000e281f01007387 */ /* 0x000fe20000100800 */
[----:B------:R-:W-:Y:S01]  /*cbe0*/  IMAD.X R59, R47, 0x1, R3, P3 ;  /* 0x000000012f3b7824 */ /* 0x000fe200018e0603 */
[----:B-1----:R-:W-:Y:S01]  /*cbf0*/  IADD3 R41, P3, PT, R75, R0, RZ ;  /* 0x000000004b297210 */ /* 0x002fe20007f7e0ff */
[----:B0-----:R-:W-:Y:S01]  /*cc00*/  VIADD R12, R21, 0xffffff9c ;  /* 0xffffff9c150c7836 */ /* 0x001fe20000000000 */
[----:B------:R-:W-:-:S02]  /*cc10*/  PRMT R20, RZ, 0x7610, R20 ;  /* 0x00007610ff147816 */ /* 0x000fc40000000014 */
        /* <DEDUP_REMOVED lines=10> */
[----:B------:R-:W-:Y:S04]  /*ccc0*/  STL [R1+0xe90], R41 ;  /* 0x000e902901007387 */ /* 0x000fe80000100800 */
[----:B------:R-:W-:Y:S01]  /*ccd0*/  STL [R1+0xd00], R49 ;  /* 0x000d003101007387 */ /* 0x000fe20000100800 */
[----:B------:R-:W-:-:S03]  /*cce0*/  IMAD.X R50, R72, 0x1, R3, P1 ;  /* 0x0000000148327824 */ /* 0x000fc600008e0603 */
[----:B------:R-:W-:Y:S01]  /*ccf0*/  STL [R1+0xe8c], R44 ;  /* 0x000e8c2c01007387 */ /* 0x000fe20000100800 */
[----:B------:R-:W-:-:S03]  /*cd00*/  ISETP.GE.U32.AND P1, PT, R12, 0x7fffff1d, PT ;  /* 0x7fffff1d0c00780c */ /* 0x000fc60003f26070 */
        /* <DEDUP_REMOVED lines=8> */
[----:B------:R0:W3:Y:S01]  /*cd90*/  @!P5 LDG.E.U8 R7, desc[UR20][R12.64] ;  /* 0x000000140c07d981 */ /* 0x0000e2000c1e1100 */
[C---:B------:R-:W-:Y:S02]  /*cda0*/  IMAD R31, R6.reuse, 0x2c, RZ ;  /* 0x0000002c061f7824 */ /* 0x040fe400078e02ff */
[----:B------:R-:W-:Y:S01]  /*cdb0*/  IMAD R78, R6, 0x4b, RZ ;  /* 0x0000004b064e7824 */ /* 0x000fe200078e02ff */
[----:B------:R-:W-:Y:S02]  /*cdc0*/  STL [R1+0xcfc], R50 ;  /* 0x000cfc3201007387 */ /* 0x000fe40000100800 */
[-C--:B------:R-:W-:Y:S02]  /*cdd0*/  IADD3 R41, P3, PT, R31, R0.reuse, RZ ;  /* 0x000000001f297210 */ /* 0x080fe40007f7e0ff */
[----:B------:R-:W-:Y:S01]  /*cde0*/  SHF.R.S32.HI R75, RZ, 0x1f, R31 ;  /* 0x0000001fff4b7819 */ /* 0x000fe2000001141f */
[----:B------:R-:W-:Y:S01]  /*cdf0*/  STL [R1+0xe98], R16 ;  /* 0x000e981001007387 */ /* 0x000fe20000100800 */
[----:B0-----:R-:W-:-:S03]  /*ce00*/  IADD3 R13, P5, PT, R78, R0, RZ ;  /* 0x000000004e0d7210 */ /* 0x001fc60007fbe0ff */
[----:B------:R0:W-:Y:S01]  /*ce10*/  STL [R1+0xe94], R8 ;  /* 0x000e940801007387 */ /* 0x0001e20000100800 */
[----:B------:R-:W-:Y:S02]  /*ce20*/  IMAD.X R44, R75, 0x1, R3, P3 ;  /* 0x000000014b2c7824 */ /* 0x000fe400018e0603 */
[----:B------:R-:W-:Y:S01]  /*ce30*/  VIADD R12, R21, 0xffffff94 ;  /* 0xffffff94150c7836 */ /* 0x000fe20000000000 */
[----:B0-----:R-:W-:Y:S02]  /*ce40*/  SHF.R.S32.HI R8, RZ, 0x1f, R78 ;  /* 0x0000001fff087819 */ /* 0x001fe4000001144e */
[----:B------:R-:W-:Y:S01]  /*ce50*/  PRMT R52, RZ, 0x7610, R52 ;  /* 0x00007610ff347816 */ /* 0x000fe20000000034 */
[----:B---3--:R0:W-:Y:S04]  /*ce60*/  STL [R1+0x360], R7 ;  /* 0x0003600701007387 */ /* 0x0081e80000100800 */
[----:B------:R-:W-:Y:S04]  /*ce70*/  STL [R1+0xd60], R41 ;  /* 0x000d602901007387 */ /* 0x000fe80000100800 */
[----:B--2---:R1:W-:Y:S01]  /*ce80*/  STL [R1+0x364], R20 ;  /* 0x0003641401007387 */ /* 0x0043e20000100800 */
[----:B0-----:R-:W-:-:S02]  /*ce90*/  IMAD.MOV.U32 R7, RZ, RZ, R64 ;  /* 0x000000ffff077224 */ /* 0x001fc400078e0040 */
[----:B------:R-:W-:Y:S01]  /*cea0*/  IMAD.X R64, R8, 0x1, R3, P5 ;  /* 0x0000000108407824 */ /* 0x000fe200028e0603 */
[----:B-1----:R-:W-:-:S05]  /*ceb0*/  IADD3 R20, P3, PT, R84, R2, RZ ;  /* 0x0000000254147210 */ /* 0x002fca0007f7e0ff */
[----:B------:R-:W-:Y:S01]  /*cec0*/  IMAD.X R16, R11, 0x1, R4, P3 ;  /* 0x000000010b107824 */ /* 0x000fe200018e0604 */
[----:B------:R-:W-:Y:S01]  /*ced0*/  ISETP.GE.U32.AND P3, PT, R12, 0x7fffff15, PT ;  /* 0x7fffff150c00780c */ /* 0x000fe20003f66070 */
[----:B------:R-:W-:Y:S01]  /*cee0*/  IMAD.MOV.U32 R12, RZ, RZ, R64 ;  /* 0x000000ffff0c7224 */ /* 0x000fe200078e0040 */
[----:B------:R-:W-:Y:S04]  /*cef0*/  STL [R1+0xd5c], R44 ;  /* 0x000d5c2c01007387 */ /* 0x000fe80000100800 */
[----:B------:R0:W-:Y:S02]  /*cf00*/  STL [R1+0xf00], R13 ;  /* 0x000f000d01007387 */ /* 0x0001e40000100800 */
[----:B0-----:R-:W-:-:S04]  /*cf10*/  @!P6 LOP3.LUT R13, R13, R12, RZ, 0x3c, !PT ;  /* 0x0000000c0d0de212 */ /* 0x001fc800078e3cff */
[----:B------:R-:W-:-:S04]  /*cf20*/  @!P6 LOP3.LUT R12, R13, R12, RZ, 0x3c, !PT ;  /* 0x0000000c0d0ce212 */ /* 0x000fc800078e3cff */
[----:B------:R-:W-:-:S05]  /*cf30*/  @!P6 LOP3.LUT R13, R13, R12, RZ, 0x3c, !PT ;  /* 0x0000000c0d0de212 */ /* 0x000fca00078e3cff */
[----:B------:R0:W2:Y:S04]  /*cf40*/  @!P6 LDG.E.U8 R52, desc[UR20][R12.64] ;  /* 0x000000140c34e981 */ /* 0x0000a8000c1e1100 */
[----:B------:R-:W-:Y:S04]  /*cf50*/  STL [R1+0x318], R20 ;  /* 0x0003181401007387 */ /* 0x000fe80000100800 */
[----:B------:R1:W-:Y:S01]  /*cf60*/  STL [R1+0xefc], R64 ;  /* 0x000efc4001007387 */ /* 0x0003e20000100800 */
[----:B------:R-:W-:Y:S02]  /*cf70*/  PRMT R84, RZ, 0x7610, R84 ;  /* 0x00007610ff547816 */ /* 0x000fe40000000054 */
[----:B-1----:R-:W-:-:S05]  /*cf80*/  IADD3 R64, P5, PT, R78, R2, RZ ;  /* 0x000000024e407210 */ /* 0x002fca0007fbe0ff */
[----:B0-----:R-:W-:Y:S02]  /*cf90*/  IMAD.X R13, R8, 0x1, R4, P5 ;  /* 0x00000001080d7824 */ /* 0x001fe400028e0604 */
[----:B------:R-:W-:-:S05]  /*cfa0*/  @!P6 IMAD.MOV.U32 R12, RZ, RZ, R64 ;  /* 0x000000ffff0ce224 */ /* 0x000fca00078e0040 */
[----:B------:R0:W3:Y:S01]  /*cfb0*/  @!P6 LDG.E.U8 R84, desc[UR20][R12.64] ;  /* 0x000000140c54e981 */ /* 0x0000e2000c1e1100 */
[----:B------:R-:W-:-:S03]  /*cfc0*/  IMAD R11, R6, 0x53, RZ ;  /* 0x00000053060b7824 */ /* 0x000fc600078e02ff */
[----:B------:R-:W-:Y:S04]  /*cfd0*/  STL [R1+0x314], R16 ;  /* 0x0003141001007387 */ /* 0x000fe80000100800 */
[----:B------:R1:W-:Y:S01]  /*cfe0*/  STL [R1+0xf08], R64 ;  /* 0x000f084001007387 */ /* 0x0003e20000100800 */
[----:B------:R-:W-:-:S03]  /*cff0*/  SHF.R.S32.HI R8, RZ, 0x1f, R11 ;  /* 0x0000001fff087819 */ /* 0x000fc6000001140b */
[----:B------:R-:W-:Y:S01]  /*d000*/  STL [R1+0xf04], R13 ;  /* 0x000f040d01007387 */ /* 0x000fe20000100800 */
[----:B------:R-:W-:Y:S01]  /*d010*/  VIADD R78, R21, 0xffffff8c ;  /* 0xffffff8c154e7836 */ /* 0x000fe20000000000 */
[----:B------:R-:W-:Y:S02]  /*d020*/  PRMT R10, RZ, 0x7610, R10 ;  /* 0x00007610ff0a7816 */ /* 0x000fe4000000000a */
[----:B--2---:R2:W-:Y:S04]  /*d030*/  STL [R1+0x35c], R52 ;  /* 0x00035c3401007387 */ /* 0x0045e80000100800 */
[----:B-1----:R-:W4:Y:S01]  /*d040*/  LDL.LU R64, [R1+0x1bd0] ;  /* 0x001bd00001407983 */ /* 0x002f220000300800 */
[----:B--2---:R-:W-:-:S05]  /*d050*/  IADD3 R52, P5, PT, R11, R0, RZ ;  /* 0x000000000b347210 */ /* 0x004fca0007fbe0ff */
[----:B0-----:R-:W-:Y:S01]  /*d060*/  IMAD.MOV.U32 R13, RZ, RZ, R52 ;  /* 0x000000ffff0d7224 */ /* 0x001fe200078e0034 */
[----:B------:R0:W-:Y:S01]  /*d070*/  STL [R1+0xf70], R52 ;  /* 0x000f703401007387 */ /* 0x0001e20000100800 */
[----:B------:R-:W-:-:S05]  /*d080*/  IMAD.X R12, R8, 0x1, R3, P5 ;  /* 0x00000001080c7824 */ /* 0x000fca00028e0603 */
[----:B------:R-:W-:Y:S02]  /*d090*/  @!P0 LOP3.LUT R13, R13, R12, RZ, 0x3c, !PT ;  /* 0x0000000c0d0d8212 */ /* 0x000fe400078e3cff */
[----:B0-----:R-:W-:-:S05]  /*d0a0*/  IADD3 R52, P6, PT, R11, R2, RZ ;  /* 0x000000020b347210 */ /* 0x001fca0007fde0ff */
[----:B------:R-:W-:Y:S01]  /*d0b0*/  STL [R1+0xf78], R52 ;  /* 0x000f783401007387 */ /* 0x000fe20000100800 */
[----:B------:R-:W-:-:S03]  /*d0c0*/  ISETP.GE.U32.AND P5, PT, R78, 0x7fffff0d, PT ;  /* 0x7fffff0d4e00780c */ /* 0x000fc60003fa6070 */
[----:B------:R0:W-:Y:S01]  /*d0d0*/  STL [R1+0xf6c], R12 ;  /* 0x000f6c0c01007387 */ /* 0x0001e20000100800 */
[----:B------:R-:W-:-:S03]  /*d0e0*/  PRMT R78, RZ, 0x7610, R78 ;  /* 0x00007610ff4e7816 */ /* 0x000fc6000000004e */
[----:B---3--:R1:W-:Y:S01]  /*d0f0*/  STL [R1+0x354], R84 ;  /* 0x0003545401007387 */ /* 0x0083e20000100800 */
[----:B0-----:R-:W-:-:S04]  /*d100*/  @!P0 LOP3.LUT R12, R13, R12, RZ, 0x3c, !PT ;  /* 0x0000000c0d0c8212 */ /* 0x001fc800078e3cff */
[----:B------:R-:W-:Y:S01]  /*d110*/  @!P0 LOP3.LUT R13, R13, R12, RZ, 0x3c, !PT ;  /* 0x0000000c0d0d8212 */ /* 0x000fe200078e3cff */
[----:B-1----:R-:W-:-:S04]  /*d120*/  IMAD.X R84, R8, 0x1, R4, P6 ;  /* 0x0000000108547824 */ /* 0x002fc800030e0604 */
[----:B------:R0:W2:Y:S02]  /*d130*/  @!P0 LDG.E.U8 R78, desc[UR20][R12.64] ;  /* 0x000000140c4e8981 */ /* 0x0000a4000c1e1100 */
[----:B0-----:R-:W-:Y:S02]  /*d140*/  @!P0 IMAD.MOV.U32 R12, RZ, RZ, R52 ;  /* 0x000000ffff0c8224 */ /* 0x001fe400078e0034 */
[----:B------:R-:W-:-:S05]  /*d150*/  @!P0 IMAD.MOV.U32 R13, RZ, RZ, R84 ;  /* 0x000000ffff0d8224 */ /* 0x000fca00078e0054 */
[----:B------:R0:W3:Y:S01]  /*d160*/  @!P0 LDG.E.U8 R10, desc[UR20][R12.64] ;  /* 0x000000140c0a8981 */ /* 0x0000e2000c1e1100 */
[----:B------:R-:W-:Y:S01]  /*d170*/  IADD3 R87, P6, PT, R87, R2, RZ ;  /* 0x0000000257577210 */ /* 0x000fe20007fde0ff */
[----:B------:R-:W-:Y:S02]  /*d180*/  IMAD R11, R6, 0x5b, RZ ;  /* 0x0000005b060b7824 */ /* 0x000fe400078e02ff */
[----:B------:R-:W-:Y:S04]  /*d190*/  STL [R1+0xf74], R84 ;  /* 0x000f745401007387 */ /* 0x000fe80000100800 */
[----:B------:R-:W-:Y:S01]  /*d1a0*/  STL [R1+0xba0], R87 ;  /* 0x000ba05701007387 */ /* 0x000fe20000100800 */
[----:B------:R-:W-:Y:S01]  /*d1b0*/  SHF.R.S32.HI R8, RZ, 0x1f, R11 ;  /* 0x0000001fff087819 */ /* 0x000fe2000001140b */
[----:B0-----:R-:W-:Y:S01]  /*d1c0*/  VIADD R12, R21, 0xffffff84 ;  /* 0xffffff84150c7836 */ /* 0x001fe20000000000 */
[----:B------:R-:W-:Y:S01]  /*d1d0*/  PRMT R37, RZ, 0x7610, R37 ;  /* 0x00007610ff257816 */ /* 0x000fe20000000025 */
[----:B---3--:R0:W-:Y:S04]  /*d1e0*/  STL [R1+0x34c], R10 ;  /* 0x00034c0a01007387 */ /* 0x0081e80000100800 */
[----:B--2---:R1:W-:Y:S01]  /*d1f0*/  STL [R1+0x350], R78 ;  /* 0x0003504e01007387 */ /* 0x0043e20000100800 */
[----:B0-----:R-:W-:Y:S01]  /*d200*/  IMAD.X R10, R14, 0x1, R4, P6 ;  /* 0x000000010e0a7824 */ /* 0x001fe200030e0604 */
[----:B------:R-:W-:-:S02]  /*d210*/  IADD3 R52, P6, PT, R11, R0, RZ ;  /* 0x000000000b347210 */ /* 0x000fc40007fde0ff */
[-C--:B-1----:R-:W-:Y:S02]  /*d220*/  IADD3 R78, P0, PT, R38, R2.reuse, RZ ;  /* 0x00000002264e7210 */ /* 0x082fe40007f1e0ff */
[----:B------:R-:W-:Y:S01]  /*d230*/  PRMT R14, RZ, 0x7610, R14 ;  /* 0x00007610ff0e7816 */ /* 0x000fe2000000000e */
[----:B------:R-:W-:Y:S02]  /*d240*/  IMAD.X R13, R8, 0x1, R3, P6 ;  /* 0x00000001080d7824 */ /* 0x000fe400030e0603 */
[----:B------:R-:W-:Y:S01]  /*d250*/  IMAD.X R84, R42, 0x1, R4, P0 ;  /* 0x000000012a547824 */ /* 0x000fe200000e0604 */
[----:B------:R-:W-:Y:S01]  /*d260*/  ISETP.GE.U32.AND P0, PT, R12, 0x7fffff05, PT ;  /* 0x7fffff050c00780c */ /* 0x000fe20003f06070 */
[----:B------:R-:W-:Y:S01]  /*d270*/  @!P2 IMAD.MOV.U32 R12, RZ, RZ, R52 ;  /* 0x000000ffff0ca224 */ /* 0x000fe200078e0034 */
[----:B------:R-:W-:Y:S01]  /*d280*/  IADD3 R38, P6, PT, R11, R2, RZ ;  /* 0x000000020b267210 */ /* 0x000fe20007fde0ff */
[----:B------:R-:W-:Y:S04]  /*d290*/  STL [R1+0xfe0], R52 ;  /* 0x000fe03401007387 */ /* 0x000fe80000100800 */
[----:B------:R-:W-:Y:S04]  /*d2a0*/  STL [R1+0xb9c], R10 ;  /* 0x000b9c0a01007387 */ /* 0x000fe80000100800 */
[----:B------:R-:W-:Y:S04]  /*d2b0*/  STL [R1+0xc20], R78 ;  /* 0x000c204e01007387 */ /* 0x000fe80000100800 */
        /* <DEDUP_REMOVED lines=14> */
[----:B------:R0:W-:Y:S02]  /*d3a0*/  STL [R1+0xfe4], R13 ;  /* 0x000fe40d01007387 */ /* 0x0001e40000100800 */
[----:B0-----:R-:W-:Y:S02]  /*d3b0*/  IMAD.X R13, R8, 0x1, R3, P6 ;  /* 0x00000001080d7824 */ /* 0x001fe400030e0603 */
[----:B---3--:R0:W-:Y:S04]  /*d3c0*/  STL [R1+0x290], R37 ;  /* 0x0002902501007387 */ /* 0x0081e80000100800 */
[----:B------:R-:W-:Y:S04]  /*d3d0*/  STL [R1+0x1050], R52 ;  /* 0x0010503401007387 */ /* 0x000fe80000100800 */
[----:B------:R1:W2:Y:S01]  /*d3e0*/  @!P1 LDG.E.U8 R51, desc[UR20][R12.64] ;  /* 0x000000140c339981 */ /* 0x0002a2000c1e1100 */
[----:B0-----:R-:W-:-:S05]  /*d3f0*/  IADD3 R37, P2, PT, R11, R2, RZ ;  /* 0x000000020b257210 */ /* 0x001fca0007f5e0ff */
[----:B------:R-:W-:Y:S01]  /*d400*/  IMAD.X R38, R8, 0x1, R4, P2 ;  /* 0x0000000108267824 */ /* 0x000fe200010e0604 */
[----:B------:R-:W-:Y:S01]  /*d410*/  STL [R1+0x1058], R37 ;  /* 0x0010582501007387 */ /* 0x000fe20000100800 */
[----:B-1----:R-:W-:-:S03]  /*d420*/  @!P1 IMAD.MOV.U32 R12, RZ, RZ, R37 ;  /* 0x000000ffff0c9224 */ /* 0x002fc600078e0025 */
[----:B------:R0:W-:Y:S02]  /*d430*/  STL [R1+0x104c], R13 ;  /* 0x00104c0d01007387 */ /* 0x0001e40000100800 */
[----:B0-----:R-:W-:-:S05]  /*d440*/  @!P1 IMAD.MOV.U32 R13, RZ, RZ, R38 ;  /* 0x000000ffff0d9224 */ /* 0x001fca00078e0026 */
[----:B------:R0:W3:Y:S04]  /*d450*/  @!P1 LDG.E.U8 R28, desc[UR20][R12.64] ;  /* 0x000000140c1c9981 */ /* 0x0000e8000c1e1100 */
[----:B------:R1:W-:Y:S01]  /*d460*/  STL [R1+0x1054], R38 ;  /* 0x0010542601007387 */ /* 0x0003e20000100800 */
[----:B------:R-:W-:Y:S02]  /*d470*/  IMAD R11, R6, 0x6b, RZ ;  /* 0x0000006b060b7824 */ /* 0x000fe400078e02ff */
[C---:B------:R-:W-:Y:S02]  /*d480*/  VIADD R14, R21.reuse, 0xfffffffb ;  /* 0xfffffffb150e7836 */ /* 0x040fe40000000000 */
[----:B0-----:R-:W-:Y:S01]  /*d490*/  VIADD R12, R21, 0xfffffff3 ;  /* 0xfffffff3150c7836 */ /* 0x001fe20000000000 */
[----:B------:R-:W-:-:S02]  /*d4a0*/  SHF.R.S32.HI R8, RZ, 0x1f, R11 ;  /* 0x0000001fff087819 */ /* 0x000fc4000001140b */
[-C--:B-1----:R-:W-:Y:S02]  /*d4b0*/  IADD3 R38, P1, PT, R26, R2.reuse, RZ ;  /* 0x000000021a267210 */ /* 0x082fe40007f3e0ff */
[----:B------:R-:W-:Y:S02]  /*d4c0*/  ISETP.GE.U32.AND P6, PT, R14, 0x7fffff7c, PT ;  /* 0x7fffff7c0e00780c */ /* 0x000fe40003fc6070 */
[----:B------:R-:W-:Y:S01]  /*d4d0*/  PRMT R14, RZ, 0x7610, R14 ;  /* 0x00007610ff0e7816 */ /* 0x000fe2000000000e */
[----:B--2---:R0:W-:Y:S02]  /*d4e0*/  STL [R1+0x280], R51 ;  /* 0x0002803301007387 */ /* 0x0041e40000100800 */
[----:B0-----:R-:W-:-:S05]  /*d4f0*/  IADD3 R51, P2, PT, R39, R2, RZ ;  /* 0x0000000227337210 */ /* 0x001fca0007f5e0ff */
[----:B------:R-:W-:Y:S01]  /*d500*/  STL [R1+0xca0], R51 ;  /* 0x000ca03301007387 */ /* 0x000fe20000100800 */
[--C-:B------:R-:W-:Y:S02]  /*d510*/  IMAD.X R52, R47, 0x1, R4.reuse, P2 ;  /* 0x000000012f347824 */ /* 0x100fe400010e0604 */
[----:B------:R-:W-:Y:S01]  /*d520*/  IMAD.X R39, R72, 0x1, R4, P1 ;  /* 0x0000000148277824 */ /* 0x000fe200008e0604 */
[----:B------:R-:W-:Y:S01]  /*d530*/  ISETP.GE.U32.AND P1, PT, R12, 0x7fffff74, PT ;  /* 0x7fffff740c00780c */ /* 0x000fe20003f26070 */
[----:B---3--:R0:W-:Y:S02]  /*d540*/  STL [R1+0x274], R28 ;  /* 0x0002741c01007387 */ /* 0x0081e40000100800 */
[----:B0-----:R-:W-:-:S05]  /*d550*/  IADD3 R28, P2, PT, R11, R0, RZ ;  /* 0x000000000b1c7210 */ /* 0x001fca0007f5e0ff */
[----:B------:R-:W-:Y:S02]  /*d560*/  IMAD.X R13, R8, 0x1, R3, P2 ;  /* 0x00000001080d7824 */ /* 0x000fe400010e0603 */
[----:B------:R-:W-:-:S05]  /*d570*/  @!P3 IMAD.MOV.U32 R12, RZ, RZ, R28 ;  /* 0x000000ffff0cb224 */ /* 0x000fca00078e001c */
[----:B------:R0:W2:Y:S01]  /*d580*/  @!P3 LDG.E.U8 R14, desc[UR20][R12.64] ;  /* 0x000000140c0eb981 */ /* 0x0000a2000c1e1100 */
[----:B------:R-:W-:-:S03]  /*d590*/  IADD3 R26, P2, PT, R11, R2, RZ ;  /* 0x000000020b1a7210 */ /* 0x000fc60007f5e0ff */
[----:B------:R1:W-:Y:S01]  /*d5a0*/  STL [R1+0x10bc], R28 ;  /* 0x0010bc1c01007387 */ /* 0x0003e20000100800 */
[----:B------:R-:W-:Y:S01]  /*d5b0*/  IMAD R11, R6, 0x73, RZ ;  /* 0x00000073060b7824 */ /* 0x000fe200078e02ff */
[----:B------:R-:W-:Y:S02]  /*d5c0*/  PRMT R93, RZ, 0x7610, R93 ;  /* 0x00007610ff5d7816 */ /* 0x000fe4000000005d */
[----:B------:R-:W-:Y:S01]  /*d5d0*/  STL [R1+0xc9c], R52 ;  /* 0x000c9c3401007387 */ /* 0x000fe20000100800 */
[----:B0-----:R-:W-:-:S03]  /*d5e0*/  @!P3 IMAD.MOV.U32 R12, RZ, RZ, R26 ;  /* 0x000000ffff0cb224 */ /* 0x001fc600078e001a */
[----:B------:R-:W-:Y:S01]  /*d5f0*/  STL [R1+0xd08], R38 ;  /* 0x000d082601007387 */ /* 0x000fe20000100800 */
[----:B-1----:R-:W-:-:S03]  /*d600*/  IMAD.X R28, R8, 0x1, R4, P2 ;  /* 0x00000001081c7824 */ /* 0x002fc600010e0604 */
[----:B------:R0:W-:Y:S01]  /*d610*/  STL [R1+0x10b8], R13 ;  /* 0x0010b80d01007387 */ /* 0x0001e20000100800 */
[----:B------:R-:W-:Y:S02]  /*d620*/  SHF.R.S32.HI R8, RZ, 0x1f, R11 ;  /* 0x0000001fff087819 */ /* 0x000fe4000001140b */
[----:B------:R-:W-:Y:S01]  /*d630*/  IADD3 R37, P2, PT, R11, R0, RZ ;  /* 0x000000000b257210 */ /* 0x000fe20007f5e0ff */
[----:B------:R-:W-:Y:S01]  /*d640*/  STL [R1+0xd04], R39 ;  /* 0x000d042701007387 */ /* 0x000fe20000100800 */
[----:B0-----:R-:W-:-:S03]  /*d650*/  @!P3 IMAD.MOV.U32 R13, RZ, RZ, R28 ;  /* 0x000000ffff0db224 */ /* 0x001fc600078e001c */
[----:B------:R0:W-:Y:S01]  /*d660*/  STL [R1+0x10c4], R26 ;  /* 0x0010c41a01007387 */ /* 0x0001e20000100800 */
[----:B------:R-:W-:-:S03]  /*d670*/  PRMT R34, RZ, 0x7610, R34 ;  /* 0x00007610ff227816 */ /* 0x000fc60000000022 */
[----:B------:R1:W3:Y:S01]  /*d680*/  @!P3 LDG.E.U8 R93, desc[UR20][R12.64] ;  /* 0x000000140c5db981 */ /* 0x0002e2000c1e1100 */
[----:B0-----:R-:W-:Y:S01]  /*d690*/  IADD3 R26, P3, PT, R11, R2, RZ ;  /* 0x000000020b1a7210 */ /* 0x001fe20007f7e0ff */
[----:B-1----:R-:W-:Y:S02]  /*d6a0*/  IMAD.X R13, R8, 0x1, R3, P2 ;  /* 0x00000001080d7824 */ /* 0x002fe400010e0603 */
[----:B------:R-:W-:Y:S01]  /*d6b0*/  @!P5 IMAD.MOV.U32 R12, RZ, RZ, R37 ;  /* 0x000000ffff0cd224 */ /* 0x000fe200078e0025 */
[----:B------:R-:W-:-:S04]  /*d6c0*/  PRMT R17, RZ, 0x7610, R17 ;  /* 0x00007610ff117816 */ /* 0x000fc80000000011 */
[----:B------:R0:W3:Y:S02]  /*d6d0*/  @!P5 LDG.E.U8 R34, desc[UR20][R12.64] ;  /* 0x000000140c22d981 */ /* 0x0000e4000c1e1100 */
[----:B0-----:R-:W-:Y:S02]  /*d6e0*/  @!P5 IMAD.MOV.U32 R12, RZ, RZ, R26 ;  /* 0x000000ffff0cd224 */ /* 0x001fe400078e001a */
[----:B--2---:R-:W-:Y:S04]  /*d6f0*/  STL [R1+0x244], R14 ;  /* 0x0002440e01007387 */ /* 0x004fe80000100800 */
[----:B------:R0:W-:Y:S04]  /*d700*/  STL [R1+0x10c0], R28 ;  /* 0x0010c01c01007387 */ /* 0x0001e80000100800 */
[----:B------:R-:W-:Y:S04]  /*d710*/  STL [R1+0x1120], R37 ;  /* 0x0011202501007387 */ /* 0x000fe80000100800 */
[----:B------:R-:W-:Y:S01]  /*d720*/  STL [R1+0x1128], R26 ;  /* 0x0011281a01007387 */ /* 0x000fe20000100800 */
[----:B0-----:R-:W-:-:S03]  /*d730*/  IMAD.X R28, R8, 0x1, R4, P3 ;  /* 0x00000001081c7824 */ /* 0x001fc600018e0604 */
[----:B------:R0:W-:Y:S02]  /*d740*/  STL [R1+0x111c], R13 ;  /* 0x00111c0d01007387 */ /* 0x0001e40000100800 */
[----:B0-----:R-:W-:-:S05]  /*d750*/  @!P5 IMAD.MOV.U32 R13, RZ, RZ, R28 ;  /* 0x000000ffff0dd224 */ /* 0x001fca00078e001c */
[----:B------:R0:W2:Y:S01]  /*d760*/  @!P5 LDG.E.U8 R17, desc[UR20][R12.64] ;  /* 0x000000140c11d981 */ /* 0x0000a2000c1e1100 */
[----:B------:R-:W-:-:S03]  /*d770*/  IMAD R11, R6, 0x7b, RZ ;  /* 0x0000007b060b7824 */ /* 0x000fc600078e02ff */
[----:B------:R-:W-:Y:S02]  /*d780*/  STL [R1+0x1124], R28 ;  /* 0x0011241c01007387 */ /* 0x000fe40000100800 */
[----:B------:R-:W-:Y:S02]  /*d790*/  SHF.R.S32.HI R8, RZ, 0x1f, R11 ;  /* 0x0000001fff087819 */ /* 0x000fe4000001140b */
[-C--:B------:R-:W-:Y:S01]  /*d7a0*/  IADD3 R26, P5, PT, R11, R2.reuse, RZ ;  /* 0x000000020b1a7210 */ /* 0x080fe20007fbe0ff */
[----:B---3--:R1:W-:Y:S01]  /*d7b0*/  STL [R1+0x228], R34 ;  /* 0x0002282201007387 */ /* 0x0083e20000100800 */
[----:B0-----:R-:W-:Y:S01]  /*d7c0*/  VIADD R12, R21, 0xffffffe3 ;  /* 0xffffffe3150c7836 */ /* 0x001fe20000000000 */
[----:B-1----:R-:W-:Y:S01]  /*d7d0*/  IADD3 R34, P3, PT, R31, R2, RZ ;  /* 0x000000021f227210 */ /* 0x002fe20007f7e0ff */
[----:B------:R-:W-:-:S04]  /*d7e0*/  VIADD R13, R21, 0xffffffdb ;  /* 0xffffffdb150d7836 */ /* 0x000fc80000000000 */
[--C-:B------:R-:W-:Y:S01]  /*d7f0*/  IMAD.X R37, R75, 0x1, R4.reuse, P3 ;  /* 0x000000014b257824 */ /* 0x100fe200018e0604 */
[----:B------:R-:W-:Y:S01]  /*d800*/  PRMT R29, RZ, 0x7610, R29 ;  /* 0x00007610ff1d7816 */ /* 0x000fe2000000001d */
[----:B------:R-:W-:Y:S01]  /*d810*/  IMAD.X R28, R8, 0x1, R4, P5 ;  /* 0x00000001081c7824 */ /* 0x000fe200028e0604 */
[----:B------:R-:W-:Y:S02]  /*d820*/  ISETP.GE.U32.AND P5, PT, R13, 0x7fffff5c, PT ;  /* 0x7fffff5c0d00780c */ /* 0x000fe40003fa6070 */
[----:B----4-:R-:W-:Y:S01]  /*d830*/  PRMT R64, RZ, 0x7610, R64 ;  /* 0x00007610ff407816 */ /* 0x010fe20000000040 */
[----:B--2---:R0:W-:Y:S02]  /*d840*/  STL [R1+0x224], R17 ;  /* 0x0002241101007387 */ /* 0x0041e40000100800 */
[----:B0-----:R-:W-:Y:S01]  /*d850*/  IMAD.MOV.U32 R17, RZ, RZ, R7 ;  /* 0x000000ffff117224 */ /* 0x001fe200078e0007 */
[----:B------:R-:W-:-:S05]  /*d860*/  IADD3 R7, P3, PT, R11, R0, RZ ;  /* 0x000000000b077210 */ /* 0x000fca0007f7e0ff */
        /* <DEDUP_REMOVED lines=22> */
[----:B------:R-:W-:Y:S01]  /*d9d0*/  PRMT R25, RZ, 0x7610, R25 ;  /* 0x00007610ff197816 */ /* 0x000fe20000000019 */
[----:B------:R-:W-:-:S02]  /*d9e0*/  @!P6 IMAD.MOV.U32 R12, RZ, RZ, R24 ;  /* 0x000000ffff0ce224 */ /* 0x000fc400078e0018 */
[----:B------:R-:W-:Y:S02]  /*d9f0*/  @!P6 IMAD.MOV.U32 R13, RZ, RZ, R27 ;  /* 0x000000ffff0de224 */ /* 0x000fe400078e001b */
[C---:B------:R-:W-:Y:S01]  /*da00*/  VIADD R14, R21.reuse, 0xffffffeb ;  /* 0xffffffeb150e7836 */ /* 0x040fe20000000000 */
[----:B------:R-:W-:Y:S02]  /*da10*/  PRMT R75, RZ, 0x7610, R75 ;  /* 0x00007610ff4b7816 */ /* 0x000fe4000000004b */
[----:B------:R-:W-:Y:S01]  /*da20*/  PRMT R72, RZ, 0x7610, R72 ;  /* 0x00007610ff487816 */ /* 0x000fe20000000048 */
[----:B------:R0:W2:Y:S01]  /*da30*/  @!P6 LDG.E.U8 R25, desc[UR20][R12.64] ;  /* 0x000000140c19e981 */ /* 0x0000a2000c1e1100 */
[----:B------:R-:W-:Y:S02]  /*da40*/  ISETP.GE.U32.AND P2, PT, R14, 0x7fffff6c, PT ;  /* 0x7fffff6c0e00780c */ /* 0x000fe40003f46070 */
[----:B------:R-:W-:Y:S01]  /*da50*/  PRMT R61, RZ, 0x7610, R61 ;  /* 0x00007610ff3d7816 */ /* 0x000fe2000000003d */
[----:B------:R-:W-:Y:S01]  /*da60*/  VIADD R8, R21, 0xffffffd3 ;  /* 0xffffffd315087836 */ /* 0x000fe20000000000 */
[----:B------:R-:W-:Y:S01]  /*da70*/  PRMT R54, RZ, 0x7610, R54 ;  /* 0x00007610ff367816 */ /* 0x000fe20000000036 */
[----:B------:R-:W2:Y:S01]  /*da80*/  LDL.LU R27, [R1+0x1bb4] ;  /* 0x001bb400011b7983 */ /* 0x000ea20000300800 */
[----:B----4-:R-:W-:Y:S01]  /*da90*/  PRMT R7, RZ, 0x7610, R7 ;  /* 0x00007610ff077816 */ /* 0x010fe20000000007 */
[----:B0-----:R-:W-:-:S02]  /*daa0*/  @!P6 IMAD.MOV.U32 R12, RZ, RZ, R20 ;  /* 0x000000ffff0ce224 */ /* 0x001fc400078e0014 */
[----:B------:R-:W-:Y:S01]  /*dab0*/  @!P6 IMAD.MOV.U32 R13, RZ, RZ, R16 ;  /* 0x000000ffff0de224 */ /* 0x000fe200078e0010 */
[----:B------:R-:W-:Y:S01]  /*dac0*/  ISETP.GE.U32.AND P0, PT, R8, 0x7fffff54, PT ;  /* 0x7fffff540800780c */ /* 0x000fe20003f06070 */
[----:B------:R-:W4:Y:S04]  /*dad0*/  LDL.LU R24, [R1+0x1bb0] ;  /* 0x001bb00001187983 */ /* 0x000f280000300800 */
[----:B------:R0:W2:Y:S02]  /*dae0*/  @!P6 LDG.E.U8 R7, desc[UR20][R12.64] ;  /* 0x000000140c07e981 */ /* 0x0000a4000c1e1100 */
[----:B0-----:R-:W-:Y:S02]  /*daf0*/  @!P1 IMAD.MOV.U32 R12, RZ, RZ, R15 ;  /* 0x000000ffff0c9224 */ /* 0x001fe400078e000f */
[----:B------:R-:W-:Y:S01]  /*db00*/  @!P1 IMAD.MOV.U32 R13, RZ, RZ, R5 ;  /* 0x000000ffff0d9224 */ /* 0x000fe200078e0005 */
[----:B------:R-:W-:Y:S01]  /*db10*/  PRMT R47, RZ, 0x7610, R47 ;  /* 0x00007610ff2f7816 */ /* 0x000fe2000000002f */
[----:B------:R-:W-:Y:S01]  /*db20*/  VIADD R8, R21, 0xffffffcb ;  /* 0xffffffcb15087836 */ /* 0x000fe20000000000 */
[----:B------:R-:W-:-:S04]  /*db30*/  PRMT R42, RZ, 0x7610, R42 ;  /* 0x00007610ff2a7816 */ /* 0x000fc8000000002a */
[----:B------:R-:W-:Y:S01]  /*db40*/  ISETP.GE.U32.AND P6, PT, R8, 0x7fffff4c, PT ;  /* 0x7fffff4c0800780c */ /* 0x000fe20003fc6070 */
[----:B------:R-:W-:Y:S01]  /*db50*/  VIADD R8, R21, 0xffffffc3 ;  /* 0xffffffc315087836 */ /* 0x000fe20000000000 */
[----:B------:R-:W-:Y:S02]  /*db60*/  PRMT R14, RZ, 0x7610, R14 ;  /* 0x00007610ff0e7816 */ /* 0x000fe4000000000e */
[----:B------:R-:W-:Y:S02]  /*db70*/  PRMT R11, RZ, 0x7610, R11 ;  /* 0x00007610ff0b7816 */ /* 0x000fe4000000000b */
[----:B---3--:R-:W-:-:S06]  /*db80*/  PRMT R64, RZ, 0x7610, R64 ;  /* 0x00007610ff407816 */ /* 0x008fcc0000000040 */
        /* <DEDUP_REMOVED lines=17> */
[----:B------:R-:W-:Y:S02]  /*dca0*/  VIADD R8, R21, 0xffffffbb ;  /* 0xffffffbb15087836 */ /* 0x000fe40000000000 */
        /* <DEDUP_REMOVED lines=20> */
[----:B------:R1:W-:Y:S01]  /*ddf0*/  STL [R1+0x1f8], R7 ;  /* 0x0001f80701007387 */ /* 0x0003e20000100800 */
[----:B------:R-:W-:-:S03]  /*de00*/  IMAD R84, R6, 0x5, RZ ;  /* 0x0000000506547824 */ /* 0x000fc600078e02ff */
[----:B-1----:R-:W2:Y:S04]  /*de10*/  LDL.LU R7, [R1+0x1ba0] ;  /* 0x001ba00001077983 */ /* 0x002ea80000300800 */
[----:B------:R-:W2:Y:S04]  /*de20*/  LDL.LU R5, [R1+0x1b9c] ;  /* 0x001b9c0001057983 */ /* 0x000ea80000300800 */
[----:B------:R-:W2:Y:S01]  /*de30*/  LDL.LU R15, [R1+0x1b98] ;  /* 0x001b9800010f7983 */ /* 0x000ea20000300800 */
[----:B0-----:R-:W-:Y:S01]  /*de40*/  VIADD R12, R21, 0xffffffab ;  /* 0xffffffab150c7836 */ /* 0x001fe20000000000 */
[----:B------:R-:W-:-:S02]  /*de50*/  PRMT R35, RZ, 0x7610, R35 ;  /* 0x00007610ff237816 */ /* 0x000fc40000000023 */
[----:B---3--:R0:W-:Y:S04]  /*de60*/  STL [R1+0x1f0], R64 ;  /* 0x0001f04001007387 */ /* 0x0081e80000100800 */
[----:B0-----:R-:W3:Y:S04]  /*de70*/  LDL.LU R64, [R1+0x1b94] ;  /* 0x001b940001407983 */ /* 0x001ee80000300800 */
[----:B------:R-:W3:Y:S04]  /*de80*/  LDL.LU R10, [R1+0x1b90] ;  /* 0x001b9000010a7983 */ /* 0x000ee80000300800 */
[----:B------:R-:W3:Y:S04]  /*de90*/  LDL.LU R9, [R1+0x1b8c] ;  /* 0x001b8c0001097983 */ /* 0x000ee80000300800 */
[----:B----4-:R0:W-:Y:S04]  /*dea0*/  STL [R1+0x1c0], R14 ;  /* 0x0001c00e01007387 */ /* 0x0101e80000100800 */
[----:B------:R-:W-:Y:S01]  /*deb0*/  STL [R1+0x1e8], R75 ;  /* 0x0001e84b01007387 */ /* 0x000fe20000100800 */
[----:B0-----:R-:W-:-:S05]  /*dec0*/  IMAD R14, R6, 0x34, RZ ;  /* 0x00000034060e7824 */ /* 0x001fca00078e02ff */
[----:B------:R-:W-:Y:S01]  /*ded0*/  IADD3 R13, P5, PT, R14, R0, RZ ;  /* 0x000000000e0d7210 */ /* 0x000fe20007fbe0ff */
[----:B------:R0:W-:Y:S04]  /*dee0*/  STL [R1+0x1ac], R8 ;  /* 0x0001ac0801007387 */ /* 0x0001e80000100800 */
[----:B------:R-:W-:Y:S04]  /*def0*/  STL [R1+0x1e0], R72 ;  /* 0x0001e04801007387 */ /* 0x000fe80000100800 */
[----:B------:R1:W-:Y:S01]  /*df00*/  STL [R1+0x1b4], R11 ;  /* 0x0001b40b01007387 */ /* 0x0003e20000100800 */
[----:B0-----:R-:W-:-:S03]  /*df10*/  SHF.R.S32.HI R8, RZ, 0x1f, R14 ;  /* 0x0000001fff087819 */ /* 0x001fc6000001140e */
[----:B------:R0:W-:Y:S01]  /*df20*/  STL [R1+0x1d4], R54 ;  /* 0x0001d43601007387 */ /* 0x0001e20000100800 */
[----:B-1----:R-:W-:Y:S02]  /*df30*/  SHF.R.S32.HI R11, RZ, 0x1f, R84 ;  /* 0x0000001fff0b7819 */ /* 0x002fe40000011454 */
[----:B0-----:R-:W-:Y:S01]  /*df40*/  IADD3 R54, P0, PT, R84, R0, RZ ;  /* 0x0000000054367210 */ /* 0x001fe20007f1e0ff */
[--C-:B------:R-:W-:Y:S01]  /*df50*/  IMAD.X R37, R8, 0x1, R3.reuse, P5 ;  /* 0x0000000108257824 */ /* 0x100fe200028e0603 */
[----:B------:R-:W-:Y:S03]  /*df60*/  STL [R1+0x1dc], R61 ;  /* 0x0001dc3d01007387 */ /* 0x000fe60000100800 */
[----:B------:R-:W-:Y:S01]  /*df70*/  IMAD.X R56, R11, 0x1, R3, P0 ;  /* 0x000000010b387824 */ /* 0x000fe200000e0603 */
[----:B------:R-:W-:Y:S01]  /*df80*/  ISETP.GE.U32.AND P0, PT, R12, 0x7fffff2c, PT ;  /* 0x7fffff2c0c00780c */ /* 0x000fe20003f06070 */
[----:B------:R0:W-:Y:S01]  /*df90*/  STL [R1+0xdc0], R13 ;  /* 0x000dc00d01007387 */ /* 0x0001e20000100800 */
[----:B------:R-:W-:-:S02]  /*dfa0*/  @!P6 IMAD.MOV.U32 R12, RZ, RZ, R13 ;  /* 0x000000ffff0ce224 */ /* 0x000fc400078e000d */
[----:B0-----:R-:W-:-:S05]  /*dfb0*/  @!P6 IMAD.MOV.U32 R13, RZ, RZ, R37 ;  /* 0x000000ffff0de224 */ /* 0x001fca00078e0025 */
[----:B------:R0:W4:Y:S01]  /*dfc0*/  @!P6 LDG.E.U8 R35, desc[UR20][R12.64] ;  /* 0x000000140c23e981 */ /* 0x000122000c1e1100 */
[----:B------:R-:W-:Y:S01]  /*dfd0*/  IADD3 R34, P5, PT, R14, R2, RZ ;  /* 0x000000020e227210 */ /* 0x000fe20007fbe0ff */
[----:B------:R-:W-:Y:S01]  /*dfe0*/  IMAD R87, R6, 0xd, RZ ;  /* 0x0000000d06577824 */ /* 0x000fe200078e02ff */
[----:B------:R-:W-:Y:S01]  /*dff0*/  PRMT R32, RZ, 0x7610, R32 ;  /* 0x00007610ff207816 */ /* 0x000fe20000000020 */
[----:B------:R-:W-:Y:S02]  /*e000*/  STL [R1+0x320], R54 ;  /* 0x0003203601007387 */ /* 0x000fe40000100800 */
[----:B------:R-:W-:Y:S01]  /*e010*/  IMAD.X R8, R8, 0x1, R4, P5 ;  /* 0x0000000108087824 */ /* 0x000fe200028e0604 */
[----:B------:R-:W-:Y:S01]  /*e020*/  SHF.R.S32.HI R14, RZ, 0x1f, R87 ;  /* 0x0000001fff0e7819 */ /* 0x000fe20000011457 */
[----:B------:R-:W-:Y:S01]  /*e030*/  STL [R1+0xdbc], R37 ;  /* 0x000dbc2501007387 */ /* 0x000fe20000100800 */
[----:B------:R-:W-:Y:S01]  /*e040*/  IADD3 R49, P5, PT, R87, R0, RZ ;  /* 0x0000000057317210 */ /* 0x000fe20007fbe0ff */
[----:B0-----:R-:W-:-:S02]  /*e050*/  @!P6 IMAD.MOV.U32 R12, RZ, RZ, R34 ;  /* 0x000000ffff0ce224 */ /* 0x001fc400078e0022 */
[----:B------:R0:W-:Y:S01]  /*e060*/  STL [R1+0x1cc], R47 ;  /* 0x0001cc2f01007387 */ /* 0x0001e20000100800 */
[----:B------:R-:W-:Y:S02]  /*e070*/  @!P6 IMAD.MOV.U32 R13, RZ, RZ, R8 ;  /* 0x000000ffff0de224 */ /* 0x000fe400078e0008 */
[----:B------:R-:W-:Y:S01]  /*e080*/  IMAD R39, R6, 0x15, RZ ;  /* 0x0000001506277824 */ /* 0x000fe200078e02ff */
[----:B------:R-:W-:Y:S01]  /*e090*/  STL [R1+0x31c], R56 ;  /* 0x00031c3801007387 */ /* 0x000fe20000100800 */
[----:B------:R-:W-:Y:S02]  /*e0a0*/  IMAD.X R50, R14, 0x1, R3, P5 ;  /* 0x000000010e327824 */ /* 0x000fe400028e0603 */
[----:B0-----:R-:W-:Y:S01]  /*e0b0*/  IMAD R47, R6, 0x3c, RZ ;  /* 0x0000003c062f7824 */ /* 0x001fe200078e02ff */
[----:B------:R0:W-:Y:S04]  /*e0c0*/  STL [R1+0xdc8], R34 ;  /* 0x000dc82201007387 */ /* 0x0001e80000100800 */
[----:B------:R1:W3:Y:S04]  /*e0d0*/  @!P6 LDG.E.U8 R32, desc[UR20][R12.64] ;  /* 0x000000140c20e981 */ /* 0x0002e8000c1e1100 */
[----:B------:R2:W-:Y:S01]  /*e0e0*/  STL [R1+0x1c8], R42 ;  /* 0x0001c82a01007387 */ /* 0x0005e20000100800 */
[----:B0-----:R-:W-:-:S03]  /*e0f0*/  IADD3 R34, P6, PT, R47, R0, RZ ;  /* 0x000000002f227210 */ /* 0x001fc60007fde0ff */
[----:B------:R0:W-:Y:S01]  /*e100*/  STL [R1+0xdc4], R8 ;  /* 0x000dc40801007387 */ /* 0x0001e20000100800 */
[----:B------:R-:W-:Y:S01]  /*e110*/  IADD3 R41, P5, PT, R39, R0, RZ ;  /* 0x0000000027297210 */ /* 0x000fe20007fbe0ff */
[----:B-1----:R-:W-:Y:S02]  /*e120*/  VIADD R12, R21, 0xffffffa3 ;  /* 0xffffffa3150c7836 */ /* 0x002fe40000000000 */
[----:B------:R-:W-:Y:S01]  /*e130*/  STL [R1+0xba8], R49 ;  /* 0x000ba83101007387 */ /* 0x000fe20000100800 */
[----:B--2---:R-:W-:-:S03]  /*e140*/  SHF.R.S32.HI R42, RZ, 0x1f, R39 ;  /* 0x0000001fff2a7819 */ /* 0x004fc60000011427 */
[----:B------:R-:W-:Y:S01]  /*e150*/  STL [R1+0xba4], R50 ;  /* 0x000ba43201007387 */ /* 0x000fe20000100800 */
[----:B0-----:R-:W-:-:S03]  /*e160*/  SHF.R.S32.HI R8, RZ, 0x1f, R47 ;  /* 0x0000001fff087819 */ /* 0x001fc6000001142f */
[----:B------:R-:W-:Y:S01]  /*e170*/  STL [R1+0xe30], R34 ;  /* 0x000e302201007387 */ /* 0x000fe20000100800 */
[----:B------:R-:W-:Y:S01]  /*e180*/  IMAD.X R44, R42, 0x1, R3, P5 ;  /* 0x000000012a2c7824 */ /* 0x000fe200028e0603 */
[----:B------:R-:W-:Y:S02]  /*e190*/  PRMT R25, RZ, 0x7610, R25 ;  /* 0x00007610ff197816 */ /* 0x000fe40000000019 */
[----:B------:R-:W-:Y:S01]  /*e1a0*/  ISETP.GE.U32.AND P5, PT, R12, 0x7fffff24, PT ;  /* 0x7fffff240c00780c */ /* 0x000fe20003fa6070 */
[----:B------:R-:W-:Y:S01]  /*e1b0*/  @!P1 IMAD.MOV.U32 R12, RZ, RZ, R34 ;  /* 0x000000ffff0c9224 */ /* 0x000fe200078e0022 */
[----:B----4-:R0:W-:Y:S02]  /*e1c0*/  STL [R1+0x1a8], R35 ;  /* 0x0001a82301007387 */ /* 0x0101e40000100800 */
[----:B0-----:R-:W-:-:S04]  /*e1d0*/  IMAD.X R35, R8, 0x1, R3, P6 ;  /* 0x0000000108237824 */ /* 0x001fc800030e0603 */
[----:B------:R-:W-:-:S05]  /*e1e0*/  @!P1 IMAD.MOV.U32 R13, RZ, RZ, R35 ;  /* 0x000000ffff0d9224 */ /* 0x000fca00078e0023 */
[----:B------:R0:W2:Y:S04]  /*e1f0*/  @!P1 LDG.E.U8 R25, desc[UR20][R12.64] ;  /* 0x000000140c199981 */ /* 0x0000a8000c1e1100 */
[----:B------:R-:W-:Y:S04]  /*e200*/  STL [R1+0xc28], R41 ;  /* 0x000c282901007387 */ /* 0x000fe80000100800 */
[----:B------:R1:W-:Y:S04]  /*e210*/  STL [R1+0xe2c], R35 ;  /* 0x000e2c2301007387 */ /* 0x0003e80000100800 */
[----:B---3--:R3:W-:Y:S01]  /*e220*/  STL [R1+0x1a4], R32 ;  /* 0x0001a42001007387 */ /* 0x0087e20000100800 */
[----:B-1----:R-:W-:Y:S01]  /*e230*/  IMAD R35, R6, 0x1d, RZ ;  /* 0x0000001d06237824 */ /* 0x002fe200078e02ff */
[----:B---3--:R-:W-:-:S02]  /*e240*/  IADD3 R32, P6, PT, R47, R2, RZ ;  /* 0x000000022f207210 */ /* 0x008fc40007fde0ff */
[----:B------:R-:W-:Y:S02]  /*e250*/  STL [R1+0xc24], R44 ;  /* 0x000c242c01007387 */ /* 0x000fe40000100800 */
[----:B------:R-:W-:Y:S01]  /*e260*/  SHF.R.S32.HI R47, RZ, 0x1f, R35 ;  /* 0x0000001fff2f7819 */ /* 0x000fe20000011423 */
[----:B------:R-:W-:Y:S01]  /*e270*/  IMAD.X R8, R8, 0x1, R4, P6 ;  /* 0x0000000108087824 */ /* 0x000fe200030e0604 */
[----:B------:R-:W-:Y:S01]  /*e280*/  IADD3 R37, P6, PT, R35, R0, RZ ;  /* 0x0000000023257210 */ /* 0x000fe20007fde0ff */
[----:B------:R-:W-:Y:S01]  /*e290*/  STL [R1+0xe38], R32 ;  /* 0x000e382001007387 */ /* 0x000fe20000100800 */
[----:B------:R-:W-:Y:S01]  /*e2a0*/  PRMT R24, RZ, 0x7610, R24 ;  /* 0x00007610ff187816 */ /* 0x000fe20000000018 */
[----:B------:R-:W-:Y:S02]  /*e2b0*/  IMAD R75, R6, 0x44, RZ ;  /* 0x00000044064b7824 */ /* 0x000fe400078e02ff */
[----:B0-----:R-:W-:Y:S02]  /*e2c0*/  @!P1 IMAD.MOV.U32 R12, RZ, RZ, R32 ;  /* 0x000000ffff0c9224 */ /* 0x001fe400078e0020 */
[----:B------:R-:W-:-:S02]  /*e2d0*/  @!P1 IMAD.MOV.U32 R13, RZ, RZ, R8 ;  /* 0x000000ffff0d9224 */ /* 0x000fc400078e0008 */
[----:B------:R-:W-:Y:S01]  /*e2e0*/  IMAD.X R38, R47, 0x1, R3, P6 ;  /* 0x000000012f267824 */ /* 0x000fe200030e0603 */
[----:B------:R-:W-:Y:S02]  /*e2f0*/  IADD3 R52, P6, PT, R75, R0, RZ ;  /* 0x000000004b347210 */ /* 0x000fe40007fde0ff */
        /* <DEDUP_REMOVED lines=26> */
[----:B---3--:R1:W-:Y:S04]  /*e4a0*/  STL [R1+0x19c], R24 ;  /* 0x00019c1801007387 */ /* 0x0083e80000100800 */
[----:B------:R-:W-:Y:S04]  /*e4b0*/  STL [R1+0xd0c], R34 ;  /* 0x000d0c2201007387 */ /* 0x000fe80000100800 */
[----:B------:R3:W-:Y:S01]  /*e4c0*/  STL [R1+0xea8], R51 ;  /* 0x000ea83301007387 */ /* 0x0007e20000100800 */
[----:B-1----:R-:W-:-:S03]  /*e4d0*/  IMAD R24, R6, 0x2d, RZ ;  /* 0x0000002d06187824 */ /* 0x002fc600078e02ff */
[----:B------:R1:W-:Y:S01]  /*e4e0*/  STL [R1+0xea4], R8 ;  /* 0x000ea40801007387 */ /* 0x0003e20000100800 */
[----:B------:R-:W-:Y:S01]  /*e4f0*/  IMAD R78, R6, 0x4c, RZ ;  /* 0x0000004c064e7824 */ /* 0x000fe200078e02ff */
[----:B------:R-:W-:Y:S01]  /*e500*/  SHF.R.S32.HI R75, RZ, 0x1f, R24 ;  /* 0x0000001fff4b7819 */ /* 0x000fe20000011418 */
[----:B0-----:R-:W-:Y:S01]  /*e510*/  VIADD R12, R21, 0xffffff93 ;  /* 0xffffff93150c7836 */ /* 0x001fe20000000000 */
[----:B---3--:R-:W-:Y:S02]  /*e520*/  IADD3 R51, P2, PT, R84, R2, RZ ;  /* 0x0000000254337210 */ /* 0x008fe40007f5e0ff */
[----:B-1----:R-:W-:-:S03]  /*e530*/  SHF.R.S32.HI R8, RZ, 0x1f, R78 ;  /* 0x0000001fff087819 */ /* 0x002fc6000001144e */
[----:B------:R-:W-:Y:S01]  /*e540*/  IMAD.X R52, R11, 0x1, R4, P2 ;  /* 0x000000010b347824 */ /* 0x000fe200010e0604 */
[----:B------:R-:W-:Y:S02]  /*e550*/  PRMT R60, RZ, 0x7610, R60 ;  /* 0x00007610ff3c7816 */ /* 0x000fe4000000003c */
[----:B------:R-:W-:Y:S02]  /*e560*/  ISETP.GE.U32.AND P2, PT, R12, 0x7fffff14, PT ;  /* 0x7fffff140c00780c */ /* 0x000fe40003f46070 */
[----:B------:R-:W-:Y:S01]  /*e570*/  PRMT R48, RZ, 0x7610, R48 ;  /* 0x00007610ff307816 */ /* 0x000fe20000000030 */
[----:B--2---:R0:W-:Y:S02]  /*e580*/  STL [R1+0x198], R30 ;  /* 0x0001981e01007387 */ /* 0x0041e40000100800 */
[----:B0-----:R-:W-:-:S05]  /*e590*/  IADD3 R30, P6, PT, R24, R0, RZ ;  /* 0x00000000181e7210 */ /* 0x001fca0007fde0ff */
[----:B------:R-:W-:Y:S04]  /*e5a0*/  STL [R1+0xd70], R30 ;  /* 0x000d701e01007387 */ /* 0x000fe80000100800 */
[----:B----4-:R0:W-:Y:S02]  /*e5b0*/  STL [R1+0x194], R31 ;  /* 0x0001941f01007387 */ /* 0x0101e40000100800 */
[----:B0-----:R-:W-:Y:S01]  /*e5c0*/  IMAD.X R31, R75, 0x1, R3, P6 ;  /* 0x000000014b1f7824 */ /* 0x001fe200030e0603 */
[----:B------:R-:W-:-:S05]  /*e5d0*/  IADD3 R61, P6, PT, R78, R0, RZ ;  /* 0x000000004e3d7210 */ /* 0x000fca0007fde0ff */
[----:B------:R-:W-:Y:S01]  /*e5e0*/  IMAD.X R89, R8, 0x1, R3, P6 ;  /* 0x0000000108597824 */ /* 0x000fe200030e0603 */
[----:B------:R-:W-:Y:S01]  /*e5f0*/  IADD3 R59, P6, PT, R78, R2, RZ ;  /* 0x000000024e3b7210 */ /* 0x000fe20007fde0ff */
[----:B------:R-:W-:Y:S01]  /*e600*/  @!P3 IMAD.MOV.U32 R12, RZ, RZ, R61 ;  /* 0x000000ffff0cb224 */ /* 0x000fe200078e003d */
[----:B------:R-:W-:Y:S01]  /*e610*/  STL [R1+0xd6c], R31 ;  /* 0x000d6c1f01007387 */ /* 0x000fe20000100800 */
[----:B------:R-:W-:-:S03]  /*e620*/  @!P3 IMAD.MOV.U32 R13, RZ, RZ, R89 ;  /* 0x000000ffff0db224 */ /* 0x000fc600078e0059 */
[----:B------:R0:W-:Y:S04]  /*e630*/  STL [R1+0xf10], R61 ;  /* 0x000f103d01007387 */ /* 0x0001e80000100800 */
[----:B------:R1:W2:Y:S01]  /*e640*/  @!P3 LDG.E.U8 R60, desc[UR20][R12.64] ;  /* 0x000000140c3cb981 */ /* 0x0002a2000c1e1100 */
[----:B0-----:R-:W-:Y:S02]  /*e650*/  IMAD.X R61, R8, 0x1, R4, P6 ;  /* 0x00000001083d7824 */ /* 0x001fe400030e0604 */
[----:B-1----:R-:W-:Y:S02]  /*e660*/  @!P3 IMAD.MOV.U32 R12, RZ, RZ, R59 ;  /* 0x000000ffff0cb224 */ /* 0x002fe400078e003b */
[----:B------:R-:W-:-:S05]  /*e670*/  @!P3 IMAD.MOV.U32 R13, RZ, RZ, R61 ;  /* 0x000000ffff0db224 */ /* 0x000fca00078e003d */
[----:B------:R0:W3:Y:S01]  /*e680*/  @!P3 LDG.E.U8 R48, desc[UR20][R12.64] ;  /* 0x000000140c30b981 */ /* 0x0000e2000c1e1100 */
[----:B------:R-:W-:-:S03]  /*e690*/  IMAD R11, R6, 0x54, RZ ;  /* 0x00000054060b7824 */ /* 0x000fc600078e02ff */
[----:B------:R-:W-:Y:S04]  /*e6a0*/  STL [R1+0x328], R51 ;  /* 0x0003283301007387 */ /* 0x000fe80000100800 */
[----:B------:R-:W-:Y:S04]  /*e6b0*/  STL [R1+0xf0c], R89 ;  /* 0x000f0c5901007387 */ /* 0x000fe80000100800 */
[----:B------:R-:W-:Y:S04]  /*e6c0*/  STL [R1+0x324], R52 ;  /* 0x0003243401007387 */ /* 0x000fe80000100800 */
[----:B------:R-:W-:Y:S04]  /*e6d0*/  STL [R1+0xf18], R59 ;  /* 0x000f183b01007387 */ /* 0x000fe80000100800 */
[----:B------:R-:W-:Y:S01]  /*e6e0*/  STL [R1+0xf14], R61 ;  /* 0x000f143d01007387 */ /* 0x000fe20000100800 */
[----:B------:R-:W-:-:S02]  /*e6f0*/  SHF.R.S32.HI R8, RZ, 0x1f, R11 ;  /* 0x0000001fff087819 */ /* 0x000fc4000001140b */
[----:B------:R-:W-:Y:S02]  /*e700*/  PRMT R45, RZ, 0x7610, R45 ;  /* 0x00007610ff2d7816 */ /* 0x000fe4000000002d */
[----:B------:R-:W-:Y:S01]  /*e710*/  PRMT R40, RZ, 0x7610, R40 ;  /* 0x00007610ff287816 */ /* 0x000fe20000000028 */
[----:B--2---:R1:W-:Y:S02]  /*e720*/  STL [R1+0x190], R60 ;  /* 0x0001903c01007387 */ /* 0x0043e40000100800 */
[----:B-1----:R-:W-:-:S05]  /*e730*/  IADD3 R60, P6, PT, R11, R0, RZ ;  /* 0x000000000b3c7210 */ /* 0x002fca0007fde0ff */
[----:B------:R-:W-:Y:S01]  /*e740*/  STL [R1+0xf80], R60 ;  /* 0x000f803c01007387 */ /* 0x000fe20000100800 */
[----:B0-----:R-:W-:-:S03]  /*e750*/  IMAD.X R12, R8, 0x1, R3, P6 ;  /* 0x00000001080c7824 */ /* 0x001fc600030e0603 */
[----:B---3--:R0:W-:Y:S01]  /*e760*/  STL [R1+0x18c], R48 ;  /* 0x00018c3001007387 */ /* 0x0081e20000100800 */
[----:B------:R-:W-:Y:S01]  /*e770*/  @!P0 IMAD.MOV.U32 R13, RZ, RZ, R12 ;  /* 0x000000ffff0d8224 */ /* 0x000fe200078e000c */
[----:B0-----:R-:W-:-:S05]  /*e780*/  IADD3 R48, P3, PT, R11, R2, RZ ;  /* 0x000000020b307210 */ /* 0x001fca0007f7e0ff */
[----:B------:R-:W-:Y:S04]  /*e790*/  STL [R1+0xf88], R48 ;  /* 0x000f883001007387 */ /* 0x000fe80000100800 */
[----:B------:R0:W-:Y:S02]  /*e7a0*/  STL [R1+0xf7c], R12 ;  /* 0x000f7c0c01007387 */ /* 0x0001e40000100800 */
[----:B0-----:R-:W-:-:S05]  /*e7b0*/  @!P0 IMAD.MOV.U32 R12, RZ, RZ, R60 ;  /* 0x000000ffff0c8224 */ /* 0x001fca00078e003c */
[----:B------:R0:W2:Y:S01]  /*e7c0*/  @!P0 LDG.E.U8 R45, desc[UR20][R12.64] ;  /* 0x000000140c2d8981 */ /* 0x0000a2000c1e1100 */
[----:B------:R-:W-:Y:S02]  /*e7d0*/  IMAD.X R59, R8, 0x1, R4, P3 ;  /* 0x00000001083b7824 */ /* 0x000fe400018e0604 */
[----:B0-----:R-:W-:Y:S02]  /*e7e0*/  @!P0 IMAD.MOV.U32 R12, RZ, RZ, R48 ;  /* 0x000000ffff0c8224 */ /* 0x001fe400078e0030 */
[----:B------:R-:W-:-:S05]  /*e7f0*/  @!P0 IMAD.MOV.U32 R13, RZ, RZ, R59 ;  /* 0x000000ffff0d8224 */ /* 0x000fca00078e003b */
[----:B------:R0:W3:Y:S01]  /*e800*/  @!P0 LDG.E.U8 R40, desc[UR20][R12.64] ;  /* 0x000000140c288981 */ /* 0x0000e2000c1e1100 */
[----:B------:R-:W-:-:S03]  /*e810*/  IMAD R11, R6, 0x5c, RZ ;  /* 0x0000005c060b7824 */ /* 0x000fc600078e02ff */
[----:B------:R-:W-:Y:S01]  /*e820*/  STL [R1+0xf84], R59 ;  /* 0x000f843b01007387 */ /* 0x000fe20000100800 */
[-C--:B------:R-:W-:Y:S02]  /*e830*/  IADD3 R39, P0, PT, R39, R2.reuse, RZ ;  /* 0x0000000227277210 */ /* 0x080fe40007f1e0ff */
[----:B------:R-:W-:Y:S01]  /*e840*/  SHF.R.S32.HI R8, RZ, 0x1f, R11 ;  /* 0x0000001fff087819 */ /* 0x000fe2000001140b */
[----:B0-----:R-:W-:Y:S01]  /*e850*/  VIADD R12, R21, 0xffffff83 ;  /* 0xffffff83150c7836 */ /* 0x001fe20000000000 */
[----:B------:R-:W-:Y:S01]  /*e860*/  PRMT R36, RZ, 0x7610, R36 ;  /* 0x00007610ff247816 */ /* 0x000fe20000000024 */
[----:B--2---:R0:W-:Y:S02]  /*e870*/  STL [R1+0x188], R45 ;  /* 0x0001882d01007387 */ /* 0x0041e40000100800 */
[----:B0-----:R-:W-:-:S05]  /*e880*/  IADD3 R45, P3, PT, R87, R2, RZ ;  /* 0x00000002572d7210 */ /* 0x001fca0007f7e0ff */
[----:B------:R-:W-:Y:S01]  /*e890*/  IMAD.X R48, R14, 0x1, R4, P3 ;  /* 0x000000010e307824 */ /* 0x000fe200018e0604 */
[C---:B------:R-:W-:Y:S01]  /*e8a0*/  IADD3 R59, P3, PT, R11.reuse, R0, RZ ;  /* 0x000000000b3b7210 */ /* 0x040fe20007f7e0ff */
[----:B------:R-:W-:Y:S04]  /*e8b0*/  STL [R1+0xbb0], R45 ;  /* 0x000bb02d01007387 */ /* 0x000fe80000100800 */
[----:B------:R-:W-:Y:S01]  /*e8c0*/  STL [R1+0xbac], R48 ;  /* 0x000bac3001007387 */ /* 0x000fe20000100800 */
[----:B------:R-:W-:Y:S01]  /*e8d0*/  IMAD.X R13, R8, 0x1, R3, P3 ;  /* 0x00000001080d7824 */ /* 0x000fe200018e0603 */
[----:B------:R-:W-:Y:S02]  /*e8e0*/  IADD3 R60, P3, PT, R11, R2, RZ ;  /* 0x000000020b3c7210 */ /* 0x000fe40007f7e0ff */
[----:B------:R-:W-:Y:S01]  /*e8f0*/  STL [R1+0xff0], R59 ;  /* 0x000ff03b01007387 */ /* 0x000fe20000100800 */
[----:B------:R-:W-:-:S03]  /*e900*/  PRMT R14, RZ, 0x7610, R14 ;  /* 0x00007610ff0e7816 */ /* 0x000fc6000000000e */
[----:B------:R-:W-:Y:S04]  /*e910*/  STL [R1+0xc30], R39 ;  /* 0x000c302701007387 */ /* 0x000fe80000100800 */
[----:B---3--:R0:W-:Y:S02]  /*e920*/  STL [R1+0x180], R40 ;  /* 0x0001802801007387 */ /* 0x0081e40000100800 */
[--C-:B0-----:R-:W-:Y:S01]  /*e930*/  IMAD.X R40, R42, 0x1, R4.reuse, P0 ;  /* 0x000000012a287824 */ /* 0x101fe200000e0604 */
[----:B------:R-:W-:Y:S01]  /*e940*/  ISETP.GE.U32.AND P0, PT, R12, 0x7fffff04, PT ;  /* 0x7fffff040c00780c */ /* 0x000fe20003f06070 */
[----:B------:R-:W-:Y:S02]  /*e950*/  @!P5 IMAD.MOV.U32 R12, RZ, RZ, R59 ;  /* 0x000000ffff0cd224 */ /* 0x000fe400078e003b */
[----:B------:R-:W-:Y:S01]  /*e960*/  IMAD.X R42, R8, 0x1, R4, P3 ;  /* 0x00000001082a7824 */ /* 0x000fe200018e0604 */
[----:B------:R0:W-:Y:S04]  /*e970*/  STL [R1+0xfec], R13 ;  /* 0x000fec0d01007387 */ /* 0x0001e80000100800 */
[----:B------:R1:W2:Y:S02]  /*e980*/  @!P5 LDG.E.U8 R14, desc[UR20][R12.64] ;  /* 0x000000140c0ed981 */ /* 0x0002a4000c1e1100 */
[----:B-1----:R-:W-:-:S02]  /*e990*/  @!P5 IMAD.MOV.U32 R12, RZ, RZ, R60 ;  /* 0x000000ffff0cd224 */ /* 0x002fc400078e003c */
[----:B0-----:R-:W-:-:S05]  /*e9a0*/  @!P5 IMAD.MOV.U32 R13, RZ, RZ, R42 ;  /* 0x000000ffff0dd224 */ /* 0x001fca00078e002a */
[----:B------:R0:W3:Y:S01]  /*e9b0*/  @!P5 LDG.E.U8 R36, desc[UR20][R12.64] ;  /* 0x000000140c24d981 */ /* 0x0000e2000c1e1100 */
[----:B------:R-:W-:-:S03]  /*e9c0*/  IMAD R11, R6, 0x64, RZ ;  /* 0x00000064060b7824 */ /* 0x000fc600078e02ff */
[----:B------:R-:W-:Y:S02]  /*e9d0*/  STL [R1+0xc2c], R40 ;  /* 0x000c2c2801007387 */ /* 0x000fe40000100800 */
[----:B------:R-:W-:Y:S02]  /*e9e0*/  IADD3 R59, P3, PT, R11, R0, RZ ;  /* 0x000000000b3b7210 */ /* 0x000fe40007f7e0ff */
[----:B------:R-:W-:Y:S01]  /*e9f0*/  STL [R1+0xff8], R60 ;  /* 0x000ff83c01007387 */ /* 0x000fe20000100800 */
[----:B------:R-:W-:-:S05]  /*ea00*/  SHF.R.S32.HI R8, RZ, 0x1f, R11 ;  /* 0x0000001fff087819 */ /* 0x000fca000001140b */
[----:B0-----:R-:W-:Y:S01]  /*ea10*/  IMAD.X R12, R8, 0x1, R3, P3 ;  /* 0x00000001080c7824 */ /* 0x001fe200018e0603 */
[----:B------:R-:W-:-:S03]  /*ea20*/  PRMT R58, RZ, 0x7610, R58 ;  /* 0x00007610ff3a7816 */ /* 0x000fc6000000003a */
[----:B------:R-:W-:Y:S01]  /*ea30*/  @!P1 IMAD.MOV.U32 R13, RZ, RZ, R12 ;  /* 0x000000ffff0d9224 */ /* 0x000fe200078e000c */
[----:B------:R-:W-:Y:S01]  /*ea40*/  PRMT R27, RZ, 0x7610, R27 ;  /* 0x00007610ff1b7816 */ /* 0x000fe2000000001b */
[----:B--2---:R-:W-:Y:S04]  /*ea50*/  STL [R1+0x17c], R14 ;  /* 0x00017c0e01007387 */ /* 0x004fe80000100800 */
[----:B------:R-:W-:Y:S04]  /*ea60*/  STL [R1+0xff4], R42 ;  /* 0x000ff42a01007387 */ /* 0x000fe80000100800 */
[----:B------:R-:W-:Y:S04]  /*ea70*/  STL [R1+0x1060], R59 ;  /* 0x0010603b01007387 */ /* 0x000fe80000100800 */
[----:B---3--:R0:W-:Y:S02]  /*ea80*/  STL [R1+0x178], R36 ;  /* 0x0001782401007387 */ /* 0x0081e40000100800 */
[----:B0-----:R-:W-:-:S05]  /*ea90*/  IADD3 R36, P5, PT, R11, R2, RZ ;  /* 0x000000020b247210 */ /* 0x001fca0007fbe0ff */
[----:B------:R-:W-:Y:S04]  /*eaa0*/  STL [R1+0x1068], R36 ;  /* 0x0010682401007387 */ /* 0x000fe80000100800 */
[----:B------:R0:W-:Y:S01]  /*eab0*/  STL [R1+0x105c], R12 ;  /* 0x00105c0c01007387 */ /* 0x0001e20000100800 */
[----:B------:R-:W-:Y:S02]  /*eac0*/  IMAD.X R42, R8, 0x1, R4, P5 ;  /* 0x00000001082a7824 */ /* 0x000fe400028e0604 */
[----:B0-----:R-:W-:-:S05]  /*ead0*/  @!P1 IMAD.MOV.U32 R12, RZ, RZ, R59 ;  /* 0x000000ffff0c9224 */ /* 0x001fca00078e003b */
[----:B------:R0:W2:Y:S02]  /*eae0*/  @!P1 LDG.E.U8 R58, desc[UR20][R12.64] ;  /* 0x000000140c3a9981 */ /* 0x0000a4000c1e1100 */
[----:B0-----:R-:W-:Y:S02]  /*eaf0*/  @!P1 IMAD.MOV.U32 R12, RZ, RZ, R36 ;  /* 0x000000ffff0c9224 */ /* 0x001fe400078e0024 */
[----:B------:R-:W-:-:S05]  /*eb00*/  @!P1 IMAD.MOV.U32 R13, RZ, RZ, R42 ;  /* 0x000000ffff0d9224 */ /* 0x000fca00078e002a */
[----:B------:R0:W3:Y:S01]  /*eb10*/  @!P1 LDG.E.U8 R27, desc[UR20][R12.64] ;  /* 0x000000140c1b9981 */ /* 0x0000e2000c1e1100 */
[-C--:B------:R-:W-:Y:S01]  /*eb20*/  IADD3 R35, P5, PT, R35, R2.reuse, RZ ;  /* 0x0000000223237210 */ /* 0x080fe20007fbe0ff */
[----:B------:R-:W-:Y:S02]  /*eb30*/  IMAD R11, R6, 0x6c, RZ ;  /* 0x0000006c060b7824 */ /* 0x000fe400078e02ff */
[----:B------:R-:W-:Y:S02]  /*eb40*/  STL [R1+0x1064], R42 ;  /* 0x0010642a01007387 */ /* 0x000fe40000100800 */
[----:B------:R-:W-:Y:S02]  /*eb50*/  IMAD.X R36, R47, 0x1, R4, P5 ;  /* 0x000000012f247824 */ /* 0x000fe400028e0604 */
[----:B------:R-:W-:Y:S01]  /*eb60*/  STL [R1+0xcb0], R35 ;  /* 0x000cb02301007387 */ /* 0x000fe20000100800 */
[----:B------:R-:W-:Y:S01]  /*eb70*/  IADD3 R25, P1, PT, R25, R2, RZ ;  /* 0x0000000219197210 */ /* 0x000fe20007f3e0ff */
[C---:B------:R-:W-:Y:S01]  /*eb80*/  VIADD R14, R21.reuse, 0xfffffffa ;  /* 0xfffffffa150e7836 */ /* 0x040fe20000000000 */
[----:B------:R-:W-:Y:S01]  /*eb90*/  SHF.R.S32.HI R8, RZ, 0x1f, R11 ;  /* 0x0000001fff087819 */ /* 0x000fe2000001140b */
[----:B0-----:R-:W-:-:S03]  /*eba0*/  VIADD R12, R21, 0xfffffff2 ;  /* 0xfffffff2150c7836 */ /* 0x001fc60000000000 */
[----:B------:R-:W-:Y:S02]  /*ebb0*/  ISETP.GE.U32.AND P3, PT, R14, 0x7fffff7b, PT ;  /* 0x7fffff7b0e00780c */ /* 0x000fe40003f66070 */
[----:B------:R-:W-:Y:S01]  /*ebc0*/  PRMT R14, RZ, 0x7610, R14 ;  /* 0x00007610ff0e7816 */ /* 0x000fe2000000000e */
[----:B--2---:R0:W-:Y:S04]  /*ebd0*/  STL [R1+0x174], R58 ;  /* 0x0001743a01007387 */ /* 0x0041e80000100800 */
[----:B------:R-:W-:Y:S01]  /*ebe0*/  STL [R1+0xcac], R36 ;  /* 0x000cac2401007387 */ /* 0x000fe20000100800 */
[----:B0-----:R-:W-:-:S05]  /*ebf0*/  IADD3 R58, P5, PT, R11, R0, RZ ;  /* 0x000000000b3a7210 */ /* 0x001fca0007fbe0ff */
[----:B------:R-:W-:Y:S04]  /*ec00*/  STL [R1+0x10cc], R58 ;  /* 0x0010cc3a01007387 */ /* 0x000fe80000100800 */
[----:B------:R-:W-:Y:S01]  /*ec10*/  STL [R1+0xd18], R25 ;  /* 0x000d181901007387 */ /* 0x000fe20000100800 */
[----:B------:R-:W-:-:S03]  /*ec20*/  IMAD.X R13, R8, 0x1, R3, P5 ;  /* 0x00000001080d7824 */ /* 0x000fc600028e0603 */
[----:B---3--:R0:W-:Y:S02]  /*ec30*/  STL [R1+0x170], R27 ;  /* 0x0001701b01007387 */ /* 0x0081e40000100800 */
[----:B0-----:R-:W-:Y:S01]  /*ec40*/  IMAD.X R27, R72, 0x1, R4, P1 ;  /* 0x00000001481b7824 */ /* 0x001fe200008e0604 */
[----:B------:R-:W-:Y:S01]  /*ec50*/  ISETP.GE.U32.AND P1, PT, R12, 0x7fffff73, PT ;  /* 0x7fffff730c00780c */ /* 0x000fe20003f26070 */
[----:B------:R-:W-:-:S05]  /*ec60*/  @!P2 IMAD.MOV.U32 R12, RZ, RZ, R58 ;  /* 0x000000ffff0ca224 */ /* 0x000fca00078e003a */
[----:B------:R0:W2:Y:S01]  /*ec70*/  @!P2 LDG.E.U8 R14, desc[UR20][R12.64] ;  /* 0x000000140c0ea981 */ /* 0x0000a2000c1e1100 */
[----:B------:R-:W-:Y:S01]  /*ec80*/  VIADD R78, R21, 0xffffff8b ;  /* 0xffffff8b154e7836 */ /* 0x000fe20000000000 */
[----:B------:R-:W-:Y:S01]  /*ec90*/  IADD3 R42, P5, PT, R11, R2, RZ ;  /* 0x000000020b2a7210 */ /* 0x000fe20007fbe0ff */
[----:B------:R-:W-:-:S03]  /*eca0*/  IMAD R11, R6, 0x74, RZ ;  /* 0x00000074060b7824 */ /* 0x000fc600078e02ff */
[----:B------:R-:W-:Y:S01]  /*ecb0*/  ISETP.GE.U32.AND P6, PT, R78, 0x7fffff0c, PT ;  /* 0x7fffff0c4e00780c */ /* 0x000fe20003fc6070 */
[----:B------:R-:W-:Y:S01]  /*ecc0*/  IMAD.X R47, R8, 0x1, R4, P5 ;  /* 0x00000001082f7824 */ /* 0x000fe200028e0604 */
[----:B------:R1:W-:Y:S01]  /*ecd0*/  STL [R1+0x10c8], R13 ;  /* 0x0010c80d01007387 */ /* 0x0003e20000100800 */
[----:B------:R-:W-:Y:S01]  /*ece0*/  PRMT R43, RZ, 0x7610, R43 ;  /* 0x00007610ff2b7816 */ /* 0x000fe2000000002b */
[----:B0-----:R-:W-:Y:S01]  /*ecf0*/  @!P2 IMAD.MOV.U32 R12, RZ, RZ, R42 ;  /* 0x000000ffff0ca224 */ /* 0x001fe200078e002a */
[----:B------:R-:W-:Y:S02]  /*ed00*/  SHF.R.S32.HI R8, RZ, 0x1f, R11 ;  /* 0x0000001fff087819 */ /* 0x000fe4000001140b */
[----:B------:R-:W-:Y:S01]  /*ed10*/  IADD3 R58, P5, PT, R11, R0, RZ ;  /* 0x000000000b3a7210 */ /* 0x000fe20007fbe0ff */
[----:B------:R-:W-:Y:S01]  /*ed20*/  STL [R1+0xd14], R27 ;  /* 0x000d141b01007387 */ /* 0x000fe20000100800 */
[----:B-1----:R-:W-:-:S03]  /*ed30*/  @!P2 IMAD.MOV.U32 R13, RZ, RZ, R47 ;  /* 0x000000ffff0da224 */ /* 0x002fc600078e002f */
[----:B------:R0:W-:Y:S01]  /*ed40*/  STL [R1+0x10d4], R42 ;  /* 0x0010d42a01007387 */ /* 0x0001e20000100800 */
[----:B------:R-:W-:-:S03]  /*ed50*/  IMAD.X R59, R8, 0x1, R3, P5 ;  /* 0x00000001083b7824 */ /* 0x000fc600028e0603 */
[----:B------:R1:W3:Y:S01]  /*ed60*/  @!P2 LDG.E.U8 R43, desc[UR20][R12.64] ;  /* 0x000000140c2ba981 */ /* 0x0002e2000c1e1100 */
[----:B------:R-:W-:Y:S02]  /*ed70*/  PRMT R57, RZ, 0x7610, R57 ;  /* 0x00007610ff397816 */ /* 0x000fe40000000039 */
[----:B0-----:R-:W-:Y:S01]  /*ed80*/  IADD3 R42, P2, PT, R11, R2, RZ ;  /* 0x000000020b2a7210 */ /* 0x001fe20007f5e0ff */
[----:B-1----:R-:W-:Y:S02]  /*ed90*/  @!P6 IMAD.MOV.U32 R12, RZ, RZ, R58 ;  /* 0x000000ffff0ce224 */ /* 0x002fe400078e003a */
[----:B------:R-:W-:Y:S01]  /*eda0*/  @!P6 IMAD.MOV.U32 R13, RZ, RZ, R59 ;  /* 0x000000ffff0de224 */ /* 0x000fe200078e003b */
[----:B------:R-:W-:-:S04]  /*edb0*/  PRMT R26, RZ, 0x7610, R26 ;  /* 0x00007610ff1a7816 */ /* 0x000fc8000000001a */
[----:B------:R0:W4:Y:S02]  /*edc0*/  @!P6 LDG.E.U8 R57, desc[UR20][R12.64] ;  /* 0x000000140c39e981 */ /* 0x000124000c1e1100 */
[----:B0-----:R-:W-:Y:S02]  /*edd0*/  @!P6 IMAD.MOV.U32 R12, RZ, RZ, R42 ;  /* 0x000000ffff0ce224 */ /* 0x001fe400078e002a */
[----:B--2---:R-:W-:Y:S04]  /*ede0*/  STL [R1+0x164], R14 ;  /* 0x0001640e01007387 */ /* 0x004fe80000100800 */
[----:B------:R0:W-:Y:S02]  /*edf0*/  STL [R1+0x10d0], R47 ;  /* 0x0010d02f01007387 */ /* 0x0001e40000100800 */
[----:B0-----:R-:W-:-:S04]  /*ee00*/  IMAD.X R47, R8, 0x1, R4, P2 ;  /* 0x00000001082f7824 */ /* 0x001fc800010e0604 */
[----:B------:R-:W-:-:S05]  /*ee10*/  @!P6 IMAD.MOV.U32 R13, RZ, RZ, R47 ;  /* 0x000000ffff0de224 */ /* 0x000fca00078e002f */
[----:B------:R0:W2:Y:S01]  /*ee20*/  @!P6 LDG.E.U8 R26, desc[UR20][R12.64] ;  /* 0x000000140c1ae981 */ /* 0x0000a2000c1e1100 */
[----:B------:R-:W-:-:S03]  /*ee30*/  IADD3 R24, P2, PT, R24, R2, RZ ;  /* 0x0000000218187210 */ /* 0x000fc60007f5e0ff */
[----:B------:R-:W-:Y:S01]  /*ee40*/  STL [R1+0x1130], R58 ;  /* 0x0011303a01007387 */ /* 0x000fe20000100800 */
[----:B------:R-:W-:-:S03]  /*ee50*/  IMAD R11, R6, 0x7c, RZ ;  /* 0x0000007c060b7824 */ /* 0x000fc600078e02ff */
[----:B---3--:R-:W-:Y:S04]  /*ee60*/  STL [R1+0x1b28], R43 ;  /* 0x001b282b01007387 */ /* 0x008fe80000100800 */
[----:B------:R-:W-:Y:S01]  /*ee70*/  STL [R1+0x1138], R42 ;  /* 0x0011382a01007387 */ /* 0x000fe20000100800 */
[----:B------:R-:W-:-:S03]  /*ee80*/  VIADD R14, R21, 0xffffffea ;  /* 0xffffffea150e7836 */ /* 0x000fc60000000000 */
[----:B------:R-:W-:Y:S04]  /*ee90*/  STL [R1+0x112c], R59 ;  /* 0x00112c3b01007387 */ /* 0x000fe80000100800 */
[----:B------:R1:W-:Y:S04]  /*eea0*/  STL [R1+0x1134], R47 ;  /* 0x0011342f01007387 */ /* 0x0003e80000100800 */
[----:B------:R-:W-:Y:S01]  /*eeb0*/  STL [R1+0xd78], R24 ;  /* 0x000d781801007387 */ /* 0x000fe20000100800 */
[----:B------:R-:W-:Y:S02]  /*eec0*/  SHF.R.S32.HI R8, RZ, 0x1f, R11 ;  /* 0x0000001fff087819 */ /* 0x000fe4000001140b */
[----:B------:R-:W-:-:S02]  /*eed0*/  ISETP.GE.U32.AND P5, PT, R14, 0x7fffff6b, PT ;  /* 0x7fffff6b0e00780c */ /* 0x000fc40003fa6070 */
[----:B-1----:R-:W-:Y:S01]  /*eee0*/  IADD3 R47, P6, PT, R11, R0, RZ ;  /* 0x000000000b2f7210 */ /* 0x002fe20007fde0ff */
[C---:B0-----:R-:W-:Y:S02]  /*eef0*/  VIADD R12, R21.reuse, 0xffffffe2 ;  /* 0xffffffe2150c7836 */ /* 0x041fe40000000000 */
[----:B------:R-:W-:Y:S01]  /*ef00*/  VIADD R13, R21, 0xffffffda ;  /* 0xffffffda150d7836 */ /* 0x000fe20000000000 */
[----:B------:R-:W-:Y:S02]  /*ef10*/  PRMT R43, RZ, 0x7610, R43 ;  /* 0x00007610ff2b7816 */ /* 0x000fe4000000002b */
[----:B------:R-:W-:Y:S02]  /*ef20*/  PRMT R92, RZ, 0x7610, R92 ;  /* 0x00007610ff5c7816 */ /* 0x000fe4000000005c */
[----:B------:R-:W-:Y:S02]  /*ef30*/  PRMT R91, RZ, 0x7610, R91 ;  /* 0x00007610ff5b7816 */ /* 0x000fe4000000005b */
[----:B------:R-:W-:-:S02]  /*ef40*/  PRMT R90, RZ, 0x7610, R90 ;  /* 0x00007610ff5a7816 */ /* 0x000fc4000000005a */
[----:B------:R-:W-:Y:S02]  /*ef50*/  PRMT R88, RZ, 0x7610, R88 ;  /* 0x00007610ff587816 */ /* 0x000fe40000000058 */
[----:B------:R-:W-:Y:S02]  /*ef60*/  PRMT R86, RZ, 0x7610, R86 ;  /* 0x00007610ff567816 */ /* 0x000fe40000000056 */
[----:B------:R-:W-:Y:S02]  /*ef70*/  PRMT R85, RZ, 0x7610, R85 ;  /* 0x00007610ff557816 */ /* 0x000fe40000000055 */
[----:B------:R-:W-:Y:S02]  /*ef80*/  PRMT R83, RZ, 0x7610, R83 ;  /* 0x00007610ff537816 */ /* 0x000fe40000000053 */
[----:B------:R-:W-:Y:S02]  /*ef90*/  PRMT R81, RZ, 0x7610, R81 ;  /* 0x00007610ff517816 */ /* 0x000fe40000000051 */
[----:B------:R-:W-:-:S02]  /*efa0*/  PRMT R82, RZ, 0x7610, R82 ;  /* 0x00007610ff527816 */ /* 0x000fc40000000052 */
[----:B------:R-:W-:Y:S02]  /*efb0*/  PRMT R80, RZ, 0x7610, R80 ;  /* 0x00007610ff507816 */ /* 0x000fe40000000050 */
[----:B------:R-:W-:Y:S02]  /*efc0*/  PRMT R77, RZ, 0x7610, R77 ;  /* 0x00007610ff4d7816 */ /* 0x000fe4000000004d */
[----:B------:R-:W-:Y:S02]  /*efd0*/  PRMT R79, RZ, 0x7610, R79 ;  /* 0x00007610ff4f7816 */ /* 0x000fe4000000004f */
[----:B------:R-:W-:Y:S01]  /*efe0*/  PRMT R73, RZ, 0x7610, R73 ;  /* 0x00007610ff497816 */ /* 0x000fe20000000049 */
[----:B--2---:R0:W-:Y:S02]  /*eff0*/  STL [R1+0x168], R26 ;  /* 0x0001681a01007387 */ /* 0x0041e40000100800 */
[----:B0-----:R-:W-:Y:S01]  /*f000*/  IMAD.X R26, R75, 0x1, R4, P2 ;  /* 0x000000014b1a7824 */ /* 0x001fe200010e0604 */
[----:B------:R-:W-:-:S04]  /*f010*/  IADD3 R14, P2, PT, R11, R2, RZ ;  /* 0x000000020b0e7210 */ /* 0x000fc80007f5e0ff */
[----:B------:R-:W-:Y:S04]  /*f020*/  STL [R1+0xd74], R26 ;  /* 0x000d741a01007387 */ /* 0x000fe80000100800 */
[----:B------:R-:W-:Y:S01]  /*f030*/  STL [R1+0x11a0], R47 ;  /* 0x0011a02f01007387 */ /* 0x000fe20000100800 */
[----:B------:R-:W-:-:S03]  /*f040*/  IMAD.X R42, R8, 0x1, R4, P2 ;  /* 0x00000001082a7824 */ /* 0x000fc600010e0604 */
[----:B----4-:R0:W-:Y:S01]  /*f050*/  STL [R1+0x16c], R57 ;  /* 0x00016c3901007387 */ /* 0x0101e20000100800 */
[----:B------:R-:W-:Y:S01]  /*f060*/  ISETP.GE.U32.AND P2, PT, R13, 0x7fffff5b, PT ;  /* 0x7fffff5b0d00780c */ /* 0x000fe20003f46070 */
[----:B0-----:R-:W-:Y:S01]  /*f070*/  IMAD.X R57, R8, 0x1, R3, P6 ;  /* 0x0000000108397824 */ /* 0x001fe200030e0603 */
[----:B------:R-:W-:Y:S01]  /*f080*/  ISETP.GE.U32.AND P6, PT, R12, 0x7fffff63, PT ;  /* 0x7fffff630c00780c */ /* 0x000fe20003fc6070 */
[----:B------:R-:W-:Y:S02]  /*f090*/  @!P0 IMAD.MOV.U32 R12, RZ, RZ, R47 ;  /* 0x000000ffff0c8224 */ /* 0x000fe400078e002f */
[----:B------:R-:W-:-:S05]  /*f0a0*/  @!P0 IMAD.MOV.U32 R13, RZ, RZ, R57 ;  /* 0x000000ffff0d8224 */ /* 0x000fca00078e0039 */
[----:B------:R0:W2:Y:S02]  /*f0b0*/  @!P0 LDG.E.U8 R43, desc[UR20][R12.64] ;  /* 0x000000140c2b8981 */ /* 0x0000a4000c1e1100 */
        /* <DEDUP_REMOVED lines=18> */
[----:B------:R-:W-:Y:S02]  /*f1e0*/  VIADD R8, R21, 0xffffffd2 ;  /* 0xffffffd215087836 */ /* 0x000fe40000000000 */
[----:B0-----:R-:W-:Y:S02]  /*f1f0*/  @!P5 IMAD.MOV.U32 R12, RZ, RZ, R39 ;  /* 0x000000ffff0cd224 */ /* 0x001fe400078e0027 */
[----:B------:R-:W-:-:S05]  /*f200*/  @!P5 IMAD.MOV.U32 R13, RZ, RZ, R40 ;  /* 0x000000ffff0dd224 */ /* 0x000fca00078e0028 */
[----:B------:R0:W2:Y:S01]  /*f210*/  @!P5 LDG.E.U8 R83, desc[UR20][R12.64] ;  /* 0x000000140c53d981 */ /* 0x0000a2000c1e1100 */
[----:B------:R-:W-:Y:S01]  /*f220*/  ISETP.GE.U32.AND P0, PT, R8, 0x7fffff53, PT ;  /* 0x7fffff530800780c */ /* 0x000fe20003f06070 */
        /* <DEDUP_REMOVED lines=18> */
[----:B------:R-:W-:-:S05]  /*f350*/  VIADD R8, R21, 0xffffffca ;  /* 0xffffffca15087836 */ /* 0x000fca0000000000 */
[----:B------:R-:W-:Y:S01]  /*f360*/  ISETP.GE.U32.AND P3, PT, R8, 0x7fffff4b, PT ;  /* 0x7fffff4b0800780c */ /* 0x000fe20003f66070 */
[----:B------:R-:W-:-:S05]  /*f370*/  VIADD R8, R21, 0xffffffc2 ;  /* 0xffffffc215087836 */ /* 0x000fca0000000000 */
[----:B------:R-:W-:Y:S01]  /*f380*/  ISETP.GE.U32.AND P1, PT, R8, 0x7fffff43, PT ;  /* 0x7fffff430800780c */ /* 0x000fe20003f26070 */
[----:B------:R-:W-:Y:S02]  /*f390*/  VIADD R8, R21, 0xffffffba ;  /* 0xffffffba15087836 */ /* 0x000fe40000000000 */
[----:B------:R-:W-:-:S03]  /*f3a0*/  IMAD R11, R6, 0x35, RZ ;  /* 0x00000035060b7824 */ /* 0x000fc600078e02ff */
[----:B------:R-:W-:Y:S01]  /*f3b0*/  ISETP.GE.U32.AND P5, PT, R8, 0x7fffff3b, PT ;  /* 0x7fffff3b0800780c */ /* 0x000fe20003fa6070 */
[----:B------:R-:W-:Y:S01]  /*f3c0*/  VIADD R8, R21, 0xffffffb2 ;  /* 0xffffffb215087836 */ /* 0x000fe20000000000 */
[----:B------:R-:W-:Y:S01]  /*f3d0*/  IADD3 R25, P2, PT, R11, R0, RZ ;  /* 0x000000000b197210 */ /* 0x000fe20007f5e0ff */
[----:B------:R-:W-:Y:S03]  /*f3e0*/  STL [R1+0x11a8], R14 ;  /* 0x0011a80e01007387 */ /* 0x000fe60000100800 */
[----:B------:R-:W-:Y:S02]  /*f3f0*/  ISETP.GE.U32.AND P6, PT, R8, 0x7fffff33, PT ;  /* 0x7fffff330800780c */ /* 0x000fe40003fc6070 */
[----:B------:R-:W-:Y:S01]  /*f400*/  SHF.R.S32.HI R8, RZ, 0x1f, R11 ;  /* 0x0000001fff087819 */ /* 0x000fe2000001140b */
[----:B------:R-:W-:Y:S04]  /*f410*/  STL [R1+0x119c], R57 ;  /* 0x00119c3901007387 */ /* 0x000fe80000100800 */
[----:B------:R-:W-:Y:S01]  /*f420*/  STL [R1+0x11a4], R42 ;  /* 0x0011a42a01007387 */ /* 0x000fe20000100800 */
[----:B------:R-:W-:Y:S01]  /*f430*/  IMAD.X R26, R8, 0x1, R3, P2 ;  /* 0x00000001081a7824 */ /* 0x000fe200010e0603 */
[----:B------:R-:W-:Y:S01]  /*f440*/  PRMT R74, RZ, 0x7610, R74 ;  /* 0x00007610ff4a7816 */ /* 0x000fe2000000004a */
[----:B0-----:R-:W-:-:S02]  /*f450*/  @!P3 IMAD.MOV.U32 R12, RZ, RZ, R25 ;  /* 0x000000ffff0cb224 */ /* 0x001fc400078e0019 */
[----:B------:R-:W-:Y:S01]  /*f460*/  @!P3 IMAD.MOV.U32 R13, RZ, RZ, R26 ;  /* 0x000000ffff0db224 */ /* 0x000fe200078e001a */
[----:B------:R-:W-:-:S04]  /*f470*/  IADD3 R24, P2, PT, R11, R2, RZ ;  /* 0x000000020b187210 */ /* 0x000fc80007f5e0ff */
[----:B------:R0:W2:Y:S01]  /*f480*/  @!P3 LDG.E.U8 R74, desc[UR20][R12.64] ;  /* 0x000000140c4ab981 */ /* 0x0000a2000c1e1100 */
[----:B------:R-:W-:Y:S01]  /*f490*/  PRMT R76, RZ, 0x7610, R76 ;  /* 0x00007610ff4c7816 */ /* 0x000fe2000000004c */
[----:B0-----:R-:W-:Y:S02]  /*f4a0*/  @!P3 IMAD.MOV.U32 R12, RZ, RZ, R24 ;  /* 0x000000ffff0cb224 */ /* 0x001fe400078e0018 */
[----:B---3--:R-:W-:Y:S04]  /*f4b0*/  STL [R1+0x1b1c], R92 ;  /* 0x001b1c5c01007387 */ /* 0x008fe80000100800 */
[----:B----4-:R-:W-:Y:S04]  /*f4c0*/  STL [R1+0x1b20], R91 ;  /* 0x001b205b01007387 */ /* 0x010fe80000100800 */
[----:B--2---:R-:W-:Y:S04]  /*f4d0*/  STL [R1+0x1b24], R90 ;  /* 0x001b245a01007387 */ /* 0x004fe80000100800 */
        /* <DEDUP_REMOVED lines=12> */
[----:B------:R0:W-:Y:S02]  /*f5a0*/  STL [R1+0xdcc], R26 ;  /* 0x000dcc1a01007387 */ /* 0x0001e40000100800 */
[----:B0-----:R-:W-:-:S04]  /*f5b0*/  IMAD.X R26, R8, 0x1, R4, P2 ;  /* 0x00000001081a7824 */ /* 0x001fc800010e0604 */
[----:B------:R-:W-:-:S05]  /*f5c0*/  @!P3 IMAD.MOV.U32 R13, RZ, RZ, R26 ;  /* 0x000000ffff0db224 */ /* 0x000fca00078e001a */
[----:B------:R0:W2:Y:S01]  /*f5d0*/  @!P3 LDG.E.U8 R76, desc[UR20][R12.64] ;  /* 0x000000140c4cb981 */ /* 0x0000a2000c1e1100 */
[----:B------:R-:W-:-:S03]  /*f5e0*/  IMAD R11, R6, 0x3d, RZ ;  /* 0x0000003d060b7824 */ /* 0x000fc600078e02ff */
[----:B------:R-:W-:Y:S02]  /*f5f0*/  STL [R1+0xdd8], R24 ;  /* 0x000dd81801007387 */ /* 0x000fe40000100800 */
[----:B------:R-:W-:Y:S02]  /*f600*/  SHF.R.S32.HI R8, RZ, 0x1f, R11 ;  /* 0x0000001fff087819 */ /* 0x000fe4000001140b */
[----:B------:R-:W-:Y:S02]  /*f610*/  IADD3 R25, P2, PT, R11, R0, RZ ;  /* 0x000000000b197210 */ /* 0x000fe40007f5e0ff */
[----:B------:R-:W-:Y:S01]  /*f620*/  PRMT R71, RZ, 0x7610, R71 ;  /* 0x00007610ff477816 */ /* 0x000fe20000000047 */
[----:B------:R-:W-:Y:S04]  /*f630*/  STL [R1+0x1b54], R74 ;  /* 0x001b544a01007387 */ /* 0x000fe80000100800 */
[----:B------:R1:W-:Y:S01]  /*f640*/  STL [R1+0xdd4], R26 ;  /* 0x000dd41a01007387 */ /* 0x0003e20000100800 */
[----:B0-----:R-:W-:-:S02]  /*f650*/  @!P1 IMAD.MOV.U32 R12, RZ, RZ, R25 ;  /* 0x000000ffff0c9224 */ /* 0x001fc400078e0019 */
[----:B-1----:R-:W-:-:S04]  /*f660*/  IMAD.X R26, R8, 0x1, R3, P2 ;  /* 0x00000001081a7824 */ /* 0x002fc800010e0603 */
[----:B------:R-:W-:Y:S01]  /*f670*/  @!P1 IMAD.MOV.U32 R13, RZ, RZ, R26 ;  /* 0x000000ffff0d9224 */ /* 0x000fe200078e001a */
[----:B------:R-:W-:-:S04]  /*f680*/  IADD3 R24, P3, PT, R11, R2, RZ ;  /* 0x000000020b187210 */ /* 0x000fc80007f7e0ff */
[----:B------:R0:W3:Y:S04]  /*f690*/  @!P1 LDG.E.U8 R71, desc[UR20][R12.64] ;  /* 0x000000140c479981 */ /* 0x0000e8000c1e1100 */
[----:B------:R-:W-:Y:S01]  /*f6a0*/  STL [R1+0xe40], R25 ;  /* 0x000e401901007387 */ /* 0x000fe20000100800 */
[----:B------:R-:W-:Y:S01]  /*f6b0*/  PRMT R70, RZ, 0x7610, R70 ;  /* 0x00007610ff467816 */ /* 0x000fe20000000046 */
[----:B0-----:R-:W-:Y:S02]  /*f6c0*/  @!P1 IMAD.MOV.U32 R12, RZ, RZ, R24 ;  /* 0x000000ffff0c9224 */ /* 0x001fe400078e0018 */
[----:B--2---:R-:W-:Y:S04]  /*f6d0*/  STL [R1+0x1b58], R76 ;  /* 0x001b584c01007387 */ /* 0x004fe80000100800 */
        /* <DEDUP_REMOVED lines=9> */
[----:B---3--:R-:W-:Y:S04]  /*f770*/  STL [R1+0x1b5c], R71 ;  /* 0x001b5c4701007387 */ /* 0x008fe80000100800 */
        /* <DEDUP_REMOVED lines=34> */
[----:B------:R-:W-:-:S05]  /*f9a0*/  VIADD R14, R21, 0xffffffaa ;  /* 0xffffffaa150e7836 */ /* 0x000fca0000000000 */
[----:B------:R-:W-:Y:S01]  /*f9b0*/  ISETP.GE.U32.AND P0, PT, R14, 0x7fffff2b, PT ;  /* 0x7fffff2b0e00780c */ /* 0x000fe20003f06070 */
[----:B------:R-:W-:Y:S02]  /*f9c0*/  VIADD R14, R21, 0xffffffa2 ;  /* 0xffffffa2150e7836 */ /* 0x000fe40000000000 */
[----:B------:R-:W-:-:S03]  /*f9d0*/  IMAD R11, R6, 0x55, RZ ;  /* 0x00000055060b7824 */ /* 0x000fc600078e02ff */
[----:B------:R-:W-:Y:S01]  /*f9e0*/  ISETP.GE.U32.AND P2, PT, R14, 0x7fffff23, PT ;  /* 0x7fffff230e00780c */ /* 0x000fe20003f46070 */
[----:B------:R-:W-:Y:S01]  /*f9f0*/  VIADD R14, R21, 0xffffff9a ;  /* 0xffffff9a150e7836 */ /* 0x000fe20000000000 */
[----:B------:R-:W-:Y:S02]  /*fa00*/  SHF.R.S32.HI R8, RZ, 0x1f, R11 ;  /* 0x0000001fff087819 */ /* 0x000fe4000001140b */
[----:B------:R-:W-:Y:S01]  /*fa10*/  IADD3 R25, P5, PT, R11, R0, RZ ;  /* 0x000000000b197210 */ /* 0x000fe20007fbe0ff */
[----:B------:R-:W-:Y:S01]  /*fa20*/  STL [R1+0xf28], R24 ;  /* 0x000f281801007387 */ /* 0x000fe20000100800 */
[----:B------:R-:W-:Y:S01]  /*fa30*/  ISETP.GE.U32.AND P1, PT, R14, 0x7fffff1b, PT ;  /* 0x7fffff1b0e00780c */ /* 0x000fe20003f26070 */
[----:B------:R-:W-:Y:S02]  /*fa40*/  VIADD R14, R21, 0xffffff92 ;  /* 0xffffff92150e7836 */ /* 0x000fe40000000000 */
[----:B---3--:R-:W-:Y:S01]  /*fa50*/  STL [R1+0x1b6c], R67 ;  /* 0x001b6c4301007387 */ /* 0x008fe20000100800 */
[----:B------:R-:W-:-:S03]  /*fa60*/  IADD3 R11, P6, PT, R11, R2, RZ ;  /* 0x000000020b0b7210 */ /* 0x000fc60007fde0ff */
[----:B------:R1:W-:Y:S01]  /*fa70*/  STL [R1+0xf24], R26 ;  /* 0x000f241a01007387 */ /* 0x0003e20000100800 */
[----:B------:R-:W-:Y:S01]  /*fa80*/  ISETP.GE.U32.AND P3, PT, R14, 0x7fffff13, PT ;  /* 0x7fffff130e00780c */ /* 0x000fe20003f66070 */
[----:B------:R-:W-:Y:S01]  /*fa90*/  VIADD R14, R21, 0xffffff8a ;  /* 0xffffff8a150e7836 */ /* 0x000fe20000000000 */
[----:B------:R-:W-:Y:S01]  /*faa0*/  PRMT R65, RZ, 0x7610, R65 ;  /* 0x00007610ff417816 */ /* 0x000fe20000000041 */
[----:B0-----:R-:W-:Y:S02]  /*fab0*/  @!P0 IMAD.MOV.U32 R12, RZ, RZ, R25 ;  /* 0x000000ffff0c8224 */ /* 0x001fe400078e0019 */
[C---:B-1----:R-:W-:Y:S02]  /*fac0*/  IMAD.X R26, R8.reuse, 0x1, R3, P5 ;  /* 0x00000001081a7824 */ /* 0x042fe400028e0603 */
[----:B------:R-:W-:Y:S02]  /*fad0*/  IMAD.X R24, R8, 0x1, R4, P6 ;  /* 0x0000000108187824 */ /* 0x000fe400030e0604 */
[----:B------:R-:W-:Y:S01]  /*fae0*/  @!P0 IMAD.MOV.U32 R13, RZ, RZ, R26 ;  /* 0x000000ffff0d8224 */ /* 0x000fe200078e001a */
[----:B------:R-:W-:Y:S01]  /*faf0*/  ISETP.GE.U32.AND P5, PT, R14, 0x7fffff0b, PT ;  /* 0x7fffff0b0e00780c */ /* 0x000fe20003fa6070 */
[----:B------:R-:W-:Y:S01]  /*fb00*/  IMAD R14, R6, 0x5d, RZ ;  /* 0x0000005d060e7824 */ /* 0x000fe200078e02ff */
[----:B------:R-:W-:-:S02]  /*fb10*/  PRMT R63, RZ, 0x7610, R63 ;  /* 0x00007610ff3f7816 */ /* 0x000fc4000000003f */
[----:B------:R0:W3:Y:S01]  /*fb20*/  @!P0 LDG.E.U8 R65, desc[UR20][R12.64] ;  /* 0x000000140c418981 */ /* 0x0000e2000c1e1100 */
[----:B------:R-:W-:Y:S01]  /*fb30*/  IMAD R72, R6, 0x6, RZ ;  /* 0x0000000606487824 */ /* 0x000fe200078e02ff */
[----:B------:R-:W-:Y:S02]  /*fb40*/  SHF.R.S32.HI R8, RZ, 0x1f, R14 ;  /* 0x0000001fff087819 */ /* 0x000fe4000001140e */
[----:B------:R1:W-:Y:S01]  /*fb50*/  STL [R1+0xf90], R25 ;  /* 0x000f901901007387 */ /* 0x0003e20000100800 */
[----:B0-----:R-:W-:Y:S02]  /*fb60*/  @!P0 IMAD.MOV.U32 R12, RZ, RZ, R11 ;  /* 0x000000ffff0c8224 */ /* 0x001fe400078e000b */
[----:B------:R-:W-:Y:S01]  /*fb70*/  @!P0 IMAD.MOV.U32 R13, RZ, RZ, R24 ;  /* 0x000000ffff0d8224 */ /* 0x000fe200078e0018 */
[----:B-1----:R-:W-:-:S04]  /*fb80*/  IADD3 R25, P6, PT, R14, R0, RZ ;  /* 0x000000000e197210 */ /* 0x002fc80007fde0ff */
[----:B------:R0:W4:Y:S01]  /*fb90*/  @!P0 LDG.E.U8 R63, desc[UR20][R12.64] ;  /* 0x000000140c3f8981 */ /* 0x000122000c1e1100 */
[----:B------:R-:W-:Y:S02]  /*fba0*/  IADD3 R41, P0, PT, R72, R0, RZ ;  /* 0x0000000048297210 */ /* 0x000fe40007f1e0ff */
[----:B------:R-:W-:Y:S01]  /*fbb0*/  PRMT R62, RZ, 0x7610, R62 ;  /* 0x00007610ff3e7816 */ /* 0x000fe2000000003e */
[----:B0-----:R-:W-:Y:S01]  /*fbc0*/  VIADD R12, R21, 0xffffff82 ;  /* 0xffffff82150c7836 */ /* 0x001fe20000000000 */
[----:B------:R-:W-:Y:S01]  /*fbd0*/  PRMT R55, RZ, 0x7610, R55 ;  /* 0x00007610ff377816 */ /* 0x000fe20000000037 */
[----:B--2---:R-:W-:Y:S04]  /*fbe0*/  STL [R1+0x1b70], R66 ;  /* 0x001b704201007387 */ /* 0x004fe80000100800 */
[----:B------:R0:W-:Y:S04]  /*fbf0*/  STL [R1+0xf98], R11 ;  /* 0x000f980b01007387 */ /* 0x0001e80000100800 */
[----:B------:R1:W-:Y:S01]  /*fc00*/  STL [R1+0xf8c], R26 ;  /* 0x000f8c1a01007387 */ /* 0x0003e20000100800 */
[----:B0-----:R-:W-:Y:S01]  /*fc10*/  SHF.R.S32.HI R11, RZ, 0x1f, R72 ;  /* 0x0000001fff0b7819 */ /* 0x001fe20000011448 */
[----:B-1----:R-:W-:-:S04]  /*fc20*/  IMAD.X R26, R8, 0x1, R3, P6 ;  /* 0x00000001081a7824 */ /* 0x002fc800030e0603 */
[----:B------:R-:W-:Y:S01]  /*fc30*/  IMAD.X R44, R11, 0x1, R3, P0 ;  /* 0x000000010b2c7824 */ /* 0x000fe200000e0603 */
[----:B------:R-:W-:Y:S01]  /*fc40*/  ISETP.GE.U32.AND P0, PT, R12, 0x7fffff03, PT ;  /* 0x7fffff030c00780c */ /* 0x000fe20003f06070 */
[----:B------:R-:W-:Y:S01]  /*fc50*/  @!P2 IMAD.MOV.U32 R12, RZ, RZ, R25 ;  /* 0x000000ffff0ca224 */ /* 0x000fe200078e0019 */
[----:B------:R0:W-:Y:S01]  /*fc60*/  STL [R1+0xf94], R24 ;  /* 0x000f941801007387 */ /* 0x0001e20000100800 */
[----:B------:R-:W-:-:S05]  /*fc70*/  @!P2 IMAD.MOV.U32 R13, RZ, RZ, R26 ;  /* 0x000000ffff0da224 */ /* 0x000fca00078e001a */
[----:B------:R1:W2:Y:S01]  /*fc80*/  @!P2 LDG.E.U8 R62, desc[UR20][R12.64] ;  /* 0x000000140c3ea981 */ /* 0x0002a2000c1e1100 */
[----:B0-----:R-:W-:-:S05]  /*fc90*/  IADD3 R24, P6, PT, R14, R2, RZ ;  /* 0x000000020e187210 */ /* 0x001fca0007fde0ff */
[----:B------:R-:W-:Y:S02]  /*fca0*/  IMAD.X R8, R8, 0x1, R4, P6 ;  /* 0x0000000108087824 */ /* 0x000fe400030e0604 */
[----:B-1----:R-:W-:Y:S02]  /*fcb0*/  @!P2 IMAD.MOV.U32 R12, RZ, RZ, R24 ;  /* 0x000000ffff0ca224 */ /* 0x002fe400078e0018 */
[----:B------:R-:W-:-:S05]  /*fcc0*/  @!P2 IMAD.MOV.U32 R13, RZ, RZ, R8 ;  /* 0x000000ffff0da224 */ /* 0x000fca00078e0008 */
[----:B------:R0:W2:Y:S04]  /*fcd0*/  @!P2 LDG.E.U8 R55, desc[UR20][R12.64] ;  /* 0x000000140c37a981 */ /* 0x0000a8000c1e1100 */
[----:B---3--:R-:W-:Y:S01]  /*fce0*/  STL [R1+0x1b74], R65 ;  /* 0x001b744101007387 */ /* 0x008fe20000100800 */
[----:B------:R-:W-:-:S03]  /*fcf0*/  IMAD R47, R6, 0x65, RZ ;  /* 0x00000065062f7824 */ /* 0x000fc600078e02ff */
[----:B----4-:R-:W-:Y:S04]  /*fd00*/  STL [R1+0x1b78], R63 ;  /* 0x001b783f01007387 */ /* 0x010fe80000100800 */
        /* <DEDUP_REMOVED lines=12> */
[----:B------:R-:W-:-:S02]  /*fdd0*/  SHF.R.S32.HI R42, RZ, 0x1f, R27 ;  /* 0x0000001fff2a7819 */ /* 0x000fc4000001141b */
[----:B------:R-:W-:Y:S02]  /*fde0*/  IADD3 R35, P2, PT, R27, R0, RZ ;  /* 0x000000001b237210 */ /* 0x000fe40007f5e0ff */
[----:B------:R-:W-:-:S03]  /*fdf0*/  PRMT R46, RZ, 0x7610, R46 ;  /* 0x00007610ff2e7816 */ /* 0x000fc6000000002e */
[----:B------:R-:W-:Y:S01]  /*fe00*/  IMAD.X R36, R42, 0x1, R3, P2 ;  /* 0x000000012a247824 */ /* 0x000fe200010e0603 */
[----:B------:R-:W-:Y:S01]  /*fe10*/  ISETP.GE.U32.AND P2, PT, R12, 0x7fffff7a, PT ;  /* 0x7fffff7a0c00780c */ /* 0x000fe20003f46070 */
[----:B------:R-:W-:Y:S01]  /*fe20*/  @!P1 IMAD.MOV.U32 R12, RZ, RZ, R26 ;  /* 0x000000ffff0c9224 */ /* 0x000fe200078e001a */
[----:B------:R-:W-:Y:S01]  /*fe30*/  PRMT R87, RZ, 0x7610, R87 ;  /* 0x00007610ff577816 */ /* 0x000fe20000000057 */
[----:B--2---:R-:W-:Y:S04]  /*fe40*/  STL [R1+0x1b7c], R62 ;  /* 0x001b7c3e01007387 */ /* 0x004fe80000100800 */
[----:B------:R0:W-:Y:S02]  /*fe50*/  STL [R1+0x1004], R8 ;  /* 0x0010040801007387 */ /* 0x0001e40000100800 */
[----:B0-----:R-:W-:-:S05]  /*fe60*/  SHF.R.S32.HI R8, RZ, 0x1f, R47 ;  /* 0x0000001fff087819 */ /* 0x001fca000001142f */
[C---:B------:R-:W-:Y:S01]  /*fe70*/  IMAD.X R30, R8.reuse, 0x1, R3, P6 ;  /* 0x00000001081e7824 */ /* 0x040fe200030e0603 */
[----:B------:R-:W-:Y:S01]  /*fe80*/  IADD3 R24, P6, PT, R47, R2, RZ ;  /* 0x000000022f187210 */ /* 0x000fe20007fde0ff */
[----:B------:R-:W-:Y:S02]  /*fe90*/  STL [R1+0x1b80], R55 ;  /* 0x001b803701007387 */ /* 0x000fe40000100800 */
[----:B------:R-:W-:Y:S02]  /*fea0*/  @!P1 IMAD.MOV.U32 R13, RZ, RZ, R30 ;  /* 0x000000ffff0d9224 */ /* 0x000fe400078e001e */
[----:B------:R-:W-:Y:S04]  /*feb0*/  STL [R1+0xbb8], R39 ;  /* 0x000bb82701007387 */ /* 0x000fe80000100800 */
[----:B------:R-:W-:Y:S04]  /*fec0*/  STL [R1+0xbb4], R40 ;  /* 0x000bb42801007387 */ /* 0x000fe80000100800 */
[----:B------:R0:W-:Y:S04]  /*fed0*/  STL [R1+0x1070], R26 ;  /* 0x0010701a01007387 */ /* 0x0001e80000100800 */
[----:B------:R1:W2:Y:S01]  /*fee0*/  @!P1 LDG.E.U8 R46, desc[UR20][R12.64] ;  /* 0x000000140c2e9981 */ /* 0x0002a2000c1e1100 */
[----:B0-----:R-:W-:-:S02]  /*fef0*/  IMAD.X R26, R8, 0x1, R4, P6 ;  /* 0x00000001081a7824 */ /* 0x001fc400030e0604 */
[----:B-1----:R-:W-:Y:S02]  /*ff00*/  @!P1 IMAD.MOV.U32 R12, RZ, RZ, R24 ;  /* 0x000000ffff0c9224 */ /* 0x002fe400078e0018 */
[----:B------:R-:W-:-:S05]  /*ff10*/  @!P1 IMAD.MOV.U32 R13, RZ, RZ, R26 ;  /* 0x000000ffff0d9224 */ /* 0x000fca00078e001a */
[----:B------:R0:W3:Y:S01]  /*ff20*/  @!P1 LDG.E.U8 R87, desc[UR20][R12.64] ;  /* 0x000000140c579981 */ /* 0x0000e2000c1e1100 */
[----:B------:R-:W-:-:S03]  /*ff30*/  IMAD R47, R6, 0x6d, RZ ;  /* 0x0000006d062f7824 */ /* 0x000fc600078e02ff */
[----:B------:R-:W-:Y:S02]  /*ff40*/  STL [R1+0xc38], R35 ;  /* 0x000c382301007387 */ /* 0x000fe40000100800 */
[----:B------:R-:W-:Y:S02]  /*ff50*/  SHF.R.S32.HI R8, RZ, 0x1f, R47 ;  /* 0x0000001fff087819 */ /* 0x000fe4000001142f */
[----:B------:R1:W-:Y:S04]  /*ff60*/  STL [R1+0x106c], R30 ;  /* 0x00106c1e01007387 */ /* 0x0003e80000100800 */
[----:B------:R-:W-:Y:S01]  /*ff70*/  STL [R1+0xc34], R36 ;  /* 0x000c342401007387 */ /* 0x000fe20000100800 */
[----:B-1----:R-:W-:-:S03]  /*ff80*/  IADD3 R30, P6, PT, R47, R0, RZ ;  /* 0x000000002f1e7210 */ /* 0x002fc60007fde0ff */
[----:B------:R1:W-:Y:S01]  /*ff90*/  STL [R1+0x1078], R24 ;  /* 0x0010781801007387 */ /* 0x0003e20000100800 */
[----:B------:R-:W-:Y:S01]  /*ffa0*/  PRMT R84, RZ, 0x7610, R84 ;  /* 0x00007610ff547816 */ /* 0x000fe20000000054 */
[----:B------:R-:W-:Y:S02]  /*ffb0*/  IMAD.X R31, R8, 0x1, R3, P6 ;  /* 0x00000001081f7824 */ /* 0x000fe400030e0603 */
[----:B0-----:R-:W-:Y:S01]  /*ffc0*/  @!P3 IMAD.MOV.U32 R12, RZ, RZ, R30 ;  /* 0x000000ffff0cb224 */ /* 0x001fe200078e001e */
[----:B-1----:R-:W-:Y:S01]  /*ffd0*/  IADD3 R24, P6, PT, R47, R2, RZ ;  /* 0x000000022f187210 */ /* 0x002fe20007fde0ff */
[----:B------:R-:W-:Y:S01]  /*ffe0*/  @!P3 IMAD.MOV.U32 R13, RZ, RZ, R31 ;  /* 0x000000ffff0db224 */ /* 0x000fe200078e001f */
[----:B------:R-:W-:-:S04]  /*fff0*/  PRMT R78, RZ, 0x7610, R78 ;  /* 0x00007610ff4e7816 */ /* 0x000fc8000000004e */
[----:B------:R0:W4:Y:S01]  /*10000*/  @!P3 LDG.E.U8 R84, desc[UR20][R12.64] ;  /* 0x000000140c54b981 */ /* 0x000122000c1e1100 */
[----:B------:R-:W-:Y:S02]  /*10010*/  IMAD R32, R6, 0x1e, RZ ;  /* 0x0000001e06207824 */ /* 0x000fe400078e02ff */
[----:B0-----:R-:W-:-:S03]  /*10020*/  @!P3 IMAD.MOV.U32 R12, RZ, RZ, R24 ;  /* 0x000000ffff0cb224 */ /* 0x001fc600078e0018 */
[----:B------:R-:W-:Y:S01]  /*10030*/  SHF.R.S32.HI R43, RZ, 0x1f, R32 ;  /* 0x0000001fff2b7819 */ /* 0x000fe20000011420 */
[C---:B------:R-:W-:Y:S02]  /*10040*/  VIADD R75, R21.reuse, 0xfffffff1 ;  /* 0xfffffff1154b7836 */ /* 0x040fe40000000000 */
[----:B------:R-:W-:-:S03]  /*10050*/  VIADD R47, R21, 0xffffffe1 ;  /* 0xffffffe1152f7836 */ /* 0x000fc60000000000 */
[----:B------:R-:W-:Y:S02]  /*10060*/  ISETP.GE.U32.AND P1, PT, R75, 0x7fffff72, PT ;  /* 0x7fffff724b00780c */ /* 0x000fe40003f26070 */
[----:B------:R-:W-:Y:S02]  /*10070*/  PRMT R75, RZ, 0x7610, R75 ;  /* 0x00007610ff4b7816 */ /* 0x000fe4000000004b */
[----:B------:R-:W-:Y:S02]  /*10080*/  PRMT R33, RZ, 0x7610, R33 ;  /* 0x00007610ff217816 */ /* 0x000fe40000000021 */
[----:B------:R-:W-:Y:S02]  /*10090*/  PRMT R16, RZ, 0x7610, R16 ;  /* 0x00007610ff107816 */ /* 0x000fe40000000010 */
[----:B------:R-:W-:Y:S02]  /*100a0*/  PRMT R7, RZ, 0x7610, R7 ;  /* 0x00007610ff077816 */ /* 0x000fe40000000007 */
[----:B------:R-:W-:-:S02]  /*100b0*/  PRMT R15, RZ, 0x7610, R15 ;  /* 0x00007610ff0f7816 */ /* 0x000fc4000000000f */
[----:B------:R-:W-:Y:S02]  /*100c0*/  PRMT R28, RZ, 0x7610, R28 ;  /* 0x00007610ff1c7816 */ /* 0x000fe4000000001c */
[----:B------:R-:W-:Y:S02]  /*100d0*/  PRMT R20, RZ, 0x7610, R20 ;  /* 0x00007610ff147816 */ /* 0x000fe40000000014 */
[----:B------:R-:W-:Y:S01]  /*100e0*/  PRMT R5, RZ, 0x7610, R5 ;  /* 0x00007610ff057816 */ /* 0x000fe20000000005 */
[C---:B------:R-:W-:Y:S02]  /*100f0*/  VIADD R54, R64.reuse, 0xf8 ;  /* 0x000000f840367836 */ /* 0x040fe40000000000 */
[----:B------:R-:W-:Y:S02]  /*10100*/  VIADD R89, R64, 0xf9 ;  /* 0x000000f940597836 */ /* 0x000fe40000000000 */
[----:B------:R-:W-:Y:S02]  /*10110*/  IMAD.MOV.U32 R88, RZ, RZ, R19 ;  /* 0x000000ffff587224 */ /* 0x000fe400078e0013 */
[----:B------:R-:W-:-:S02]  /*10120*/  IMAD R19, R6, 0xf, RZ ;  /* 0x0000000f06137824 */ /* 0x000fc400078e02ff */
[----:B------:R-:W-:Y:S02]  /*10130*/  IMAD.MOV.U32 R91, RZ, RZ, R22 ;  /* 0x000000ffff5b7224 */ /* 0x000fe400078e0016 */
[----:B------:R-:W-:Y:S02]  /*10140*/  IMAD.MOV.U32 R90, RZ, RZ, R18 ;  /* 0x000000ffff5a7224 */ /* 0x000fe400078e0012 */
[----:B------:R-:W-:Y:S02]  /*10150*/  IMAD R22, R6, 0x2e, RZ ;  /* 0x0000002e06167824 */ /* 0x000fe400078e02ff */
[----:B------:R-:W-:-:S03]  /*10160*/  IMAD.MOV.U32 R92, RZ, RZ, R23 ;  /* 0x000000ffff5c7224 */ /* 0x000fc600078e0017 */
[----:B------:R-:W-:Y:S01]  /*10170*/  SHF.R.S32.HI R23, RZ, 0x1f, R22 ;  /* 0x0000001fff177819 */ /* 0x000fe20000011416 */
[----:B------:R-:W-:Y:S02]  /*10180*/  IMAD.MOV.U32 R86, RZ, RZ, R88 ;  /* 0x000000ffff567224 */ /* 0x000fe400078e0058 */
[----:B------:R-:W-:Y:S01]  /*10190*/  IMAD.MOV.U32 R88, RZ, RZ, R53 ;  /* 0x000000ffff587224 */ /* 0x000fe200078e0035 */
[----:B------:R-:W-:Y:S01]  /*101a0*/  PRMT R29, RZ, 0x7610, R29 ;  /* 0x00007610ff1d7816 */ /* 0x000fe2000000001d */
[----:B------:R-:W-:Y:S02]  /*101b0*/  IMAD.MOV.U32 R85, RZ, RZ, R86 ;  /* 0x000000ffff557224 */ /* 0x000fe400078e0056 */
[----:B------:R-:W-:Y:S02]  /*101c0*/  IMAD.MOV.U32 R86, RZ, RZ, R88 ;  /* 0x000000ffff567224 */ /* 0x000fe400078e0058 */
[----:B------:R-:W-:Y:S01]  /*101d0*/  IMAD.MOV.U32 R82, RZ, RZ, R92 ;  /* 0x000000ffff527224 */ /* 0x000fe200078e005c */
[----:B--2---:R-:W-:Y:S04]  /*101e0*/  STL [R1+0x1b84], R46 ;  /* 0x001b842e01007387 */ /* 0x004fe80000100800 */
[----:B------:R0:W-:Y:S02]  /*101f0*/  STL [R1+0x1074], R26 ;  /* 0x0010741a01007387 */ /* 0x0001e40000100800 */
[----:B0-----:R-:W-:-:S04]  /*10200*/  IMAD.X R26, R8, 0x1, R4, P6 ;  /* 0x00000001081a7824 */ /* 0x001fc800030e0604 */
[----:B------:R-:W-:Y:S01]  /*10210*/  @!P3 IMAD.MOV.U32 R13, RZ, RZ, R26 ;  /* 0x000000ffff0db224 */ /* 0x000fe200078e001a */
[----:B---3--:R-:W-:Y:S04]  /*10220*/  STL [R1+0x1b88], R87 ;  /* 0x001b885701007387 */ /* 0x008fe80000100800 */
[----:B------:R-:W-:Y:S04]  /*10230*/  STL [R1+0x10dc], R30 ;  /* 0x0010dc1e01007387 */ /* 0x000fe80000100800 */
[----:B------:R0:W-:Y:S04]  /*10240*/  STL [R1+0x10d8], R31 ;  /* 0x0010d81f01007387 */ /* 0x0001e80000100800 */
[----:B------:R1:W-:Y:S04]  /*10250*/  STL [R1+0x10e4], R24 ;  /* 0x0010e41801007387 */ /* 0x0003e80000100800 */
[----:B------:R2:W3:Y:S01]  /*10260*/  @!P3 LDG.E.U8 R78, desc[UR20][R12.64] ;  /* 0x000000140c4eb981 */ /* 0x0004e2000c1e1100 */
[----:B0-----:R-:W-:-:S02]  /*10270*/  IADD3 R31, P6, PT, R32, R0, RZ ;  /* 0x00000000201f7210 */ /* 0x001fc40007fde0ff */
[----:B-1----:R-:W-:Y:S01]  /*10280*/  IADD3 R24, P3, PT, R72, R2, RZ ;  /* 0x0000000248187210 */ /* 0x002fe20007f7e0ff */
[----:B------:R0:W-:Y:S01]  /*10290*/  STL [R1+0x10e0], R26 ;  /* 0x0010e01a01007387 */ /* 0x0001e20000100800 */
[C---:B--2---:R-:W-:Y:S02]  /*102a0*/  IMAD R12, R6.reuse, 0x75, RZ ;  /* 0x00000075060c7824 */ /* 0x044fe400078e02ff */
[----:B------:R-:W-:Y:S02]  /*102b0*/  IMAD.X R34, R43, 0x1, R3, P6 ;  /* 0x000000012b227824 */ /* 0x000fe400030e0603 */
[----:B------:R-:W-:Y:S01]  /*102c0*/  IMAD R30, R6, 0x7d, RZ ;  /* 0x0000007d061e7824 */ /* 0x000fe200078e02ff */
[----:B------:R-:W-:Y:S01]  /*102d0*/  SHF.R.S32.HI R8, RZ, 0x1f, R12 ;  /* 0x0000001fff087819 */ /* 0x000fe2000001140c */
[----:B0-----:R-:W-:Y:S01]  /*102e0*/  IMAD.X R26, R11, 0x1, R4, P3 ;  /* 0x000000010b1a7824 */ /* 0x001fe200018e0604 */
[C---:B------:R-:W-:Y:S01]  /*102f0*/  IADD3 R48, P3, PT, R12.reuse, R0, RZ ;  /* 0x000000000c307210 */ /* 0x040fe20007f7e0ff */
[----:B------:R-:W-:Y:S01]  /*10300*/  VIADD R13, R21, 0xffffffe9 ;  /* 0xffffffe9150d7836 */ /* 0x000fe20000000000 */
[----:B------:R-:W-:-:S02]  /*10310*/  IADD3 R37, P6, PT, R12, R2, RZ ;  /* 0x000000020c257210 */ /* 0x000fc40007fde0ff */
[----:B------:R-:W-:Y:S01]  /*10320*/  SHF.R.S32.HI R11, RZ, 0x1f, R30 ;  /* 0x0000001fff0b7819 */ /* 0x000fe2000001141e */
[----:B------:R-:W-:Y:S01]  /*10330*/  IMAD.X R49, R8, 0x1, R3, P3 ;  /* 0x0000000108317824 */ /* 0x000fe200018e0603 */
[----:B------:R-:W-:Y:S01]  /*10340*/  IADD3 R45, P3, PT, R30, R0, RZ ;  /* 0x000000001e2d7210 */ /* 0x000fe20007f7e0ff */
[----:B------:R-:W-:Y:S01]  /*10350*/  IMAD.X R38, R8, 0x1, R4, P6 ;  /* 0x0000000108267824 */ /* 0x000fe200030e0604 */
[----:B------:R-:W-:Y:S01]  /*10360*/  ISETP.GE.U32.AND P6, PT, R13, 0x7fffff6a, PT ;  /* 0x7fffff6a0d00780c */ /* 0x000fe20003fc6070 */
[----:B------:R-:W-:Y:S02]  /*10370*/  @!P5 IMAD.MOV.U32 R12, RZ, RZ, R48 ;  /* 0x000000ffff0cd224 */ /* 0x000fe400078e0030 */
[----:B------:R-:W-:Y:S02]  /*10380*/  @!P5 IMAD.MOV.U32 R13, RZ, RZ, R49 ;  /* 0x000000ffff0dd224 */ /* 0x000fe400078e0031 */
[----:B------:R-:W-:Y:S01]  /*10390*/  IMAD.X R46, R11, 0x1, R3, P3 ;  /* 0x000000010b2e7824 */ /* 0x000fe200018e0603 */
[----:B------:R-:W-:-:S02]  /*103a0*/  ISETP.GE.U32.AND P3, PT, R47, 0x7fffff62, PT ;  /* 0x7fffff622f00780c */ /* 0x000fc40003f66070 */
[----:B------:R-:W-:Y:S01]  /*103b0*/  PRMT R47, RZ, 0x7610, R47 ;  /* 0x00007610ff2f7816 */ /* 0x000fe2000000002f */
[----:B------:R0:W2:Y:S02]  /*103c0*/  @!P5 LDG.E.U8 R75, desc[UR20][R12.64] ;  /* 0x000000140c4bd981 */ /* 0x0000a4000c1e1100 */
[----:B0-----:R-:W-:Y:S02]  /*103d0*/  @!P0 IMAD.MOV.U32 R12, RZ, RZ, R45 ;  /* 0x000000ffff0c8224 */ /* 0x001fe400078e002d */
[----:B------:R-:W-:-:S05]  /*103e0*/  @!P0 IMAD.MOV.U32 R13, RZ, RZ, R46 ;  /* 0x000000ffff0d8224 */ /* 0x000fca00078e002e */
[----:B------:R0:W2:Y:S02]  /*103f0*/  @!P0 LDG.E.U8 R47, desc[UR20][R12.64] ;  /* 0x000000140c2f8981 */ /* 0x0000a4000c1e1100 */
[----:B0-----:R-:W-:Y:S02]  /*10400*/  @!P2 IMAD.MOV.U32 R12, RZ, RZ, R41 ;  /* 0x000000ffff0ca224 */ /* 0x001fe400078e0029 */
[----:B------:R-:W-:-:S05]  /*10410*/  @!P2 IMAD.MOV.U32 R13, RZ, RZ, R44 ;  /* 0x000000ffff0da224 */ /* 0x000fca00078e002c */
[----:B------:R0:W2:Y:S01]  /*10420*/  @!P2 LDG.E.U8 R33, desc[UR20][R12.64] ;  /* 0x000000140c21a981 */ /* 0x0000a2000c1e1100 */
[----:B------:R-:W-:Y:S01]  /*10430*/  PRMT R72, RZ, 0x7610, R72 ;  /* 0x00007610ff487816 */ /* 0x000fe20000000048 */
[----:B0-----:R-:W-:Y:S02]  /*10440*/  @!P1 IMAD.MOV.U32 R12, RZ, RZ, R39 ;  /* 0x000000ffff0c9224 */ /* 0x001fe400078e0027 */
[----:B------:R-:W-:-:S05]  /*10450*/  @!P1 IMAD.MOV.U32 R13, RZ, RZ, R40 ;  /* 0x000000ffff0d9224 */ /* 0x000fca00078e0028 */
[----:B------:R0:W2:Y:S02]  /*10460*/  @!P1 LDG.E.U8 R16, desc[UR20][R12.64] ;  /* 0x000000140c109981 */ /* 0x0000a4000c1e1100 */
[----:B0-----:R-:W-:Y:S02]  /*10470*/  @!P5 IMAD.MOV.U32 R12, RZ, RZ, R37 ;  /* 0x000000ffff0cd224 */ /* 0x001fe400078e0025 */
[----:B------:R-:W-:-:S05]  /*10480*/  @!P5 IMAD.MOV.U32 R13, RZ, RZ, R38 ;  /* 0x000000ffff0dd224 */ /* 0x000fca00078e0026 */
[----:B------:R0:W2:Y:S01]  /*10490*/  @!P5 LDG.E.U8 R72, desc[UR20][R12.64] ;  /* 0x000000140c48d981 */ /* 0x0000a2000c1e1100 */
[----:B------:R-:W-:Y:S01]  /*104a0*/  IADD3 R30, P5, PT, R30, R2, RZ ;  /* 0x000000021e1e7210 */ /* 0x000fe20007fbe0ff */
[----:B0-----:R-:W-:Y:S02]  /*104b0*/  @!P6 IMAD.MOV.U32 R12, RZ, RZ, R35 ;  /* 0x000000ffff0ce224 */ /* 0x001fe400078e0023 */
[----:B------:R-:W-:Y:S01]  /*104c0*/  @!P6 IMAD.MOV.U32 R13, RZ, RZ, R36 ;  /* 0x000000ffff0de224 */ /* 0x000fe200078e0024 */
[----:B------:R-:W-:Y:S01]  /*104d0*/  STL [R1+0xcb8], R31 ;  /* 0x000cb81f01007387 */ /* 0x000fe20000100800 */
[----:B------:R-:W-:-:S03]  /*104e0*/  IMAD.X R11, R11, 0x1, R4, P5 ;  /* 0x000000010b0b7824 */ /* 0x000fc600028e0604 */
[----:B------:R0:W2:Y:S01]  /*104f0*/  @!P6 LDG.E.U8 R7, desc[UR20][R12.64] ;  /* 0x000000140c07e981 */ /* 0x0000a2000c1e1100 */
[----:B------:R-:W-:-:S03]  /*10500*/  PRMT R8, RZ, 0x7610, R8 ;  /* 0x00007610ff087816 */ /* 0x000fc60000000008 */
[----:B------:R-:W-:Y:S01]  /*10510*/  STL [R1+0xcb4], R34 ;  /* 0x000cb42201007387 */ /* 0x000fe20000100800 */
[----:B0-----:R-:W-:Y:S02]  /*10520*/  @!P3 IMAD.MOV.U32 R12, RZ, RZ, R31 ;  /* 0x000000ffff0cb224 */ /* 0x001fe400078e001f */
[----:B------:R-:W-:Y:S01]  /*10530*/  @!P3 IMAD.MOV.U32 R13, RZ, RZ, R34 ;  /* 0x000000ffff0db224 */ /* 0x000fe200078e0022 */
[----:B------:R-:W-:Y:S04]  /*10540*/  STL [R1+0x338], R24 ;  /* 0x0003381801007387 */ /* 0x000fe80000100800 */
[----:B------:R0:W2:Y:S01]  /*10550*/  @!P3 LDG.E.U8 R15, desc[UR20][R12.64] ;  /* 0x000000140c0fb981 */ /* 0x0000a2000c1e1100 */
[----:B------:R-:W-:-:S03]  /*10560*/  IADD3 R25, P5, PT, R25, R2, RZ ;  /* 0x0000000219197210 */ /* 0x000fc60007fbe0ff */
[----:B------:R-:W-:Y:S04]  /*10570*/  STL [R1+0x334], R26 ;  /* 0x0003341a01007387 */ /* 0x000fe80000100800 */
[----:B------:R-:W-:Y:S01]  /*10580*/  STL [R1+0x1140], R48 ;  /* 0x0011403001007387 */ /* 0x000fe20000100800 */
[----:B0-----:R-:W-:Y:S02]  /*10590*/  @!P0 IMAD.MOV.U32 R12, RZ, RZ, R30 ;  /* 0x000000ffff0c8224 */ /* 0x001fe400078e001e */
[----:B------:R-:W-:Y:S01]  /*105a0*/  @!P0 IMAD.MOV.U32 R13, RZ, RZ, R11 ;  /* 0x000000ffff0d8224 */ /* 0x000fe200078e000b */
[----:B------:R-:W-:Y:S04]  /*105b0*/  STL [R1+0x1148], R37 ;  /* 0x0011482501007387 */ /* 0x000fe80000100800 */
[----:B------:R-:W-:Y:S04]  /*105c0*/  STL [R1+0x113c], R49 ;  /* 0x00113c3101007387 */ /* 0x000fe80000100800 */
[----:B------:R-:W-:Y:S01]  /*105d0*/  STL [R1+0x11b0], R45 ;  /* 0x0011b02d01007387 */ /* 0x000fe20000100800 */
[----:B------:R-:W-:-:S03]  /*105e0*/  IMAD.X R14, R14, 0x1, R4, P5 ;  /* 0x000000010e0e7824 */ /* 0x000fc600028e0604 */
[----:B------:R-:W-:Y:S04]  /*105f0*/  STL [R1+0x1144], R38 ;  /* 0x0011442601007387 */ /* 0x000fe80000100800 */
[----:B------:R0:W2:Y:S04]  /*10600*/  @!P0 LDG.E.U8 R8, desc[UR20][R12.64] ;  /* 0x000000140c088981 */ /* 0x0000a8000c1e1100 */
[----:B------:R-:W-:Y:S04]  /*10610*/  STL [R1+0x11ac], R46 ;  /* 0x0011ac2e01007387 */ /* 0x000fe80000100800 */
[----:B------:R-:W-:Y:S01]  /*10620*/  STL [R1+0x11b8], R30 ;  /* 0x0011b81e01007387 */ /* 0x000fe20000100800 */
[----:B0-----:R-:W-:-:S02]  /*10630*/  @!P2 IMAD.MOV.U32 R12, RZ, RZ, R24 ;  /* 0x000000ffff0ca224 */ /* 0x001fc400078e0018 */
[----:B------:R-:W-:Y:S01]  /*10640*/  @!P2 IMAD.MOV.U32 R13, RZ, RZ, R26 ;  /* 0x000000ffff0da224 */ /* 0x000fe200078e001a */
[----:B------:R0:W-:Y:S04]  /*10650*/  STL [R1+0x11b4], R11 ;  /* 0x0011b40b01007387 */ /* 0x0001e80000100800 */
[----:B------:R1:W2:Y:S01]  /*10660*/  @!P2 LDG.E.U8 R28, desc[UR20][R12.64] ;  /* 0x000000140c1ca981 */ /* 0x0002a2000c1e1100 */
[----:B0-----:R-:W-:Y:S01]  /*10670*/  IADD3 R11, P0, PT, R27, R2, RZ ;  /* 0x000000021b0b7210 */ /* 0x001fe20007f1e0ff */
[----:B-1----:R-:W-:Y:S02]  /*10680*/  @!P1 IMAD.MOV.U32 R12, RZ, RZ, R25 ;  /* 0x000000ffff0c9224 */ /* 0x002fe400078e0019 */
[----:B------:R-:W-:Y:S02]  /*10690*/  @!P1 IMAD.MOV.U32 R13, RZ, RZ, R14 ;  /* 0x000000ffff0d9224 */ /* 0x000fe400078e000e */
[----:B------:R-:W-:Y:S01]  /*106a0*/  IMAD.X R24, R42, 0x1, R4, P0 ;  /* 0x000000012a187824 */ /* 0x000fe200000e0604 */
[----:B------:R-:W-:Y:S04]  /*106b0*/  STL [R1+0xbc0], R25 ;  /* 0x000bc01901007387 */ /* 0x000fe80000100800 */
[----:B------:R0:W2:Y:S04]  /*106c0*/  @!P1 LDG.E.U8 R20, desc[UR20][R12.64] ;  /* 0x000000140c149981 */ /* 0x0000a8000c1e1100 */
[----:B------:R1:W-:Y:S01]  /*106d0*/  STL [R1+0xbbc], R14 ;  /* 0x000bbc0e01007387 */ /* 0x0003e20000100800 */
[----:B0-----:R-:W-:-:S02]  /*106e0*/  @!P6 IMAD.MOV.U32 R12, RZ, RZ, R11 ;  /* 0x000000ffff0ce224 */ /* 0x001fc400078e000b */
[----:B------:R-:W-:Y:S02]  /*106f0*/  @!P6 IMAD.MOV.U32 R13, RZ, RZ, R24 ;  /* 0x000000ffff0de224 */ /* 0x000fe400078e0018 */
[C---:B-1----:R-:W-:Y:S01]  /*10700*/  VIADD R14, R64.reuse, 0xf2 ;  /* 0x000000f2400e7836 */ /* 0x042fe20000000000 */
[----:B------:R0:W-:Y:S04]  /*10710*/  STL [R1+0xc40], R11 ;  /* 0x000c400b01007387 */ /* 0x0001e80000100800 */
[----:B------:R-:W-:Y:S04]  /*10720*/  STL [R1+0xc3c], R24 ;  /* 0x000c3c1801007387 */ /* 0x000fe80000100800 */
[----:B------:R1:W2:Y:S01]  /*10730*/  @!P6 LDG.E.U8 R5, desc[UR20][R12.64] ;  /* 0x000000140c05e981 */ /* 0x0002a2000c1e1100 */
[----:B0-----:R-:W-:-:S03]  /*10740*/  VIADD R11, R64, 0xf3 ;  /* 0x000000f3400b7836 */ /* 0x001fc60000000000 */
[----:B------:R0:W-:Y:S01]  /*10750*/  STL [R1+0x1580], R14 ;  /* 0x0015800e01007387 */ /* 0x0001e20000100800 */
[----:B-1----:R-:W-:-:S03]  /*10760*/  IABS R13, R14 ;  /* 0x0000000e000d7213 */ /* 0x002fc60000000000 */
[----:B------:R-:W-:Y:S01]  /*10770*/  STL [R1+0x1590], R11 ;  /* 0x0015900b01007387 */ /* 0x000fe20000100800 */
[----:B0-----:R-:W-:-:S03]  /*10780*/  VIADD R14, R64, 0xfa ;  /* 0x000000fa400e7836 */ /* 0x001fc60000000000 */
[----:B------:R-:W-:Y:S01]  /*10790*/  STL [R1+0x158c], R54 ;  /* 0x00158c3601007387 */ /* 0x000fe20000100800 */
[----:B------:R-:W-:-:S03]  /*107a0*/  IMAD.HI.U32 R25, R10, R13, RZ ;  /* 0x0000000d0a197227 */ /* 0x000fc600078e00ff */
[----:B------:R0:W-:Y:S01]  /*107b0*/  STL [R1+0x1584], R14 ;  /* 0x0015840e01007387 */ /* 0x0001e20000100800 */
[----:B------:R-:W-:Y:S01]  /*107c0*/  IMAD.MOV R30, RZ, RZ, -R25 ;  /* 0x000000ffff1e7224 */ /* 0x000fe200078e0a19 */
[----:B0-----:R-:W-:-:S05]  /*107d0*/  IABS R14, R14 ;  /* 0x0000000e000e7213 */ /* 0x001fca0000000000 */
[----:B------:R-:W-:Y:S01]  /*107e0*/  IMAD.HI.U32 R25, R10, R14, RZ ;  /* 0x0000000e0a197227 */ /* 0x000fe200078e00ff */
[----:B------:R-:W-:-:S03]  /*107f0*/  IABS R42, R11 ;  /* 0x0000000b002a7213 */ /* 0x000fc60000000000 */
[----:B------:R-:W-:Y:S01]  /*10800*/  IMAD.MOV R25, RZ, RZ, -R25 ;  /* 0x000000ffff197224 */ /* 0x000fe200078e0a19 */
[----:B------:R-:W-:Y:S01]  /*10810*/  IABS R12, R89 ;  /* 0x00000059000c7213 */ /* 0x000fe20000000000 */
[----:B------:R-:W-:-:S04]  /*10820*/  IMAD.HI.U32 R24, R10, R42, RZ ;  /* 0x0000002a0a187227 */ /* 0x000fc800078e00ff */
[----:B------:R-:W-:Y:S02]  /*10830*/  IMAD R14, R9, R25, R14 ;  /* 0x00000019090e7224 */ /* 0x000fe400078e020e */
[----:B------:R-:W-:Y:S01]  /*10840*/  IMAD R25, R6, 0x7, RZ ;  /* 0x0000000706197824 */ /* 0x000fe200078e02ff */
[----:B------:R-:W-:Y:S01]  /*10850*/  IABS R11, R54 ;  /* 0x00000036000b7213 */ /* 0x000fe20000000000 */
[----:B------:R-:W-:-:S03]  /*10860*/  IMAD.HI.U32 R26, R10, R12, RZ ;  /* 0x0000000c0a1a7227 */ /* 0x000fc600078e00ff */
[----:B------:R-:W-:Y:S01]  /*10870*/  SHF.R.S32.HI R59, RZ, 0x1f, R25 ;  /* 0x0000001fff3b7819 */ /* 0x000fe20000011419 */
[----:B------:R-:W-:Y:S01]  /*10880*/  IMAD.MOV R24, RZ, RZ, -R24 ;  /* 0x000000ffff187224 */ /* 0x000fe200078e0a18 */
[----:B------:R-:W-:Y:S01]  /*10890*/  IADD3 R60, P0, PT, R25, R0, RZ ;  /* 0x00000000193c7210 */ /* 0x000fe20007f1e0ff */
[C---:B------:R-:W-:Y:S02]  /*108a0*/  IMAD R36, R6.reuse, 0x26, RZ ;  /* 0x0000002606247824 */ /* 0x040fe400078e02ff */
[----:B------:R-:W-:Y:S02]  /*108b0*/  IMAD R13, R9, R30, R13 ;  /* 0x0000001e090d7224 */ /* 0x000fe400078e020d */
[----:B------:R-:W-:Y:S02]  /*108c0*/  IMAD.MOV R26, RZ, RZ, -R26 ;  /* 0x000000ffff1a7224 */ /* 0x000fe400078e0a1a */
[----:B------:R-:W-:Y:S01]  /*108d0*/  IMAD R48, R6, 0x17, RZ ;  /* 0x0000001706307824 */ /* 0x000fe200078e02ff */
[----:B------:R-:W-:Y:S01]  /*108e0*/  SHF.R.S32.HI R49, RZ, 0x1f, R19 ;  /* 0x0000001fff317819 */ /* 0x000fe20000011413 */
[----:B------:R-:W-:Y:S01]  /*108f0*/  IMAD.HI.U32 R27, R10, R11, RZ ;  /* 0x0000000b0a1b7227 */ /* 0x000fe200078e00ff */
[----:B------:R-:W-:-:S03]  /*10900*/  IADD3 R56, P2, PT, R19, R0, RZ ;  /* 0x0000000013387210 */ /* 0x000fc60007f5e0ff */
[----:B------:R-:W-:Y:S02]  /*10910*/  IMAD R42, R9, R24, R42 ;  /* 0x00000018092a7224 */ /* 0x000fe400078e022a */
[C---:B------:R-:W-:Y:S01]  /*10920*/  IMAD R40, R6.reuse, 0x1f, RZ ;  /* 0x0000001f06287824 */ /* 0x040fe200078e02ff */
[----:B------:R-:W-:Y:S01]  /*10930*/  STL [R1+0x1588], R89 ;  /* 0x0015885901007387 */ /* 0x000fe20000100800 */
[----:B------:R-:W-:Y:S01]  /*10940*/  IMAD R30, R6, 0x27, RZ ;  /* 0x00000027061e7824 */ /* 0x000fe200078e02ff */
[----:B------:R-:W-:Y:S01]  /*10950*/  SHF.R.S32.HI R37, RZ, 0x1f, R36 ;  /* 0x0000001fff257819 */ /* 0x000fe20000011424 */
[----:B------:R-:W-:Y:S01]  /*10960*/  IMAD.X R61, R59, 0x1, R3, P0 ;  /* 0x000000013b3d7824 */ /* 0x000fe200000e0603 */
[----:B------:R-:W-:Y:S01]  /*10970*/  IADD3 R38, P0, PT, R36, R0, RZ ;  /* 0x0000000024267210 */ /* 0x000fe20007f1e0ff */
[----:B------:R-:W-:Y:S01]  /*10980*/  IMAD R12, R9, R26, R12 ;  /* 0x0000001a090c7224 */ /* 0x000fe200078e020c */
[----:B------:R-:W-:Y:S01]  /*10990*/  STL [R1+0x1804], R13 ;  /* 0x0018040d01007387 */ /* 0x000fe20000100800 */
[----:B------:R-:W-:Y:S01]  /*109a0*/  IMAD.MOV R27, RZ, RZ, -R27 ;  /* 0x000000ffff1b7224 */ /* 0x000fe200078e0a1b */
[----:B------:R-:W-:Y:S01]  /*109b0*/  SHF.R.S32.HI R46, RZ, 0x1f, R48 ;  /* 0x0000001fff2e7819 */ /* 0x000fe20000011430 */
[----:B------:R-:W-:Y:S01]  /*109c0*/  IMAD R26, R6, 0x2f, RZ ;  /* 0x0000002f061a7824 */ /* 0x000fe200078e02ff */
[-C--:B------:R-:W-:Y:S01]  /*109d0*/  IADD3 R50, P1, PT, R48, R0.reuse, RZ ;  /* 0x0000000030327210 */ /* 0x080fe20007f3e0ff */
[----:B------:R-:W-:Y:S01]  /*109e0*/  STL [R1+0x1808], R42 ;  /* 0x0018082a01007387 */ /* 0x000fe20000100800 */
[----:B------:R-:W-:Y:S01]  /*109f0*/  SHF.R.S32.HI R41, RZ, 0x1f, R40 ;  /* 0x0000001fff297819 */ /* 0x000fe20000011428 */
[----:B------:R-:W-:Y:S01]  /*10a00*/  IMAD.X R57, R49, 0x1, R3, P2 ;  /* 0x0000000131397824 */ /* 0x000fe200010e0603 */
[-C--:B------:R-:W-:Y:S01]  /*10a10*/  IADD3 R44, P5, PT, R40, R0.reuse, RZ ;  /* 0x00000000282c7210 */ /* 0x080fe20007fbe0ff */
[----:B------:R-:W-:Y:S01]  /*10a20*/  STL [R1+0x180c], R14 ;  /* 0x00180c0e01007387 */ /* 0x000fe20000100800 */
[----:B------:R-:W-:Y:S01]  /*10a30*/  VIADD R24, R21, 0xfffffff8 ;  /* 0xfffffff815187836 */ /* 0x000fe20000000000 */
[----:B------:R-:W-:Y:S01]  /*10a40*/  SHF.R.S32.HI R31, RZ, 0x1f, R30 ;  /* 0x0000001fff1f7819 */ /* 0x000fe2000001141e */
[----:B------:R-:W-:Y:S01]  /*10a50*/  IMAD R11, R9, R27, R11 ;  /* 0x0000001b090b7224 */ /* 0x000fe200078e020b */
[----:B------:R-:W-:Y:S01]  /*10a60*/  STL [R1+0x1814], R14 ;  /* 0x0018140e01007387 */ /* 0x000fe20000100800 */
[-C--:B------:R-:W-:Y:S01]  /*10a70*/  IADD3 R34, P2, PT, R30, R0.reuse, RZ ;  /* 0x000000001e227210 */ /* 0x080fe20007f5e0ff */
[--C-:B------:R-:W-:Y:S01]  /*10a80*/  IMAD.X R39, R37, 0x1, R3.reuse, P0 ;  /* 0x0000000125277824 */ /* 0x100fe200000e0603 */
[----:B------:R-:W-:Y:S01]  /*10a90*/  SHF.R.S32.HI R27, RZ, 0x1f, R26 ;  /* 0x0000001fff1b7819 */ /* 0x000fe2000001141a */
[----:B------:R-:W-:Y:S01]  /*10aa0*/  STL [R1+0x340], R60 ;  /* 0x0003403c01007387 */ /* 0x000fe20000100800 */
[----:B------:R-:W-:Y:S01]  /*10ab0*/  IMAD.X R51, R46, 0x1, R3, P1 ;  /* 0x000000012e337824 */ /* 0x000fe200008e0603 */
[----:B------:R-:W-:-:S02]  /*10ac0*/  IADD3 R18, P0, PT, R26, R0, RZ ;  /* 0x000000001a127210 */ /* 0x000fc40007f1e0ff */
[----:B------:R-:W-:Y:S01]  /*10ad0*/  STL [R1+0xbc8], R56 ;  /* 0x000bc83801007387 */ /* 0x000fe20000100800 */
[--C-:B------:R-:W-:Y:S01]  /*10ae0*/  IMAD.X R45, R41, 0x1, R3.reuse, P5 ;  /* 0x00000001292d7824 */ /* 0x100fe200028e0603 */
[----:B------:R-:W-:Y:S02]  /*10af0*/  ISETP.GE.U32.AND P6, PT, R24, 0x7fffff79, PT ;  /* 0x7fffff791800780c */ /* 0x000fe40003fc6070 */
[----:B------:R-:W-:Y:S01]  /*10b00*/  STL [R1+0x33c], R61 ;  /* 0x00033c3d01007387 */ /* 0x000fe20000100800 */
[--C-:B------:R-:W-:Y:S01]  /*10b10*/  IMAD.X R35, R31, 0x1, R3.reuse, P2 ;  /* 0x000000011f237824 */ /* 0x100fe200010e0603 */
[----:B------:R-:W-:Y:S02]  /*10b20*/  IADD3 R24, P1, PT, R22, R0, RZ ;  /* 0x0000000016187210 */ /* 0x000fe40007f3e0ff */
[----:B------:R-:W-:Y:S01]  /*10b30*/  STL [R1+0xc48], R50 ;  /* 0x000c483201007387 */ /* 0x000fe20000100800 */
[----:B------:R-:W-:Y:S01]  /*10b40*/  IADD3 R52, P2, PT, R19, R2, RZ ;  /* 0x0000000213347210 */ /* 0x000fe20007f5e0ff */
[----:B------:R-:W-:-:S02]  /*10b50*/  IMAD.X R19, R27, 0x1, R3, P0 ;  /* 0x000000011b137824 */ /* 0x000fc400000e0603 */
[----:B------:R-:W-:Y:S01]  /*10b60*/  STL [R1+0xbc4], R57 ;  /* 0x000bc43901007387 */ /* 0x000fe20000100800 */
[----:B------:R-:W-:-:S03]  /*10b70*/  IADD3 R48, P0, PT, R48, R2, RZ ;  /* 0x0000000230307210 */ /* 0x000fc60007f1e0ff */
[----:B------:R-:W-:Y:S01]  /*10b80*/  STL [R1+0xcc8], R44 ;  /* 0x000cc82c01007387 */ /* 0x000fe20000100800 */
[----:B------:R-:W-:-:S03]  /*10b90*/  IADD3 R58, P5, PT, R25, R2, RZ ;  /* 0x00000002193a7210 */ /* 0x000fc60007fbe0ff */
[----:B------:R-:W-:Y:S01]  /*10ba0*/  STL [R1+0xc44], R51 ;  /* 0x000c443301007387 */ /* 0x000fe20000100800 */
[----:B------:R-:W-:-:S03]  /*10bb0*/  IMAD.X R25, R23, 0x1, R3, P1 ;  /* 0x0000000117197824 */ /* 0x000fc600008e0603 */
[----:B------:R-:W-:Y:S01]  /*10bc0*/  STL [R1+0xd20], R38 ;  /* 0x000d202601007387 */ /* 0x000fe20000100800 */
[----:B------:R-:W-:-:S03]  /*10bd0*/  IMAD.X R53, R49, 0x1, R4, P2 ;  /* 0x0000000131357824 */ /* 0x000fc600010e0604 */
[----:B------:R-:W-:Y:S01]  /*10be0*/  STL [R1+0xcc4], R45 ;  /* 0x000cc42d01007387 */ /* 0x000fe20000100800 */
[----:B------:R-:W-:-:S03]  /*10bf0*/  IADD3 R32, P2, PT, R32, R2, RZ ;  /* 0x0000000220207210 */ /* 0x000fc60007f5e0ff */
[----:B------:R-:W-:Y:S01]  /*10c00*/  STL [R1+0xd30], R34 ;  /* 0x000d302201007387 */ /* 0x000fe20000100800 */
[----:B------:R-:W-:-:S03]  /*10c10*/  IMAD.X R49, R46, 0x1, R4, P0 ;  /* 0x000000012e317824 */ /* 0x000fc600000e0604 */
[----:B------:R-:W-:Y:S01]  /*10c20*/  STL [R1+0xd1c], R39 ;  /* 0x000d1c2701007387 */ /* 0x000fe20000100800 */
[----:B------:R-:W-:-:S03]  /*10c30*/  IADD3 R40, P0, PT, R40, R2, RZ ;  /* 0x0000000228287210 */ /* 0x000fc60007f1e0ff */
[----:B------:R-:W-:Y:S01]  /*10c40*/  STL [R1+0xd80], R24 ;  /* 0x000d801801007387 */ /* 0x000fe20000100800 */
[----:B------:R-:W-:-:S03]  /*10c50*/  IMAD.X R59, R59, 0x1, R4, P5 ;  /* 0x000000013b3b7824 */ /* 0x000fc600028e0604 */
[----:B------:R-:W-:Y:S04]  /*10c60*/  STL [R1+0xd2c], R35 ;  /* 0x000d2c2301007387 */ /* 0x000fe80000100800 */
        /* <DEDUP_REMOVED lines=8> */
[----:B------:R-:W-:Y:S04]  /*10cf0*/  STL [R1+0xd8c], R19 ;  /* 0x000d8c1301007387 */ /* 0x000fe80000100800 */
[----:B------:R-:W-:Y:S04]  /*10d00*/  STL [R1+0xc50], R48 ;  /* 0x000c503001007387 */ /* 0x000fe80000100800 */
[----:B------:R-:W-:Y:S01]  /*10d10*/  STL [R1+0x344], R59 ;  /* 0x0003443b01007387 */ /* 0x000fe20000100800 */
[----:B------:R-:W-:-:S03]  /*10d20*/  IMAD.X R37, R37, 0x1, R4, P2 ;  /* 0x0000000125257824 */ /* 0x000fc600010e0604 */
[----:B------:R-:W-:Y:S01]  /*10d30*/  STL [R1+0xbcc], R53 ;  /* 0x000bcc3501007387 */ /* 0x000fe20000100800 */
[----:B------:R-:W-:-:S03]  /*10d40*/  IADD3 R22, P2, PT, R22, R2, RZ ;  /* 0x0000000216167210 */ /* 0x000fc60007f5e0ff */
[----:B------:R0:W-:Y:S01]  /*10d50*/  STL [R1+0xcc0], R32 ;  /* 0x000cc02001007387 */ /* 0x0001e20000100800 */
[----:B------:R-:W-:-:S03]  /*10d60*/  IMAD.X R31, R31, 0x1, R4, P0 ;  /* 0x000000011f1f7824 */ /* 0x000fc600000e0604 */
[----:B------:R-:W-:Y:S01]  /*10d70*/  STL [R1+0xc4c], R49 ;  /* 0x000c4c3101007387 */ /* 0x000fe20000100800 */
[----:B------:R-:W-:-:S03]  /*10d80*/  IADD3 R26, P0, PT, R26, R2, RZ ;  /* 0x000000021a1a7210 */ /* 0x000fc60007f1e0ff */
[----:B------:R-:W-:Y:S01]  /*10d90*/  STL [R1+0xcd0], R40 ;  /* 0x000cd02801007387 */ /* 0x000fe20000100800 */
[----:B------:R-:W-:-:S03]  /*10da0*/  VIADD R43, R21, 0xffffffe0 ;  /* 0xffffffe0152b7836 */ /* 0x000fc60000000000 */
[----:B------:R-:W-:Y:S04]  /*10db0*/  STL [R1+0xcbc], R46 ;  /* 0x000cbc2e01007387 */ /* 0x000fe80000100800 */
[----:B------:R-:W-:Y:S01]  /*10dc0*/  STL [R1+0xd28], R36 ;  /* 0x000d282401007387 */ /* 0x000fe20000100800 */
[----:B------:R-:W-:-:S03]  /*10dd0*/  IMAD.X R23, R23, 0x1, R4, P2 ;  /* 0x0000000117177824 */ /* 0x000fc600010e0604 */
[----:B------:R-:W-:Y:S01]  /*10de0*/  STL [R1+0xccc], R41 ;  /* 0x000ccc2901007387 */ /* 0x000fe20000100800 */
[----:B------:R-:W-:-:S03]  /*10df0*/  IMAD.X R27, R27, 0x1, R4, P0 ;  /* 0x000000011b1b7824 */ /* 0x000fc600000e0604 */
[----:B------:R-:W-:Y:S04]  /*10e00*/  STL [R1+0xd38], R30 ;  /* 0x000d381e01007387 */ /* 0x000fe80000100800 */
[----:B------:R-:W-:Y:S01]  /*10e10*/  STL [R1+0xd24], R37 ;  /* 0x000d242501007387 */ /* 0x000fe20000100800 */
[----:B------:R-:W-:-:S03]  /*10e20*/  ISETP.GE.U32.AND P2, PT, R43, 0x7fffff61, PT ;  /* 0x7fffff612b00780c */ /* 0x000fc60003f46070 */
[----:B------:R-:W-:Y:S01]  /*10e30*/  STL [R1+0xd88], R22 ;  /* 0x000d881601007387 */ /* 0x000fe20000100800 */
[----:B------:R-:W-:-:S03]  /*10e40*/  @!P3 IMAD.MOV.U32 R62, RZ, RZ, R32 ;  /* 0x000000ffff3eb224 */ /* 0x000fc600078e0020 */
[----:B------:R-:W-:Y:S01]  /*10e50*/  STL [R1+0xd34], R31 ;  /* 0x000d341f01007387 */ /* 0x000fe20000100800 */
[----:B------:R-:W-:-:S03]  /*10e60*/  @!P3 IMAD.MOV.U32 R63, RZ, RZ, R46 ;  /* 0x000000ffff3fb224 */ /* 0x000fc600078e002e */
[----:B------:R-:W2:Y:S01]  /*10e70*/  LDL.LU R83, [R1+0x578] ;  /* 0x0005780001537983 */ /* 0x000ea20000300800 */
[----:B------:R-:W-:-:S03]  /*10e80*/  VIADD R43, R21, 0xffffffd8 ;  /* 0xffffffd8152b7836 */ /* 0x000fc60000000000 */
[----:B------:R-:W3:Y:S04]  /*10e90*/  LDL.LU R88, [R1+0x574] ;  /* 0x0005740001587983 */ /* 0x000ee80000300800 */
[----:B------:R-:W-:Y:S04]  /*10ea0*/  STL [R1+0xd98], R26 ;  /* 0x000d981a01007387 */ /* 0x000fe80000100800 */
[----:B------:R-:W-:Y:S04]  /*10eb0*/  STL [R1+0xd84], R23 ;  /* 0x000d841701007387 */ /* 0x000fe80000100800 */
[----:B------:R-:W-:Y:S04]  /*10ec0*/  STL [R1+0xd94], R27 ;  /* 0x000d941b01007387 */ /* 0x000fe80000100800 */
[----:B------:R-:W4:Y:S04]  /*10ed0*/  LDL.LU R92, [R1+0x570] ;  /* 0x00057000015c7983 */ /* 0x000f280000300800 */
[----:B------:R-:W4:Y:S01]  /*10ee0*/  @!P3 LDG.E.U8 R29, desc[UR20][R62.64] ;  /* 0x000000143e1db981 */ /* 0x000f22000c1e1100 */
[----:B------:R-:W-:-:S03]  /*10ef0*/  ISETP.GE.U32.AND P3, PT, R43, 0x7fffff59, PT ;  /* 0x7fffff592b00780c */ /* 0x000fc60003f66070 */
[----:B------:R-:W4:Y:S01]  /*10f00*/  LDL.LU R43, [R1+0x56c] ;  /* 0x00056c00012b7983 */ /* 0x000f220000300800 */
[----:B0-----:R-:W0:Y:S01]  /*10f10*/  S2R R32, SR_TID.X ;  /* 0x0000000000207919 */ /* 0x001e220000002100 */
[----:B------:R-:W-:-:S04]  /*10f20*/  @!UP1 UIADD3 UR4, UPT, UPT, -UR7, 0x100000, URZ ;  /* 0x0010000007049890 */ /* 0x000fc8000fffe1ff */
[----:B------:R-:W-:Y:S02]  /*10f30*/  @!UP1 USHF.L.U32 UR5, UR4, 0xb, URZ ;  /* 0x0000000b04059899 */ /* 0x000fe400080006ff */
[----:B------:R-:W-:Y:S01]  /*10f40*/  @!UP1 USHF.L.U32 UR4, UR4, 0x1, URZ ;  /* 0x0000000104049899 */ /* 0x000fe200080006ff */
[----:B------:R-:W-:Y:S01]  /*10f50*/  VOTEU.ALL UP1, P4 ;  /* 0x0000000000ff7886 */ /* 0x000fe20002020000 */
[----:B------:R-:W-:Y:S01]  /*10f60*/  VIADD R55, R21, 0xfffffff0 ;  /* 0xfffffff015377836 */ /* 0x000fe20000000000 */
[----:B------:R-:W1:Y:S09]  /*10f70*/  LDCU UR7, c[0x0][0x3b0] ;  /* 0x00007600ff0777ac */ /* 0x000e720008000800 */
[----:B------:R0:W1:Y:S02]  /*10f80*/  @!UP1 SYNCS.EXCH.64 URZ, [UR9+0x20008], UR4 ;  /* 0x0200080409ff95b2 */ /* 0x0000640008000100 */
[----:B0-----:R-:W-:Y:S01]  /*10f90*/  LOP3.LUT R32, R32, 0x7f, RZ, 0xc0, !PT ;  /* 0x0000007f20207812 */ /* 0x001fe200078ec0ff */
[----:B------:R-:W0:Y:S04]  /*10fa0*/  LDCU UR4, c[0x0][0x3b0] ;  /* 0x00007600ff0477ac */ /* 0x000e280008000800 */
[----:B------:R-:W-:Y:S01]  /*10fb0*/  STS.U8 [R32+UR9], R85 ;  /* 0x0000005520007988 */ /* 0x000fe20008000009 */
[----:B------:R-:W-:Y:S01]  /*10fc0*/  ISETP.GE.U32.AND P1, PT, R55, 0x7fffff71, PT ;  /* 0x7fffff713700780c */ /* 0x000fe20003f26070 */
[----:B------:R-:W0:Y:S02]  /*10fd0*/  LDCU UR5, c[0x0][0x3b0] ;  /* 0x00007600ff0577ac */ /* 0x000e240008000800 */
[----:B------:R1:W-:Y:S04]  /*10fe0*/  STS.U8 [R32+UR9+0x4000], R91 ;  /* 0x0040005b20007988 */ /* 0x0003e80008000009 */
[----:B------:R0:W-:Y:S04]  /*10ff0*/  STS.U8 [R32+UR9+0x400], R90 ;  /* 0x0004005a20007988 */ /* 0x0001e80008000009 */
[----:B-1----:R-:W4:Y:S04]  /*11000*/  LDL.LU R91, [R1+0x560] ;  /* 0x00056000015b7983 */ /* 0x002f280000300800 */
[----:B------:R-:W4:Y:S04]  /*11010*/  LDL.LU R81, [R1+0x558] ;  /* 0x0005580001517983 */ /* 0x000f280000300800 */
[----:B0-----:R-:W4:Y:S04]  /*11020*/  LDL.LU R90, [R1+0x54c] ;  /* 0x00054c00015a7983 */ /* 0x001f280000300800 */
[----:B------:R0:W-:Y:S04]  /*11030*/  STS.U8 [R32+UR9+0x4400], R86 ;  /* 0x0044005620007988 */ /* 0x0001e80008000009 */
[----:B------:R-:W4:Y:S04]  /*11040*/  LDL.LU R85, [R1+0x550] ;  /* 0x0005500001557983 */ /* 0x000f280000300800 */
[----:B0-----:R-:W4:Y:S04]  /*11050*/  LDL.LU R86, [R1+0x548] ;  /* 0x0005480001567983 */ /* 0x001f280000300800 */
[----:B------:R-:W4:Y:S04]  /*11060*/  LDL.LU R65, [R1+0x544] ;  /* 0x0005440001417983 */ /* 0x000f280000300800 */
        /* <DEDUP_REMOVED lines=10> */
[----:B------:R0:W-:Y:S04]  /*11110*/  STS.U8 [R32+UR9+0x800], R82 ;  /* 0x0008005220007988 */ /* 0x0001e80008000009 */
[----:B------:R-:W4:Y:S04]  /*11120*/  LDL.LU R77, [R1+0x50c] ;  /* 0x00050c00014d7983 */ /* 0x000f280000300800 */
[----:B------:R-:W4:Y:S04]  /*11130*/  LDL.LU R80, [R1+0x508] ;  /* 0x0005080001507983 */ /* 0x000f280000300800 */
[----:B0-----:R-:W4:Y:S04]  /*11140*/  LDL.LU R82, [R1+0x504] ;  /* 0x0005040001527983 */ /* 0x001f280000300800 */
[----:B--2---:R0:W-:Y:S04]  /*11150*/  STS.U8 [R32+UR9+0x4800], R83 ;  /* 0x0048005320007988 */ /* 0x0041e80008000009 */
[----:B---3--:R-:W-:Y:S04]  /*11160*/  STS.U8 [R32+UR9+0xc00], R88 ;  /* 0x000c005820007988 */ /* 0x008fe80008000009 */
[----:B0-----:R-:W2:Y:S04]  /*11170*/  LDL.LU R83, [R1+0x500] ;  /* 0x0005000001537983 */ /* 0x001ea80000300800 */
[----:B----4-:R0:W-:Y:S04]  /*11180*/  STS.U8 [R32+UR9+0x4c00], R92 ;  /* 0x004c005c20007988 */ /* 0x0101e80008000009 */
[----:B------:R1:W-:Y:S04]  /*11190*/  STS.U8 [R32+UR9+0x1000], R43 ;  /* 0x0010002b20007988 */ /* 0x0003e80008000009 */
[----:B0-----:R-:W3:Y:S04]  /*111a0*/  LDL.LU R92, [R1+0x4fc] ;  /* 0x0004fc00015c7983 */ /* 0x001ee80000300800 */
[----:B------:R-:W4:Y:S04]  /*111b0*/  LDL.LU R88, [R1+0x4f8] ;  /* 0x0004f80001587983 */ /* 0x000f280000300800 */
[----:B-1----:R-:W4:Y:S04]  /*111c0*/  LDL.LU R43, [R1+0x4f4] ;  /* 0x0004f400012b7983 */ /* 0x002f280000300800 */
[----:B------:R0:W-:Y:S04]  /*111d0*/  STS.U8 [R32+UR9+0x5000], R91 ;  /* 0x0050005b20007988 */ /* 0x0001e80008000009 */
[----:B------:R-:W-:Y:S04]  /*111e0*/  STS.U8 [R32+UR9+0x1400], R81 ;  /* 0x0014005120007988 */ /* 0x000fe80008000009 */
[----:B------:R1:W-:Y:S04]  /*111f0*/  STS.U8 [R32+UR9+0x5400], R90 ;  /* 0x0054005a20007988 */ /* 0x0003e80008000009 */
[----:B0-----:R-:W4:Y:S04]  /*11200*/  LDL.LU R91, [R1+0x4f0] ;  /* 0x0004f000015b7983 */ /* 0x001f280000300800 */
[----:B------:R0:W-:Y:S04]  /*11210*/  STS.U8 [R32+UR9+0x1800], R85 ;  /* 0x0018005520007988 */ /* 0x0001e80008000009 */
[----:B-1----:R-:W4:Y:S04]  /*11220*/  LDL.LU R90, [R1+0x4ec] ;  /* 0x0004ec00015a7983 */ /* 0x002f280000300800 */
[----:B------:R1:W-:Y:S04]  /*11230*/  STS.U8 [R32+UR9+0x5800], R86 ;  /* 0x0058005620007988 */ /* 0x0003e80008000009 */
[----:B------:R-:W-:Y:S04]  /*11240*/  STS.U8 [R32+UR9+0x1c00], R65 ;  /* 0x001c004120007988 */ /* 0x000fe80008000009 */
        /* <DEDUP_REMOVED lines=10> */
[----:B------:R-:W4:Y:S04]  /*112f0*/  LDL.LU R81, [R1+0x4e8] ;  /* 0x0004e80001517983 */ /* 0x000f280000300800 */
[----:B------:R-:W-:Y:S04]  /*11300*/  STS.U8 [R32+UR9+0x7000], R77 ;  /* 0x0070004d20007988 */ /* 0x000fe80008000009 */
[----:B------:R-:W-:Y:S04]  /*11310*/  STS.U8 [R32+UR9+0x3400], R80 ;  /* 0x0034005020007988 */ /* 0x000fe80008000009 */
[----:B------:R-:W-:Y:S04]  /*11320*/  STS.U8 [R32+UR9+0x7400], R82 ;  /* 0x0074005220007988 */ /* 0x000fe80008000009 */
[----:B0-----:R-:W4:Y:S04]  /*11330*/  LDL.LU R85, [R1+0x4dc] ;  /* 0x0004dc0001557983 */ /* 0x001f280000300800 */
[----:B-1----:R-:W4:Y:S04]  /*11340*/  LDL.LU R86, [R1+0x4d0] ;  /* 0x0004d00001567983 */ /* 0x002f280000300800 */
[----:B--2---:R-:W-:Y:S04]  /*11350*/  STS.U8 [R32+UR9+0x3800], R83 ;  /* 0x0038005320007988 */ /* 0x004fe80008000009 */
[----:B---3--:R0:W-:Y:S04]  /*11360*/  STS.U8 [R32+UR9+0x7800], R92 ;  /* 0x0078005c20007988 */ /* 0x0081e80008000009 */
[----:B----4-:R-:W-:Y:S04]  /*11370*/  STS.U8 [R32+UR9+0x3c00], R88 ;  /* 0x003c005820007988 */ /* 0x010fe80008000009 */
[----:B------:R1:W-:Y:S04]  /*11380*/  STS.U8 [R32+UR9+0x7c00], R43 ;  /* 0x007c002b20007988 */ /* 0x0003e80008000009 */
[----:B0-----:R-:W2:Y:S04]  /*11390*/  LDL.LU R92, [R1+0x4cc] ;  /* 0x0004cc00015c7983 */ /* 0x001ea80000300800 */
[----:B-1----:R-:W3:Y:S01]  /*113a0*/  LDL.LU R43, [R1+0x4c8] ;  /* 0x0004c800012b7983 */ /* 0x002ee20000300800 */
[----:B------:R-:W-:-:S03]  /*113b0*/  LOP3.LUT R46, R32, 0x10, RZ, 0x3c, !PT ;  /* 0x00000010202e7812 */ /* 0x000fc600078e3cff */
[----:B------:R-:W4:Y:S04]  /*113c0*/  LDL.LU R83, [R1+0x4c4] ;  /* 0x0004c40001537983 */ /* 0x000f280000300800 */
[----:B------:R0:W-:Y:S04]  /*113d0*/  STS.U8 [R46+UR9+0x80], R91 ;  /* 0x0000805b2e007988 */ /* 0x0001e80008000009 */
[----:B------:R1:W-:Y:S04]  /*113e0*/  STS.U8 [R46+UR9+0x4080], R90 ;  /* 0x0040805a2e007988 */ /* 0x0003e80008000009 */
[----:B0-----:R-:W4:Y:S04]  /*113f0*/  LDL.LU R91, [R1+0x4c0] ;  /* 0x0004c000015b7983 */ /* 0x001f280000300800 */
[----:B------:R-:W4:Y:S04]  /*11400*/  LDL.LU R88, [R1+0x4bc] ;  /* 0x0004bc0001587983 */ /* 0x000f280000300800 */
[----:B-1----:R-:W4:Y:S04]  /*11410*/  LDL.LU R90, [R1+0x4b8] ;  /* 0x0004b800015a7983 */ /* 0x002f280000300800 */
        /* <DEDUP_REMOVED lines=16> */
[----:B------:R1:W-:Y:S04]  /*11520*/  STS.U8 [R46+UR9+0x4480], R85 ;  /* 0x004480552e007988 */ /* 0x0003e80008000009 */
[----:B0-----:R-:W4:Y:S04]  /*11530*/  LDL.LU R81, [R1+0x468] ;  /* 0x0004680001517983 */ /* 0x001f280000300800 */
[----:B------:R0:W-:Y:S04]  /*11540*/  STS.U8 [R46+UR9+0x880], R86 ;  /* 0x000880562e007988 */ /* 0x0001e80008000009 */
[----:B-1----:R-:W4:Y:S04]  /*11550*/  LDL.LU R85, [R1+0x460] ;  /* 0x0004600001557983 */ /* 0x002f280000300800 */
[----:B0-----:R-:W4:Y:S04]  /*11560*/  LDL.LU R86, [R1+0x45c] ;  /* 0x00045c0001567983 */ /* 0x001f280000300800 */
[----:B--2---:R0:W-:Y:S04]  /*11570*/  STS.U8 [R46+UR9+0x4880], R92 ;  /* 0x0048805c2e007988 */ /* 0x0041e80008000009 */
[----:B---3--:R1:W-:Y:S04]  /*11580*/  STS.U8 [R46+UR9+0xc80], R43 ;  /* 0x000c802b2e007988 */ /* 0x0083e80008000009 */
[----:B0-----:R-:W2:Y:S04]  /*11590*/  LDL.LU R92, [R1+0x458] ;  /* 0x00045800015c7983 */ /* 0x001ea80000300800 */
[----:B-1----:R-:W3:Y:S04]  /*115a0*/  LDL.LU R43, [R1+0x44c] ;  /* 0x00044c00012b7983 */ /* 0x002ee80000300800 */
[----:B----4-:R-:W-:Y:S04]  /*115b0*/  STS.U8 [R46+UR9+0x4c80], R83 ;  /* 0x004c80532e007988 */ /* 0x010fe80008000009 */
[----:B------:R0:W-:Y:S04]  /*115c0*/  STS.U8 [R46+UR9+0x1080], R91 ;  /* 0x0010805b2e007988 */ /* 0x0001e80008000009 */
[----:B------:R1:W-:Y:S04]  /*115d0*/  STS.U8 [R46+UR9+0x5080], R88 ;  /* 0x005080582e007988 */ /* 0x0003e80008000009 */
[----:B------:R4:W-:Y:S04]  /*115e0*/  STS.U8 [R46+UR9+0x1480], R90 ;  /* 0x0014805a2e007988 */ /* 0x0009e80008000009 */
[----:B0-----:R-:W3:Y:S04]  /*115f0*/  LDL.LU R91, [R1+0x448] ;  /* 0x00044800015b7983 */ /* 0x001ee80000300800 */
        /* <DEDUP_REMOVED lines=15> */
[----:B------:R-:W3:Y:S04]  /*116f0*/  LDL.LU R83, [R1+0x444] ;  /* 0x0004440001537983 */ /* 0x000ee80000300800 */
[----:B------:R-:W-:Y:S04]  /*11700*/  STS.U8 [R46+UR9+0x3480], R81 ;  /* 0x003480512e007988 */ /* 0x000fe80008000009 */
[----:B-1----:R-:W3:Y:S04]  /*11710*/  LDL.LU R88, [R1+0x440] ;  /* 0x0004400001587983 */ /* 0x002ee80000300800 */
[----:B------:R-:W-:Y:S04]  /*11720*/  STS.U8 [R46+UR9+0x7480], R85 ;  /* 0x007480552e007988 */ /* 0x000fe80008000009 */
[----:B----4-:R-:W4:Y:S04]  /*11730*/  LDL.LU R90, [R1+0x43c] ;  /* 0x00043c00015a7983 */ /* 0x010f280000300800 */
[----:B------:R-:W-:Y:S04]  /*11740*/  STS.U8 [R46+UR9+0x3880], R86 ;  /* 0x003880562e007988 */ /* 0x000fe80008000009 */
[----:B--2---:R0:W-:Y:S04]  /*11750*/  STS.U8 [R46+UR9+0x7880], R92 ;  /* 0x0078805c2e007988 */ /* 0x0041e80008000009 */
[----:B---3--:R1:W-:Y:S04]  /*11760*/  STS.U8 [R46+UR9+0x3c80], R43 ;  /* 0x003c802b2e007988 */ /* 0x0083e80008000009 */
[----:B0-----:R-:W2:Y:S04]  /*11770*/  LDL.LU R92, [R1+0x438] ;  /* 0x00043800015c7983 */ /* 0x001ea80000300800 */
[----:B------:R-:W3:Y:S04]  /*11780*/  LDL.LU R85, [R1+0x434] ;  /* 0x0004340001557983 */ /* 0x000ee80000300800 */
[----:B-1----:R-:W3:Y:S01]  /*11790*/  LDL.LU R43, [R1+0x430] ;  /* 0x00043000012b7983 */ /* 0x002ee20000300800 */
[----:B------:R-:W-:-:S03]  /*117a0*/  VIADD R55, R21, 0xffffffe8 ;  /* 0xffffffe815377836 */ /* 0x000fc60000000000 */
[----:B------:R-:W3:Y:S02]  /*117b0*/  LDL.LU R86, [R1+0x42c] ;  /* 0x00042c0001567983 */ /* 0x000ee40000300800 */
[----:B------:R-:W-:Y:S01]  /*117c0*/  ISETP.GE.U32.AND P5, PT, R55, 0x7fffff69, PT ;  /* 0x7fffff693700780c */ /* 0x000fe20003fa6070 */
[----:B------:R-:W-:-:S05]  /*117d0*/  VIADD R55, R21, 0xffffffd9 ;  /* 0xffffffd915377836 */ /* 0x000fca0000000000 */
[----:B------:R-:W-:Y:S02]  /*117e0*/  ISETP.GE.U32.AND P0, PT, R55, 0x7fffff5a, PT ;  /* 0x7fffff5a3700780c */ /* 0x000fe40003f06070 */
[C---:B------:R-:W-:Y:S01]  /*117f0*/  LOP3.LUT R55, R32.reuse, 0x20, RZ, 0x3c, !PT ;  /* 0x0000002020377812 */ /* 0x040fe200078e3cff */
[----:B------:R0:W-:Y:S04]  /*11800*/  STS.U8 [R46+UR9+0x7c80], R91 ;  /* 0x007c805b2e007988 */ /* 0x0001e80008000009 */
[----:B0-----:R-:W3:Y:S04]  /*11810*/  LDL.LU R91, [R1+0x428] ;  /* 0x00042800015b7983 */ /* 0x001ee80000300800 */
[----:B------:R-:W3:Y:S04]  /*11820*/  LDL.LU R62, [R1+0x424] ;  /* 0x00042400013e7983 */ /* 0x000ee80000300800 */
        /* <DEDUP_REMOVED lines=15> */
[----:B------:R0:W-:Y:S04]  /*11920*/  STS.U8 [R55+UR9+0x100], R83 ;  /* 0x0001005337007988 */ /* 0x0001e80008000009 */
[----:B------:R-:W3:Y:S04]  /*11930*/  LDL.LU R81, [R1+0x3c4] ;  /* 0x0003c40001517983 */ /* 0x000ee80000300800 */
[----:B------:R1:W-:Y:S04]  /*11940*/  STS.U8 [R55+UR9+0x4100], R88 ;  /* 0x0041005837007988 */ /* 0x0003e80008000009 */
[----:B0-----:R-:W3:Y:S04]  /*11950*/  LDL.LU R83, [R1+0x3c0] ;  /* 0x0003c00001537983 */ /* 0x001ee80000300800 */
[----:B----4-:R0:W-:Y:S04]  /*11960*/  STS.U8 [R55+UR9+0x500], R90 ;  /* 0x0005005a37007988 */ /* 0x0101e80008000009 */
[----:B-1----:R-:W4:Y:S04]  /*11970*/  LDL.LU R88, [R1+0x3bc] ;  /* 0x0003bc0001587983 */ /* 0x002f280000300800 */
[----:B0-----:R-:W4:Y:S04]  /*11980*/  LDL.LU R90, [R1+0x138] ;  /* 0x00013800015a7983 */ /* 0x001f280000300800 */
[----:B--2---:R0:W-:Y:S04]  /*11990*/  STS.U8 [R55+UR9+0x4500], R92 ;  /* 0x0045005c37007988 */ /* 0x0041e80008000009 */
[----:B---3--:R-:W-:Y:S04]  /*119a0*/  STS.U8 [R55+UR9+0x900], R85 ;  /* 0x0009005537007988 */ /* 0x008fe80008000009 */
[----:B------:R1:W-:Y:S04]  /*119b0*/  STS.U8 [R55+UR9+0x4900], R43 ;  /* 0x0049002b37007988 */ /* 0x0003e80008000009 */
[----:B0-----:R-:W2:Y:S04]  /*119c0*/  LDL.LU R92, [R1+0x3b8] ;  /* 0x0003b800015c7983 */ /* 0x001ea80000300800 */
[----:B-1----:R-:W3:Y:S04]  /*119d0*/  LDL.LU R43, [R1+0x3b4] ;  /* 0x0003b400012b7983 */ /* 0x002ee80000300800 */
[----:B------:R0:W-:Y:S04]  /*119e0*/  STS.U8 [R55+UR9+0xd00], R86 ;  /* 0x000d005637007988 */ /* 0x0001e80008000009 */
[----:B------:R-:W3:Y:S04]  /*119f0*/  LDL.LU R85, [R1+0x3b0] ;  /* 0x0003b00001557983 */ /* 0x000ee80000300800 */
[----:B0-----:R-:W3:Y:S04]  /*11a00*/  LDL.LU R86, [R1+0x3ac] ;  /* 0x0003ac0001567983 */ /* 0x001ee80000300800 */
        /* <DEDUP_REMOVED lines=17> */
[----:B0-----:R-:W3:Y:S04]  /*11b20*/  LDL.LU R91, [R1+0x3a8] ;  /* 0x0003a800015b7983 */ /* 0x001ee80000300800 */
[----:B------:R-:W-:Y:S04]  /*11b30*/  STS.U8 [R55+UR9+0x3500], R81 ;  /* 0x0035005137007988 */ /* 0x000fe80008000009 */
[----:B------:R-:W-:Y:S04]  /*11b40*/  STS.U8 [R55+UR9+0x7500], R83 ;  /* 0x0075005337007988 */ /* 0x000fe80008000009 */
[----:B----4-:R0:W-:Y:S04]  /*11b50*/  STS.U8 [R55+UR9+0x3900], R88 ;  /* 0x0039005837007988 */ /* 0x0101e80008000009 */
[----:B------:R-:W-:Y:S04]  /*11b60*/  STS.U8 [R55+UR9+0x7900], R90 ;  /* 0x0079005a37007988 */ /* 0x000fe80008000009 */
[----:B0-----:R-:W4:Y:S04]  /*11b70*/  LDL.LU R88, [R1+0x3a4] ;  /* 0x0003a40001587983 */ /* 0x001f280000300800 */
[----:B--2---:R0:W-:Y:S04]  /*11b80*/  STS.U8 [R55+UR9+0x3d00], R92 ;  /* 0x003d005c37007988 */ /* 0x0041e80008000009 */
[----:B---3--:R1:W-:Y:S04]  /*11b90*/  STS.U8 [R55+UR9+0x7d00], R43 ;  /* 0x007d002b37007988 */ /* 0x0083e80008000009 */
[----:B0-----:R-:W2:Y:S04]  /*11ba0*/  LDL.LU R92, [R1+0x3a0] ;  /* 0x0003a000015c7983 */ /* 0x001ea80000300800 */
[----:B------:R-:W3:Y:S04]  /*11bb0*/  LDL.LU R90, [R1+0x39c] ;  /* 0x00039c00015a7983 */ /* 0x000ee80000300800 */
[----:B-1----:R-:W3:Y:S04]  /*11bc0*/  LDL.LU R43, [R1+0x398] ;  /* 0x00039800012b7983 */ /* 0x002ee80000300800 */
[----:B------:R-:W-:Y:S04]  /*11bd0*/  STS.U8 [R55+UR9+0x1900], R85 ;  /* 0x0019005537007988 */ /* 0x000fe80008000009 */
        /* <DEDUP_REMOVED lines=12> */
[----:B------:R-:W3:Y:S01]  /*11ca0*/  LDL.LU R74, [R1+0x364] ;  /* 0x00036400014a7983 */ /* 0x000ee20000300800 */
[----:B------:R-:W-:-:S03]  /*11cb0*/  LOP3.LUT R46, R32, 0x30, RZ, 0x3c, !PT ;  /* 0x00000030202e7812 */ /* 0x000fc600078e3cff */
        /* <DEDUP_REMOVED lines=10> */
[----:B0-----:R-:W3:Y:S04]  /*11d60*/  LDL.LU R91, [R1+0x244] ;  /* 0x00024400015b7983 */ /* 0x001ee80000300800 */
[----:B----4-:R-:W-:Y:S04]  /*11d70*/  STS.U8 [R46+UR9+0x4180], R88 ;  /* 0x004180582e007988 */ /* 0x010fe80008000009 */
[----:B--2---:R0:W-:Y:S04]  /*11d80*/  STS.U8 [R46+UR9+0x580], R92 ;  /* 0x0005805c2e007988 */ /* 0x0041e80008000009 */
[----:B---3--:R1:W-:Y:S04]  /*11d90*/  STS.U8 [R46+UR9+0x4580], R90 ;  /* 0x0045805a2e007988 */ /* 0x0083e80008000009 */
[----:B------:R2:W-:Y:S04]  /*11da0*/  STS.U8 [R46+UR9+0x980], R43 ;  /* 0x0009802b2e007988 */ /* 0x0005e80008000009 */
[----:B0-----:R-:W3:Y:S04]  /*11db0*/  LDL.LU R92, [R1+0x228] ;  /* 0x00022800015c7983 */ /* 0x001ee80000300800 */
[----:B------:R-:W4:Y:S04]  /*11dc0*/  LDL.LU R88, [R1+0x224] ;  /* 0x0002240001587983 */ /* 0x000f280000300800 */
[----:B-1----:R-:W4:Y:S04]  /*11dd0*/  LDL.LU R90, [R1+0x210] ;  /* 0x00021000015a7983 */ /* 0x002f280000300800 */
[----:B--2---:R-:W2:Y:S04]  /*11de0*/  LDL.LU R43, [R1+0x20c] ;  /* 0x00020c00012b7983 */ /* 0x004ea80000300800 */
        /* <DEDUP_REMOVED lines=21> */
[----:B------:R0:W-:Y:S04]  /*11f40*/  STS.U8 [R46+UR9+0x3580], R91 ;  /* 0x0035805b2e007988 */ /* 0x0001e80008000009 */
[----:B------:R-:W-:Y:S04]  /*11f50*/  STS.U8 [R46+UR9+0x7580], R93 ;  /* 0x0075805d2e007988 */ /* 0x000fe80008000009 */
[----:B0-----:R-:W2:Y:S04]  /*11f60*/  LDL.LU R91, [R1+0x200] ;  /* 0x00020000015b7983 */ /* 0x001ea80000300800 */
[----:B---3--:R0:W-:Y:S04]  /*11f70*/  STS.U8 [R46+UR9+0x3980], R92 ;  /* 0x0039805c2e007988 */ /* 0x0081e80008000009 */
[----:B----4-:R-:W-:Y:S04]  /*11f80*/  STS.U8 [R46+UR9+0x7980], R88 ;  /* 0x007980582e007988 */ /* 0x010fe80008000009 */
[----:B------:R-:W-:Y:S04]  /*11f90*/  STS.U8 [R46+UR9+0x3d80], R90 ;  /* 0x003d805a2e007988 */ /* 0x000fe80008000009 */
[----:B0-----:R-:W3:Y:S04]  /*11fa0*/  LDL.LU R92, [R1+0x1f8] ;  /* 0x0001f800015c7983 */ /* 0x001ee80000300800 */
[----:B--2---:R0:W-:Y:S04]  /*11fb0*/  STS.U8 [R46+UR9+0x7d80], R43 ;  /* 0x007d802b2e007988 */ /* 0x0041e80008000009 */
[----:B------:R-:W2:Y:S04]  /*11fc0*/  LDL.LU R87, [R1+0x1f0] ;  /* 0x0001f00001577983 */ /* 0x000ea80000300800 */
        /* <DEDUP_REMOVED lines=23> */
[----:B------:R-:W4:Y:S01]  /*12140*/  LDL.LU R43, [R1+0x164] ;  /* 0x00016400012b7983 */ /* 0x000f220000300800 */
[----:B------:R-:W-:-:S03]  /*12150*/  LOP3.LUT R93, R32, 0x40, RZ, 0x3c, !PT ;  /* 0x00000040205d7812 */ /* 0x000fc600078e3cff */
[----:B------:R-:W4:Y:S04]  /*12160*/  LDL.LU R90, [R1+0x16c] ;  /* 0x00016c00015a7983 */ /* 0x000f280000300800 */
[----:B------:R0:W-:Y:S04]  /*12170*/  STS.U8 [R93+UR9+0x200], R91 ;  /* 0x0002005b5d007988 */ /* 0x0001e80008000009 */
[----:B0-----:R-:W4:Y:S04]  /*12180*/  LDL.LU R91, [R1+0x168] ;  /* 0x00016800015b7983 */ /* 0x001f280000300800 */
[----:B---3--:R0:W-:Y:S04]  /*12190*/  STS.U8 [R93+UR9+0x4200], R92 ;  /* 0x0042005c5d007988 */ /* 0x0081e80008000009 */
[----:B--2---:R1:W-:Y:S04]  /*121a0*/  STS.U8 [R93+UR9+0x600], R87 ;  /* 0x000600575d007988 */ /* 0x0043e80008000009 */
[----:B0-----:R-:W2:Y:S04]  /*121b0*/  LDL.LU R92, [R1+0x15c] ;  /* 0x00015c00015c7983 */ /* 0x001ea80000300800 */
[----:B----4-:R0:W-:Y:S04]  /*121c0*/  STS.U8 [R93+UR9+0x4600], R46 ;  /* 0x0046002e5d007988 */ /* 0x0101e80008000009 */
[----:B-1----:R-:W3:Y:S04]  /*121d0*/  LDL.LU R87, [R1+0x1b88] ;  /* 0x001b880001577983 */ /* 0x002ee80000300800 */
[----:B------:R1:W-:Y:S04]  /*121e0*/  STS.U8 [R93+UR9+0xa00], R55 ;  /* 0x000a00375d007988 */ /* 0x0003e80008000009 */
[----:B0-----:R-:W4:Y:S04]  /*121f0*/  LDL.LU R46, [R1+0x1b84] ;  /* 0x001b8400012e7983 */ /* 0x001f280000300800 */
[----:B------:R0:W-:Y:S04]  /*12200*/  STS.U8 [R93+UR9+0x4a00], R62 ;  /* 0x004a003e5d007988 */ /* 0x0001e80008000009 */
[----:B-1----:R-:W2:Y:S04]  /*12210*/  LDL.LU R55, [R1+0x1b80] ;  /* 0x001b800001377983 */ /* 0x002ea80000300800 */
[----:B------:R1:W-:Y:S04]  /*12220*/  STS.U8 [R93+UR9+0xe00], R63 ;  /* 0x000e003f5d007988 */ /* 0x0003e80008000009 */
[----:B0-----:R-:W2:Y:S04]  /*12230*/  LDL.LU R62, [R1+0x1b7c] ;  /* 0x001b7c00013e7983 */ /* 0x001ea80000300800 */
        /* <DEDUP_REMOVED lines=40> */
[----:B-1----:R-:W2:Y:S04]  /*124c0*/  LDL.LU R43, [R1+0x1b28] ;  /* 0x001b2800012b7983 */ /* 0x002ea80000300800 */
[----:B--2---:R-:W-:Y:S04]  /*124d0*/  STS.U8 [R93+UR9+0x7600], R43 ;  /* 0x0076002b5d007988 */ /* 0x004fe80008000009 */
[----:B------:R0:W-:Y:S04]  /*124e0*/  STS.U8 [R93+UR9+0x3a00], R90 ;  /* 0x003a005a5d007988 */ /* 0x0001e80008000009 */
[----:B------:R1:W-:Y:S04]  /*124f0*/  STS.U8 [R93+UR9+0x7a00], R91 ;  /* 0x007a005b5d007988 */ /* 0x0003e80008000009 */
[----:B------:R2:W-:Y:S04]  /*12500*/  STS.U8 [R93+UR9+0x3e00], R92 ;  /* 0x003e005c5d007988 */ /* 0x0005e80008000009 */
[----:B0-----:R-:W3:Y:S04]  /*12510*/  LDL.LU R90, [R1+0x1b24] ;  /* 0x001b2400015a7983 */ /* 0x001ee80000300800 */
[----:B-1----:R-:W3:Y:S04]  /*12520*/  LDL.LU R91, [R1+0x1b20] ;  /* 0x001b2000015b7983 */ /* 0x002ee80000300800 */
[----:B--2---:R-:W2:Y:S01]  /*12530*/  LDL.LU R92, [R1+0x1b1c] ;  /* 0x001b1c00015c7983 */ /* 0x004ea20000300800 */
[----:B------:R-:W-:-:S02]  /*12540*/  LOP3.LUT R43, R32, 0x50, RZ, 0x3c, !PT ;  /* 0x00000050202b7812 */ /* 0x000fc400078e3cff */
[----:B------:R-:W-:Y:S01]  /*12550*/  LOP3.LUT R32, R32, 0x60, RZ, 0x3c, !PT ;  /* 0x0000006020207812 */ /* 0x000fe200078e3cff */
[----:B--2---:R0:W-:Y:S04]  /*12560*/  STS.U8 [R93+UR9+0x7e00], R92 ;  /* 0x007e005c5d007988 */ /* 0x0041e80008000009 */
[----:B---3--:R1:W-:Y:S04]  /*12570*/  STS.U8 [R43+UR9+0x280], R91 ;  /* 0x0002805b2b007988 */ /* 0x0083e80008000009 */
[----:B------:R2:W-:Y:S04]  /*12580*/  STS.U8 [R43+UR9+0x4280], R90 ;  /* 0x0042805a2b007988 */ /* 0x0005e80008000009 */
[----:B------:R3:W-:Y:S04]  /*12590*/  STS.U8 [R43+UR9+0x680], R88 ;  /* 0x000680582b007988 */ /* 0x0007e80008000009 */
[----:B------:R1:W-:Y:S04]  /*125a0*/  STS.U8 [R43+UR9+0x4680], R86 ;  /* 0x004680562b007988 */ /* 0x0003e80008000009 */
[----:B0-----:R-:W4:Y:S04]  /*125b0*/  LDL.LU R93, [R1+0x1b18] ;  /* 0x001b1800015d7983 */ /* 0x001f280000300800 */
[----:B------:R0:W-:Y:S04]  /*125c0*/  STS.U8 [R43+UR9+0xa80], R85 ;  /* 0x000a80552b007988 */ /* 0x0001e80008000009 */
[----:B------:R-:W4:Y:S04]  /*125d0*/  LDL.LU R92, [R1+0x1b14] ;  /* 0x001b1400015c7983 */ /* 0x000f280000300800 */
[----:B------:R0:W-:Y:S04]  /*125e0*/  STS.U8 [R43+UR9+0x4a80], R83 ;  /* 0x004a80532b007988 */ /* 0x0001e80008000009 */
[----:B-1----:R-:W4:Y:S04]  /*125f0*/  LDL.LU R91, [R1+0x1b10] ;  /* 0x001b1000015b7983 */ /* 0x002f280000300800 */
[----:B------:R1:W-:Y:S04]  /*12600*/  STS.U8 [R43+UR9+0xe80], R81 ;  /* 0x000e80512b007988 */ /* 0x0003e80008000009 */
[----:B--2---:R-:W2:Y:S04]  /*12610*/  LDL.LU R90, [R1+0x1b0c] ;  /* 0x001b0c00015a7983 */ /* 0x004ea80000300800 */
[----:B------:R0:W-:Y:S04]  /*12620*/  STS.U8 [R43+UR9+0x4e80], R82 ;  /* 0x004e80522b007988 */ /* 0x0001e80008000009 */
[----:B---3--:R-:W3:Y:S04]  /*12630*/  LDL.LU R88, [R1+0x1b08] ;  /* 0x001b080001587983 */ /* 0x008ee80000300800 */
[----:B------:R0:W-:Y:S04]  /*12640*/  STS.U8 [R43+UR9+0x1280], R80 ;  /* 0x001280502b007988 */ /* 0x0001e80008000009 */
[----:B------:R-:W2:Y:S04]  /*12650*/  LDL.LU R86, [R1+0x1b04] ;  /* 0x001b040001567983 */ /* 0x000ea80000300800 */
[----:B------:R1:W-:Y:S04]  /*12660*/  STS.U8 [R43+UR9+0x5280], R79 ;  /* 0x0052804f2b007988 */ /* 0x0003e80008000009 */
[----:B0-----:R-:W2:Y:S04]  /*12670*/  LDL.LU R85, [R1+0x1b00] ;  /* 0x001b000001557983 */ /* 0x001ea80000300800 */
[----:B------:R0:W-:Y:S04]  /*12680*/  STS.U8 [R43+UR9+0x1680], R77 ;  /* 0x0016804d2b007988 */ /* 0x0001e80008000009 */
[----:B------:R-:W2:Y:S04]  /*12690*/  LDL.LU R83, [R1+0x1afc] ;  /* 0x001afc0001537983 */ /* 0x000ea80000300800 */
[----:B------:R0:W-:Y:S04]  /*126a0*/  STS.U8 [R43+UR9+0x5680], R73 ;  /* 0x005680492b007988 */ /* 0x0001e80008000009 */
[----:B-1----:R-:W2:Y:S04]  /*126b0*/  LDL.LU R81, [R1+0x1af8] ;  /* 0x001af80001517983 */ /* 0x002ea80000300800 */
[----:B------:R1:W-:Y:S04]  /*126c0*/  STS.U8 [R43+UR9+0x1a80], R74 ;  /* 0x001a804a2b007988 */ /* 0x0003e80008000009 */
[----:B------:R-:W2:Y:S04]  /*126d0*/  LDL.LU R82, [R1+0x1af4] ;  /* 0x001af40001527983 */ /* 0x000ea80000300800 */
[----:B------:R0:W-:Y:S04]  /*126e0*/  STS.U8 [R43+UR9+0x5a80], R76 ;  /* 0x005a804c2b007988 */ /* 0x0001e80008000009 */
[----:B------:R-:W2:Y:S04]  /*126f0*/  LDL.LU R80, [R1+0x1af0] ;  /* 0x001af00001507983 */ /* 0x000ea80000300800 */
        /* <DEDUP_REMOVED lines=20> */
[----:B----4-:R1:W-:Y:S04]  /*12840*/  STS.U8 [R43+UR9+0x3280], R46 ;  /* 0x0032802e2b007988 */ /* 0x0103e80008000009 */
[----:B------:R-:W4:Y:S04]  /*12850*/  LDL.LU R66, [R1+0x1ac4] ;  /* 0x001ac40001427983 */ /* 0x000f280000300800 */
[----:B------:R-:W-:Y:S04]  /*12860*/  STS.U8 [R43+UR9+0x7280], R87 ;  /* 0x007280572b007988 */ /* 0x000fe80008000009 */
[----:B------:R-:W2:Y:S04]  /*12870*/  LDL.LU R65, [R1+0x1ac0] ;  /* 0x001ac00001417983 */ /* 0x000ea80000300800 */
[----:B------:R-:W-:Y:S04]  /*12880*/  STS.U8 [R43+UR9+0x3680], R84 ;  /* 0x003680542b007988 */ /* 0x000fe80008000009 */
[----:B------:R-:W2:Y:S04]  /*12890*/  LDL.LU R63, [R1+0x1abc] ;  /* 0x001abc00013f7983 */ /* 0x000ea80000300800 */
[----:B------:R-:W-:Y:S04]  /*128a0*/  STS.U8 [R43+UR9+0x7680], R78 ;  /* 0x0076804e2b007988 */ /* 0x000fe80008000009 */
[----:B0-----:R-:W2:Y:S04]  /*128b0*/  LDL.LU R62, [R1+0x1ab8] ;  /* 0x001ab800013e7983 */ /* 0x001ea80000300800 */
[----:B------:R-:W-:Y:S04]  /*128c0*/  STS.U8 [R43+UR9+0x3a80], R75 ;  /* 0x003a804b2b007988 */ /* 0x000fe80008000009 */
[----:B------:R-:W2:Y:S04]  /*128d0*/  LDL.LU R55, [R1+0x1ab4] ;  /* 0x001ab40001377983 */ /* 0x000ea80000300800 */
[----:B------:R-:W-:Y:S04]  /*128e0*/  STS.U8 [R43+UR9+0x7a80], R72 ;  /* 0x007a80482b007988 */ /* 0x000fe80008000009 */
[----:B-1----:R-:W2:Y:S04]  /*128f0*/  LDL.LU R46, [R1+0x1ab0] ;  /* 0x001ab000012e7983 */ /* 0x002ea80000300800 */
[----:B------:R-:W-:Y:S04]  /*12900*/  STS.U8 [R43+UR9+0x3e80], R47 ;  /* 0x003e802f2b007988 */ /* 0x000fe80008000009 */
[----:B------:R-:W-:Y:S04]  /*12910*/  STL [R1+0x1810], R87 ;  /* 0x0018105701007387 */ /* 0x000fe80000100800 */
[----:B------:R0:W-:Y:S04]  /*12920*/  STS.U8 [R43+UR9+0x7e80], R8 ;  /* 0x007e80082b007988 */ /* 0x0001e80008000009 */
[----:B------:R1:W-:Y:S04]  /*12930*/  STS.U8 [R32+UR9+0x300], R33 ;  /* 0x0003002120007988 */ /* 0x0003e80008000009 */
[----:B------:R1:W-:Y:S04]  /*12940*/  STS.U8 [R32+UR9+0x4300], R28 ;  /* 0x0043001c20007988 */ /* 0x0003e80008000009 */
[----:B0-----:R-:W2:Y:S04]  /*12950*/  LDL.LU R43, [R1+0x1aac] ;  /* 0x001aac00012b7983 */ /* 0x001ea80000300800 */
[----:B-1----:R-:W2:Y:S04]  /*12960*/  LDL.LU R33, [R1+0x1aa8] ;  /* 0x001aa80001217983 */ /* 0x002ea80000300800 */
[----:B------:R-:W2:Y:S04]  /*12970*/  LDL.LU R28, [R1+0x1aa4] ;  /* 0x001aa400011c7983 */ /* 0x000ea80000300800 */
        /* <DEDUP_REMOVED lines=8> */
[----:B0-----:R-:W2:Y:S04]  /*12a00*/  LDL.LU R5, [R1+0x1a94] ;  /* 0x001a940001057983 */ /* 0x001ea80000300800 */
[----:B-1----:R-:W2:Y:S01]  /*12a10*/  LDL.LU R15, [R1+0x1a90] ;  /* 0x001a9000010f7983 */ /* 0x002ea20000300800 */
[----:B------:R-:W-:-:S06]  /*12a20*/  PRMT R8, RZ, 0x7610, R8 ;  /* 0x00007610ff087816 */ /* 0x000fcc0000000008 */
[----:B------:R-:W3:Y:S04]  /*12a30*/  @!P6 LDG.E.U8 R8, desc[UR20][R60.64] ;  /* 0x000000143c08e981 */ /* 0x000ee8000c1e1100 */
[----:B------:R-:W4:Y:S01]  /*12a40*/  LDL.LU.64 R60, [R1+0x1a88] ;  /* 0x001a8800013c7983 */ /* 0x000f220000300a00 */
[----:B--2---:R-:W-:-:S06]  /*12a50*/  PRMT R15, RZ, 0x7610, R15 ;  /* 0x00007610ff0f7816 */ /* 0x004fcc000000000f */
[----:B------:R-:W2:Y:S04]  /*12a60*/  @!P6 LDG.E.U8 R15, desc[UR20][R58.64] ;  /* 0x000000143a0fe981 */ /* 0x000ea8000c1e1100 */
[----:B---3--:R-:W-:Y:S04]  /*12a70*/  STL [R1+0x760], R8 ;  /* 0x0007600801007387 */ /* 0x008fe80000100800 */
[----:B------:R-:W3:Y:S04]  /*12a80*/  LDL.LU.64 R58, [R1+0x1a80] ;  /* 0x001a8000013a7983 */ /* 0x000ee80000300a00 */
[----:B--2---:R0:W-:Y:S04]  /*12a90*/  STL [R1+0x75c], R15 ;  /* 0x00075c0f01007387 */ /* 0x0041e80000100800 */
[----:B0-----:R-:W2:Y:S01]  /*12aa0*/  LDL.LU R15, [R1+0x1a78] ;  /* 0x001a7800010f7983 */ /* 0x001ea20000300800 */
[----:B------:R-:W-:-:S02]  /*12ab0*/  PRMT R20, RZ, 0x7610, R20 ;  /* 0x00007610ff147816 */ /* 0x000fc40000000014 */
[----:B------:R-:W-:-:S04]  /*12ac0*/  PRMT R7, RZ, 0x7610, R7 ;  /* 0x00007610ff077816 */ /* 0x000fc80000000007 */
[----:B------:R-:W3:Y:S01]  /*12ad0*/  @!P1 LDG.E.U8 R20, desc[UR20][R56.64] ;  /* 0x0000001438149981 */ /* 0x000ee2000c1e1100 */
[----:B------:R-:W-:-:S03]  /*12ae0*/  PRMT R5, RZ, 0x7610, R5 ;  /* 0x00007610ff057816 */ /* 0x000fc60000000005 */
[----:B------:R-:W4:Y:S04]  /*12af0*/  @!P5 LDG.E.U8 R7, desc[UR20][R50.64] ;  /* 0x000000143207d981 */ /* 0x000f28000c1e1100 */
[----:B------:R-:W4:Y:S04]  /*12b00*/  @!P5 LDG.E.U8 R5, desc[UR20][R48.64] ;  /* 0x000000143005d981 */ /* 0x000f28000c1e1100 */
[----:B------:R-:W4:Y:S01]  /*12b10*/  LDL.LU.64 R56, [R1+0x1a70] ;  /* 0x001a700001387983 */ /* 0x000f220000300a00 */
[----:B--2---:R-:W-:-:S06]  /*12b20*/  PRMT R15, RZ, 0x7610, R15 ;  /* 0x00007610ff0f7816 */ /* 0x004fcc000000000f */
[----:B------:R-:W2:Y:S04]  /*12b30*/  @!P1 LDG.E.U8 R15, desc[UR20][R52.64] ;  /* 0x00000014340f9981 */ /* 0x000ea8000c1e1100 */
[----:B---3--:R0:W-:Y:S04]  /*12b40*/  STL [R1+0x730], R20 ;  /* 0x0007301401007387 */ /* 0x0081e80000100800 */
[----:B0-----:R-:W3:Y:S04]  /*12b50*/  LDL.LU R20, [R1+0x1a68] ;  /* 0x001a680001147983 */ /* 0x001ee80000300800 */
[----:B------:R-:W3:Y:S04]  /*12b60*/  LDL.LU.64 R52, [R1+0x1a60] ;  /* 0x001a600001347983 */ /* 0x000ee80000300a00 */
[----:B--2---:R0:W-:Y:S04]  /*12b70*/  STL [R1+0x728], R15 ;  /* 0x0007280f01007387 */ /* 0x0041e80000100800 */
[----:B0-----:R-:W2:Y:S04]  /*12b80*/  LDL.LU R15, [R1+0x1a58] ;  /* 0x001a5800010f7983 */ /* 0x001ea80000300800 */
[----:B------:R-:W2:Y:S04]  /*12b90*/  LDL.LU.64 R50, [R1+0x1a50] ;  /* 0x001a500001327983 */ /* 0x000ea80000300a00 */
[----:B----4-:R0:W-:Y:S04]  /*12ba0*/  STL [R1+0x720], R7 ;  /* 0x0007200701007387 */ /* 0x0101e80000100800 */
[----:B0-----:R-:W4:Y:S04]  /*12bb0*/  LDL.LU R7, [R1+0x1a48] ;  /* 0x001a480001077983 */ /* 0x001f280000300800 */
[----:B------:R-:W4:Y:S04]  /*12bc0*/  LDL.LU.64 R48, [R1+0x1a40] ;  /* 0x001a400001307983 */ /* 0x000f280000300a00 */
[----:B------:R0:W-:Y:S04]  /*12bd0*/  STL [R1+0x6e8], R5 ;  /* 0x0006e80501007387 */ /* 0x0001e80000100800 */
[----:B0-----:R-:W4:Y:S01]  /*12be0*/  LDL.LU R5, [R1+0x1a38] ;  /* 0x001a380001057983 */ /* 0x001f220000300800 */
[----:B------:R-:W-:Y:S01]  /*12bf0*/  VIADD R8, R21, 0xffffffd1 ;  /* 0xffffffd115087836 */ /* 0x000fe20000000000 */
[----:B---3--:R-:W-:-:S04]  /*12c00*/  PRMT R20, RZ, 0x7610, R20 ;  /* 0x00007610ff147816 */ /* 0x008fc80000000014 */
[----:B------:R-:W-:Y:S02]  /*12c10*/  ISETP.GE.U32.AND P6, PT, R8, 0x7fffff52, PT ;  /* 0x7fffff520800780c */ /* 0x000fe40003fc6070 */
[----:B------:R-:W-:Y:S01]  /*12c20*/  PRMT R47, RZ, 0x7610, R47 ;  /* 0x00007610ff2f7816 */ /* 0x000fe2000000002f */
[----:B------:R-:W3:Y:S10]  /*12c30*/  @!P0 LDG.E.U8 R20, desc[UR20][R36.64] ;  /* 0x0000001424148981 */ /* 0x000ef4000c1e1100 */
[----:B------:R-:W3:Y:S01]  /*12c40*/  @!P6 LDG.E.U8 R47, desc[UR20][R24.64] ;  /* 0x00000014182fe981 */ /* 0x000ee2000c1e1100 */
[----:B--2---:R-:W-:-:S06]  /*12c50*/  PRMT R15, RZ, 0x7610, R15 ;  /* 0x00007610ff0f7816 */ /* 0x004fcc000000000f */
[----:B------:R-:W2:Y:S01]  /*12c60*/  @!P2 LDG.E.U8 R15, desc[UR20][R44.64] ;  /* 0x000000142c0fa981 */ /* 0x000ea2000c1e1100 */
[----:B----4-:R-:W-:Y:S02]  /*12c70*/  PRMT R7, RZ, 0x7610, R7 ;  /* 0x00007610ff077816 */ /* 0x010fe40000000007 */
[----:B------:R-:W-:-:S04]  /*12c80*/  PRMT R5, RZ, 0x7610, R5 ;  /* 0x00007610ff057816 */ /* 0x000fc80000000005 */
[----:B------:R-:W4:Y:S01]  /*12c90*/  @!P0 LDG.E.U8 R7, desc[UR20][R38.64] ;  /* 0x0000001426078981 */ /* 0x000f22000c1e1100 */
[C---:B------:R-:W-:Y:S01]  /*12ca0*/  VIADD R8, R21.reuse, 0xffffffd0 ;  /* 0xffffffd015087836 */ /* 0x040fe20000000000 */
[----:B------:R-:W-:Y:S02]  /*12cb0*/  PRMT R78, RZ, 0x7610, R78 ;  /* 0x00007610ff4e7816 */ /* 0x000fe4000000004e */
[----:B------:R-:W3:Y:S04]  /*12cc0*/  LDL.LU.64 R44, [R1+0x1a30] ;  /* 0x001a3000012c7983 */ /* 0x000ee80000300a00 */
[----:B------:R-:W3:Y:S01]  /*12cd0*/  @!P2 LDG.E.U8 R5, desc[UR20][R40.64] ;  /* 0x000000142805a981 */ /* 0x000ee2000c1e1100 */
[----:B------:R-:W-:Y:S01]  /*12ce0*/  ISETP.GE.U32.AND P1, PT, R8, 0x7fffff51, PT ;  /* 0x7fffff510800780c */ /* 0x000fe20003f26070 */
[C---:B------:R-:W-:Y:S01]  /*12cf0*/  VIADD R8, R21.reuse, 0xffffffc9 ;  /* 0xffffffc915087836 */ /* 0x040fe20000000000 */
[----:B------:R-:W-:Y:S01]  /*12d00*/  PRMT R75, RZ, 0x7610, R75 ;  /* 0x00007610ff4b7816 */ /* 0x000fe2000000004b */
[----:B------:R-:W4:Y:S03]  /*12d10*/  @!P3 LDG.E.U8 R78, desc[UR20][R34.64] ;  /* 0x00000014224eb981 */ /* 0x000f26000c1e1100 */
[----:B------:R-:W-:Y:S01]  /*12d20*/  ISETP.GE.U32.AND P5, PT, R8, 0x7fffff4a, PT ;  /* 0x7fffff4a0800780c */ /* 0x000fe20003fa6070 */
[C---:B------:R-:W-:Y:S01]  /*12d30*/  VIADD R8, R21.reuse, 0xffffffc8 ;  /* 0xffffffc815087836 */ /* 0x040fe20000000000 */
[----:B------:R-:W4:Y:S04]  /*12d40*/  @!P3 LDG.E.U8 R75, desc[UR20][R30.64] ;  /* 0x000000141e4bb981 */ /* 0x000f28000c1e1100 */
[----:B------:R-:W-:Y:S01]  /*12d50*/  ISETP.GE.U32.AND P2, PT, R8, 0x7fffff49, PT ;  /* 0x7fffff490800780c */ /* 0x000fe20003f46070 */
[----:B------:R-:W-:-:S05]  /*12d60*/  VIADD R8, R21, 0xffffffc1 ;  /* 0xffffffc115087836 */ /* 0x000fca0000000000 */
[----:B------:R-:W-:Y:S01]  /*12d70*/  ISETP.GE.U32.AND P0, PT, R8, 0x7fffff42, PT ;  /* 0x7fffff420800780c */ /* 0x000fe20003f06070 */
[----:B------:R-:W-:Y:S01]  /*12d80*/  VIADD R8, R21, 0xffffffc0 ;  /* 0xffffffc015087836 */ /* 0x000fe20000000000 */
[----:B------:R-:W-:-:S04]  /*12d90*/  PRMT R72, RZ, 0x7610, R72 ;  /* 0x00007610ff487816 */ /* 0x000fc80000000048 */
[----:B------:R-:W-:Y:S02]  /*12da0*/  ISETP.GE.U32.AND P3, PT, R8, 0x7fffff41, PT ;  /* 0x7fffff410800780c */ /* 0x000fe40003f66070 */
[----:B------:R-:W-:Y:S01]  /*12db0*/  PRMT R8, RZ, 0x7610, R8 ;  /* 0x00007610ff087816 */ /* 0x000fe20000000008 */
[----:B------:R-:W4:Y:S05]  /*12dc0*/  @!P6 LDG.E.U8 R72, desc[UR20][R22.64] ;  /* 0x000000141648e981 */ /* 0x000f2a000c1e1100 */
[----:B------:R0:W4:Y:S04]  /*12dd0*/  @!P1 LDG.E.U8 R8, desc[UR20][R18.64] ;  /* 0x0000001412089981 */ /* 0x000128000c1e1100 */
[----:B--2---:R1:W-:Y:S04]  /*12de0*/  STL [R1+0x6e0], R15 ;  /* 0x0006e00f01007387 */ /* 0x0043e80000100800 */
[----:B-1----:R-:W2:Y:S04]  /*12df0*/  LDL.LU R15, [R1+0x1a28] ;  /* 0x001a2800010f7983 */ /* 0x002ea80000300800 */
[----:B------:R-:W2:Y:S04]  /*12e00*/  LDL.LU.64 R40, [R1+0x1a20] ;  /* 0x001a200001287983 */ /* 0x000ea80000300a00 */
[----:B---3--:R1:W-:Y:S04]  /*12e10*/  STL [R1+0x6dc], R5 ;  /* 0x0006dc0501007387 */ /* 0x0083e80000100800 */
[----:B-1----:R-:W3:Y:S04]  /*12e20*/  LDL.LU R5, [R1+0x1a18] ;  /* 0x001a180001057983 */ /* 0x002ee80000300800 */
[----:B------:R-:W2:Y:S04]  /*12e30*/  LDL.LU.64 R38, [R1+0x1a10] ;  /* 0x001a100001267983 */ /* 0x000ea80000300a00 */
[----:B----4-:R1:W-:Y:S04]  /*12e40*/  STL [R1+0x6a8], R7 ;  /* 0x0006a80701007387 */ /* 0x0103e80000100800 */
[----:B-1----:R-:W4:Y:S04]  /*12e50*/  LDL.LU R7, [R1+0x1a08] ;  /* 0x001a080001077983 */ /* 0x002f280000300800 */
[----:B------:R-:W2:Y:S04]  /*12e60*/  LDL.LU.64 R36, [R1+0x1a00] ;  /* 0x001a000001247983 */ /* 0x000ea80000300a00 */
[----:B------:R1:W-:Y:S04]  /*12e70*/  STL [R1+0x6a4], R20 ;  /* 0x0006a41401007387 */ /* 0x0003e80000100800 */
[----:B-1----:R-:W2:Y:S04]  /*12e80*/  LDL.LU R20, [R1+0x19f8] ;  /* 0x0019f80001147983 */ /* 0x002ea80000300800 */
[----:B------:R-:W2:Y:S04]  /*12e90*/  LDL.LU.64 R34, [R1+0x19f0] ;  /* 0x0019f00001227983 */ /* 0x000ea80000300a00 */
[----:B------:R-:W2:Y:S04]  /*12ea0*/  LDL.LU.64 R30, [R1+0x19e8] ;  /* 0x0019e800011e7983 */ /* 0x000ea80000300a00 */
[----:B------:R-:W2:Y:S04]  /*12eb0*/  LDL.LU.64 R24, [R1+0x19e0] ;  /* 0x0019e00001187983 */ /* 0x000ea80000300a00 */
[----:B------:R1:W-:Y:S04]  /*12ec0*/  STL [R1+0x660], R47 ;  /* 0x0006602f01007387 */ /* 0x0003e80000100800 */
[----:B------:R-:W2:Y:S04]  /*12ed0*/  LDL.LU.64 R22, [R1+0x19d8] ;  /* 0x0019d80001167983 */ /* 0x000ea80000300a00 */
[----:B------:R-:W0:Y:S01]  /*12ee0*/  LDL.LU R19, [R1+0x19d0] ;  /* 0x0019d00001137983 */ /* 0x000e220000300800 */
[----:B-1----:R-:W-:Y:S01]  /*12ef0*/  IMAD R47, R6, 0x36, RZ ;  /* 0x00000036062f7824 */ /* 0x002fe200078e02ff */
[----:B0-----:R-:W-:-:S06]  /*12f00*/  PRMT R19, RZ, 0x7610, R19 ;  /* 0x00007610ff137816 */ /* 0x001fcc0000000013 */
[----:B------:R-:W3:Y:S01]  /*12f10*/  @!P1 LDG.E.U8 R19, desc[UR20][R26.64] ;  /* 0x000000141a139981 */ /* 0x000ee2000c1e1100 */
[----:B------:R-:W-:-:S03]  /*12f20*/  IADD3 R18, P6, PT, R47, R0, RZ ;  /* 0x000000002f127210 */ /* 0x000fc60007fde0ff */
[----:B------:R0:W-:Y:S01]  /*12f30*/  STL [R1+0x628], R8 ;  /* 0x0006280801007387 */ /* 0x0001e20000100800 */
[----:B--2---:R-:W-:-:S03]  /*12f40*/  PRMT R22, RZ, 0x7610, R22 ;  /* 0x00007610ff167816 */ /* 0x004fc60000000016 */
[----:B------:R-:W-:Y:S01]  /*12f50*/  STL [R1+0x658], R72 ;  /* 0x0006584801007387 */ /* 0x000fe20000100800 */
[----:B0-----:R-:W-:-:S03]  /*12f60*/  SHF.R.S32.HI R8, RZ, 0x1f, R47 ;  /* 0x0000001fff087819 */ /* 0x001fc6000001142f */
[----:B------:R-:W-:Y:S01]  /*12f70*/  STL [R1+0xde0], R18 ;  /* 0x000de01201007387 */ /* 0x000fe20000100800 */
[----:B------:R-:W-:-:S03]  /*12f80*/  PRMT R23, RZ, 0x7610, R23 ;  /* 0x00007610ff177816 */ /* 0x000fc60000000017 */
[----:B---3--:R0:W-:Y:S02]  /*12f90*/  STL [R1+0x624], R19 ;  /* 0x0006241301007387 */ /* 0x0081e40000100800 */
[----:B0-----:R-:W-:Y:S01]  /*12fa0*/  IMAD.X R19, R8, 0x1, R3, P6 ;  /* 0x0000000108137824 */ /* 0x001fe200030e0603 */
[----:B------:R-:W-:-:S04]  /*12fb0*/  IADD3 R26, P6, PT, R47, R2, RZ ;  /* 0x000000022f1a7210 */ /* 0x000fc80007fde0ff */
[----:B------:R-:W2:Y:S01]  /*12fc0*/  @!P5 LDG.E.U8 R22, desc[UR20][R18.64] ;  /* 0x000000141216d981 */ /* 0x000ea2000c1e1100 */
[----:B------:R-:W-:-:S03]  /*12fd0*/  IMAD.X R27, R8, 0x1, R4, P6 ;  /* 0x00000001081b7824 */ /* 0x000fc600030e0604 */
[----:B------:R-:W-:Y:S04]  /*12fe0*/  STL [R1+0x698], R78 ;  /* 0x0006984e01007387 */ /* 0x000fe80000100800 */
[----:B------:R0:W-:Y:S04]  /*12ff0*/  STL [R1+0xddc], R19 ;  /* 0x000ddc1301007387 */ /* 0x0001e80000100800 */
[----:B------:R-:W-:Y:S04]  /*13000*/  STL [R1+0x668], R75 ;  /* 0x0006684b01007387 */ /* 0x000fe80000100800 */
[----:B------:R-:W3:Y:S04]  /*13010*/  @!P5 LDG.E.U8 R23, desc[UR20][R26.64] ;  /* 0x000000141a17d981 */ /* 0x000ee8000c1e1100 */
[----:B0-----:R-:W4:Y:S01]  /*13020*/  LDL.LU.64 R18, [R1+0x19c8] ;  /* 0x0019c80001127983 */ /* 0x001f220000300a00 */
[----:B------:R-:W-:-:S03]  /*13030*/  IMAD R47, R6, 0x37, RZ ;  /* 0x00000037062f7824 */ /* 0x000fc600078e02ff */
[----:B------:R-:W-:Y:S02]  /*13040*/  STL [R1+0xde8], R26 ;  /* 0x000de81a01007387 */ /* 0x000fe40000100800 */
[----:B------:R-:W-:Y:S02]  /*13050*/  SHF.R.S32.HI R8, RZ, 0x1f, R47 ;  /* 0x0000001fff087819 */ /* 0x000fe4000001142f */
[----:B--2---:R0:W-:Y:S04]  /*13060*/  STL [R1+0x618], R22 ;  /* 0x0006181601007387 */ /* 0x0041e80000100800 */
[----:B------:R-:W-:Y:S01]  /*13070*/  STL [R1+0xde4], R27 ;  /* 0x000de41b01007387 */ /* 0x000fe20000100800 */
[----:B0-----:R-:W-:-:S05]  /*13080*/  IADD3 R22, P6, PT, R47, R0, RZ ;  /* 0x000000002f167210 */ /* 0x001fca0007fde0ff */
[----:B------:R-:W-:Y:S04]  /*13090*/  STL [R1+0xdf0], R22 ;  /* 0x000df01601007387 */ /* 0x000fe80000100800 */
[----:B---3--:R0:W-:Y:S01]  /*130a0*/  STL [R1+0x614], R23 ;  /* 0x0006141701007387 */ /* 0x0081e20000100800 */
[----:B----4-:R-:W-:Y:S02]  /*130b0*/  PRMT R18, RZ, 0x7610, R18 ;  /* 0x00007610ff127816 */ /* 0x010fe40000000012 */
[----:B------:R-:W-:Y:S01]  /*130c0*/  PRMT R19, RZ, 0x7610, R19 ;  /* 0x00007610ff137816 */ /* 0x000fe20000000013 */
[----:B0-----:R-:W-:Y:S01]  /*130d0*/  IMAD.X R23, R8, 0x1, R3, P6 ;  /* 0x0000000108177824 */ /* 0x001fe200030e0603 */
[----:B------:R-:W-:-:S04]  /*130e0*/  IADD3 R26, P6, PT, R47, R2, RZ ;  /* 0x000000022f1a7210 */ /* 0x000fc80007fde0ff */
[----:B------:R-:W2:Y:S01]  /*130f0*/  @!P2 LDG.E.U8 R18, desc[UR20][R22.64] ;  /* 0x000000141612a981 */ /* 0x000ea2000c1e1100 */
[----:B------:R-:W-:-:S03]  /*13100*/  IMAD.X R27, R8, 0x1, R4, P6 ;  /* 0x00000001081b7824 */ /* 0x000fc600030e0604 */
[----:B------:R0:W-:Y:S04]  /*13110*/  STL [R1+0xdec], R23 ;  /* 0x000dec1701007387 */ /* 0x0001e80000100800 */
[----:B------:R-:W3:Y:S04]  /*13120*/  @!P2 LDG.E.U8 R19, desc[UR20][R26.64] ;  /* 0x000000141a13a981 */ /* 0x000ee8000c1e1100 */
[----:B0-----:R-:W4:Y:S01]  /*13130*/  LDL.LU.64 R22, [R1+0x19c0] ;  /* 0x0019c00001167983 */ /* 0x001f220000300a00 */
[----:B------:R-:W-:-:S03]  /*13140*/  IMAD R47, R6, 0x3e, RZ ;  /* 0x0000003e062f7824 */ /* 0x000fc600078e02ff */
[----:B------:R-:W-:Y:S02]  /*13150*/  STL [R1+0xdf8], R26 ;  /* 0x000df81a01007387 */ /* 0x000fe40000100800 */
[----:B------:R-:W-:Y:S02]  /*13160*/  SHF.R.S32.HI R8, RZ, 0x1f, R47 ;  /* 0x0000001fff087819 */ /* 0x000fe4000001142f */
[----:B--2---:R0:W-:Y:S04]  /*13170*/  STL [R1+0x5e0], R18 ;  /* 0x0005e01201007387 */ /* 0x0041e80000100800 */
[----:B------:R-:W-:Y:S01]  /*13180*/  STL [R1+0xdf4], R27 ;  /* 0x000df41b01007387 */ /* 0x000fe20000100800 */
[----:B0-----:R-:W-:Y:S02]  /*13190*/  IADD3 R18, P6, PT, R47, R0, RZ ;  /* 0x000000002f127210 */ /* 0x001fe40007fde0ff */
[----:B----4-:R-:W-:-:S03]  /*131a0*/  PRMT R22, RZ, 0x7610, R22 ;  /* 0x00007610ff167816 */ /* 0x010fc60000000016 */
[----:B------:R-:W-:Y:S04]  /*131b0*/  STL [R1+0xe50], R18 ;  /* 0x000e501201007387 */ /* 0x000fe80000100800 */
[----:B---3--:R0:W-:Y:S01]  /*131c0*/  STL [R1+0x5d8], R19 ;  /* 0x0005d81301007387 */ /* 0x0081e20000100800 */
[----:B------:R-:W-:Y:S01]  /*131d0*/  PRMT R23, RZ, 0x7610, R23 ;  /* 0x00007610ff177816 */ /* 0x000fe20000000017 */
[----:B0-----:R-:W-:Y:S01]  /*131e0*/  IMAD.X R19, R8, 0x1, R3, P6 ;  /* 0x0000000108137824 */ /* 0x001fe200030e0603 */
[----:B------:R-:W-:-:S04]  /*131f0*/  IADD3 R26, P6, PT, R47, R2, RZ ;  /* 0x000000022f1a7210 */ /* 0x000fc80007fde0ff */
[----:B------:R-:W2:Y:S01]  /*13200*/  @!P0 LDG.E.U8 R22, desc[UR20][R18.64] ;  /* 0x0000001412168981 */ /* 0x000ea2000c1e1100 */
[----:B------:R-:W-:-:S03]  /*13210*/  IMAD.X R27, R8, 0x1, R4, P6 ;  /* 0x00000001081b7824 */ /* 0x000fc600030e0604 */
[----:B------:R0:W-:Y:S04]  /*13220*/  STL [R1+0xe4c], R19 ;  /* 0x000e4c1301007387 */ /* 0x0001e80000100800 */
[----:B------:R-:W-:Y:S04]  /*13230*/  STL [R1+0xe58], R26 ;  /* 0x000e581a01007387 */ /* 0x000fe80000100800 */
[----:B------:R-:W3:Y:S04]  /*13240*/  @!P0 LDG.E.U8 R23, desc[UR20][R26.64] ;  /* 0x000000141a178981 */ /* 0x000ee8000c1e1100 */
[----:B0-----:R-:W4:Y:S01]  /*13250*/  LDL.LU.64 R18, [R1+0x19b8] ;  /* 0x0019b80001127983 */ /* 0x001f220000300a00 */
[----:B------:R-:W-:-:S05]  /*13260*/  IMAD R47, R6, 0x3f, RZ ;  /* 0x0000003f062f7824 */ /* 0x000fca00078e02ff */
[----:B------:R-:W-:Y:S01]  /*13270*/  SHF.R.S32.HI R8, RZ, 0x1f, R47 ;  /* 0x0000001fff087819 */ /* 0x000fe2000001142f */
[----:B--2---:R0:W-:Y:S04]  /*13280*/  STL [R1+0x5a8], R22 ;  /* 0x0005a81601007387 */ /* 0x0041e80000100800 */
[----:B------:R-:W-:Y:S01]  /*13290*/  STL [R1+0xe54], R27 ;  /* 0x000e541b01007387 */ /* 0x000fe20000100800 */
[----:B0-----:R-:W-:-:S05]  /*132a0*/  IADD3 R22, P6, PT, R47, R0, RZ ;  /* 0x000000002f167210 */ /* 0x001fca0007fde0ff */
[----:B------:R-:W-:Y:S01]  /*132b0*/  STL [R1+0xe60], R22 ;  /* 0x000e601601007387 */ /* 0x000fe20000100800 */
[----:B----4-:R-:W-:-:S03]  /*132c0*/  PRMT R18, RZ, 0x7610, R18 ;  /* 0x00007610ff127816 */ /* 0x010fc60000000012 */
[----:B---3--:R0:W-:Y:S01]  /*132d0*/  STL [R1+0x5a0], R23 ;  /* 0x0005a01701007387 */ /* 0x0081e20000100800 */
        /* <DEDUP_REMOVED lines=8> */
[----:B------:R-:W-:Y:S02]  /*13360*/  VIADD R72, R21, 0xffffffb9 ;  /* 0xffffffb915487836 */ /* 0x000fe40000000000 */
[----:B------:R-:W-:Y:S01]  /*13370*/  IMAD R47, R6, 0x46, RZ ;  /* 0x00000046062f7824 */ /* 0x000fe200078e02ff */
[----:B------:R-:W-:Y:S02]  /*13380*/  STL [R1+0xe68], R26 ;  /* 0x000e681a01007387 */ /* 0x000fe40000100800 */
[----:B------:R-:W-:-:S02]  /*13390*/  ISETP.GE.U32.AND P1, PT, R72, 0x7fffff3a, PT ;  /* 0x7fffff3a4800780c */ /* 0x000fc40003f26070 */
[----:B------:R-:W-:Y:S01]  /*133a0*/  SHF.R.S32.HI R8, RZ, 0x1f, R47 ;  /* 0x0000001fff087819 */ /* 0x000fe2000001142f */
        /* <DEDUP_REMOVED lines=143> */
[----:B------:R-:W-:-:S05]  /*13ca0*/  IMAD.X R27, R8, 0x1, R4, P6 ;  /* 0x00000001081b7824 */ /* 0x000fca00030e0604 */
[----:B------:R-:W3:Y:S01]  /*13cb0*/  @!P2 LDG.E.U8 R19, desc[UR20][R26.64] ;  /* 0x000000141a13a981 */ /* 0x000ee2000c1e1100 */
[----:B------:R-:W-:Y:S02]  /*13cc0*/  VIADD R72, R21, 0xffffff99 ;  /* 0xffffff9915487836 */ /* 0x000fe40000000000 */
[----:B------:R-:W-:Y:S01]  /*13cd0*/  IMAD R47, R6, 0x66, RZ ;  /* 0x00000066062f7824 */ /* 0x000fe200078e02ff */
[----:B------:R0:W-:Y:S02]  /*13ce0*/  STL [R1+0x101c], R23 ;  /* 0x00101c1701007387 */ /* 0x0001e40000100800 */
[----:B------:R-:W-:Y:S02]  /*13cf0*/  ISETP.GE.U32.AND P0, PT, R72, 0x7fffff1a, PT ;  /* 0x7fffff1a4800780c */ /* 0x000fe40003f06070 */
[----:B------:R-:W-:Y:S01]  /*13d00*/  STL [R1+0x1028], R26 ;  /* 0x0010281a01007387 */ /* 0x000fe20000100800 */
[----:B------:R-:W-:-:S03]  /*13d10*/  SHF.R.S32.HI R8, RZ, 0x1f, R47 ;  /* 0x0000001fff087819 */ /* 0x000fc6000001142f */
[----:B0-----:R-:W4:Y:S01]  /*13d20*/  LDL.LU.64 R22, [R1+0x1970] ;  /* 0x0019700001167983 */ /* 0x001f220000300a00 */
[----:B------:R-:W-:-:S03]  /*13d30*/  PRMT R25, RZ, 0x7610, R25 ;  /* 0x00007610ff197816 */ /* 0x000fc60000000019 */
[----:B--2---:R0:W-:Y:S04]  /*13d40*/  STL [R1+0x460], R18 ;  /* 0x0004601201007387 */ /* 0x0041e80000100800 */
[----:B------:R-:W-:Y:S01]  /*13d50*/  STL [R1+0x1024], R27 ;  /* 0x0010241b01007387 */ /* 0x000fe20000100800 */
[----:B0-----:R-:W-:-:S05]  /*13d60*/  IADD3 R18, P6, PT, R47, R0, RZ ;  /* 0x000000002f127210 */ /* 0x001fca0007fde0ff */
[----:B------:R-:W-:Y:S04]  /*13d70*/  STL [R1+0x1080], R18 ;  /* 0x0010801201007387 */ /* 0x000fe80000100800 */
[----:B---3--:R0:W-:Y:S02]  /*13d80*/  STL [R1+0x45c], R19 ;  /* 0x00045c1301007387 */ /* 0x0081e40000100800 */
[----:B0-----:R-:W-:-:S05]  /*13d90*/  IMAD.X R19, R8, 0x1, R3, P6 ;  /* 0x0000000108137824 */ /* 0x001fca00030e0603 */
[----:B------:R0:W-:Y:S04]  /*13da0*/  STL [R1+0x107c], R19 ;  /* 0x00107c1301007387 */ /* 0x0001e80000100800 */
[----:B------:R1:W2:Y:S04]  /*13db0*/  @!P0 LDG.E.U8 R25, desc[UR20][R18.64] ;  /* 0x0000001412198981 */ /* 0x0002a8000c1e1100 */
[----:B0-----:R-:W1:Y:S01]  /*13dc0*/  LDL.LU.64 R18, [R1+0x1968] ;  /* 0x0019680001127983 */ /* 0x001e620000300a00 */
[----:B------:R-:W-:-:S05]  /*13dd0*/  IADD3 R26, P6, PT, R47, R2, RZ ;  /* 0x000000022f1a7210 */ /* 0x000fca0007fde0ff */
[----:B------:R-:W-:Y:S02]  /*13de0*/  IMAD.X R27, R8, 0x1, R4, P6 ;  /* 0x00000001081b7824 */ /* 0x000fe400030e0604 */
[----:B------:R-:W-:Y:S01]  /*13df0*/  VIADD R72, R21, 0xffffff98 ;  /* 0xffffff9815487836 */ /* 0x000fe20000000000 */
[----:B-1----:R-:W-:-:S06]  /*13e00*/  PRMT R19, RZ, 0x7610, R19 ;  /* 0x00007610ff137816 */ /* 0x002fcc0000000013 */
[----:B------:R0:W3:Y:S01]  /*13e10*/  @!P0 LDG.E.U8 R19, desc[UR20][R26.64] ;  /* 0x000000141a138981 */ /* 0x0000e2000c1e1100 */
[----:B------:R-:W-:Y:S01]  /*13e20*/  IMAD R47, R6, 0x67, RZ ;  /* 0x00000067062f7824 */ /* 0x000fe200078e02ff */
[----:B------:R-:W-:Y:S02]  /*13e30*/  ISETP.GE.U32.AND P3, PT, R72, 0x7fffff19, PT ;  /* 0x7fffff194800780c */ /* 0x000fe40003f66070 */
[----:B------:R-:W-:Y:S02]  /*13e40*/  STL [R1+0x1088], R26 ;  /* 0x0010881a01007387 */ /* 0x000fe40000100800 */
[----:B------:R-:W-:Y:S02]  /*13e50*/  SHF.R.S32.HI R8, RZ, 0x1f, R47 ;  /* 0x0000001fff087819 */ /* 0x000fe4000001142f */
[----:B--2---:R1:W-:Y:S02]  /*13e60*/  STL [R1+0x458], R25 ;  /* 0x0004581901007387 */ /* 0x0043e40000100800 */
[----:B-1----:R-:W-:-:S02]  /*13e70*/  IADD3 R25, P6, PT, R47, R0, RZ ;  /* 0x000000002f197210 */ /* 0x002fc40007fde0ff */
[----:B------:R1:W-:Y:S03]  /*13e80*/  STL [R1+0x1084], R27 ;  /* 0x0010841b01007387 */ /* 0x0003e60000100800 */
[----:B0-----:R-:W-:Y:S01]  /*13e90*/  IMAD.X R26, R8, 0x1, R3, P6 ;  /* 0x00000001081a7824 */ /* 0x001fe200030e0603 */
[----:B------:R-:W-:Y:S01]  /*13ea0*/  STL [R1+0x1090], R25 ;  /* 0x0010901901007387 */ /* 0x000fe20000100800 */
[----:B----4-:R-:W-:Y:S02]  /*13eb0*/  PRMT R23, RZ, 0x7610, R23 ;  /* 0x00007610ff177816 */ /* 0x010fe40000000017 */
[----:B-1----:R-:W-:Y:S01]  /*13ec0*/  @!P3 IMAD.MOV.U32 R27, RZ, RZ, R26 ;  /* 0x000000ffff1bb224 */ /* 0x002fe200078e001a */
[----:B---3--:R-:W-:Y:S04]  /*13ed0*/  STL [R1+0x454], R19 ;  /* 0x0004541301007387 */ /* 0x008fe80000100800 */
[----:B------:R0:W-:Y:S02]  /*13ee0*/  STL [R1+0x108c], R26 ;  /* 0x00108c1a01007387 */ /* 0x0001e40000100800 */
[----:B0-----:R-:W-:-:S05]  /*13ef0*/  @!P3 IMAD.MOV.U32 R26, RZ, RZ, R25 ;  /* 0x000000ffff1ab224 */ /* 0x001fca00078e0019 */
[----:B------:R0:W2:Y:S01]  /*13f00*/  @!P3 LDG.E.U8 R23, desc[UR20][R26.64] ;  /* 0x000000141a17b981 */ /* 0x0000a2000c1e1100 */
[----:B------:R-:W-:-:S05]  /*13f10*/  IADD3 R19, P6, PT, R47, R2, RZ ;  /* 0x000000022f137210 */ /* 0x000fca0007fde0ff */
[----:B------:R-:W-:Y:S01]  /*13f20*/  STL [R1+0x1098], R19 ;  /* 0x0010981301007387 */ /* 0x000fe20000100800 */
[----:B------:R-:W-:Y:S01]  /*13f30*/  PRMT R18, RZ, 0x7610, R18 ;  /* 0x00007610ff127816 */ /* 0x000fe20000000012 */
[----:B0-----:R-:W-:Y:S02]  /*13f40*/  @!P3 IMAD.MOV.U32 R26, RZ, RZ, R19 ;  /* 0x000000ffff1ab224 */ /* 0x001fe400078e0013 */
[----:B--2---:R0:W-:Y:S02]  /*13f50*/  STL [R1+0x428], R23 ;  /* 0x0004281701007387 */ /* 0x0041e40000100800 */
[----:B0-----:R-:W-:-:S04]  /*13f60*/  IMAD.X R23, R8, 0x1, R4, P6 ;  /* 0x0000000108177824 */ /* 0x001fc800030e0604 */
[----:B------:R-:W-:-:S05]  /*13f70*/  @!P3 IMAD.MOV.U32 R27, RZ, RZ, R23 ;  /* 0x000000ffff1bb224 */ /* 0x000fca00078e0017 */
[----:B------:R0:W2:Y:S01]  /*13f80*/  @!P3 LDG.E.U8 R18, desc[UR20][R26.64] ;  /* 0x000000141a12b981 */ /* 0x0000a2000c1e1100 */
[----:B------:R-:W-:Y:S02]  /*13f90*/  VIADD R72, R21, 0xffffff91 ;  /* 0xffffff9115487836 */ /* 0x000fe40000000000 */
[----:B------:R-:W-:-:S03]  /*13fa0*/  IMAD R47, R6, 0x6e, RZ ;  /* 0x0000006e062f7824 */ /* 0x000fc600078e02ff */
[----:B------:R-:W-:Y:S02]  /*13fb0*/  ISETP.GE.U32.AND P1, PT, R72, 0x7fffff12, PT ;  /* 0x7fffff124800780c */ /* 0x000fe40003f26070 */
[----:B------:R-:W-:Y:S02]  /*13fc0*/  SHF.R.S32.HI R8, RZ, 0x1f, R47 ;  /* 0x0000001fff087819 */ /* 0x000fe4000001142f */
[----:B------:R-:W-:Y:S01]  /*13fd0*/  IADD3 R25, P6, PT, R47, R0, RZ ;  /* 0x000000002f197210 */ /* 0x000fe20007fde0ff */
[----:B------:R-:W-:Y:S04]  /*13fe0*/  STL [R1+0x1094], R23 ;  /* 0x0010941701007387 */ /* 0x000fe80000100800 */
[----:B0-----:R-:W-:Y:S01]  /*13ff0*/  IMAD.X R26, R8, 0x1, R3, P6 ;  /* 0x00000001081a7824 */ /* 0x001fe200030e0603 */
[----:B------:R-:W-:Y:S01]  /*14000*/  STL [R1+0x10ec], R25 ;  /* 0x0010ec1901007387 */ /* 0x000fe20000100800 */
[----:B------:R-:W-:-:S02]  /*14010*/  PRMT R24, RZ, 0x7610, R24 ;  /* 0x00007610ff187816 */ /* 0x000fc40000000018 */
[----:B------:R-:W-:Y:S01]  /*14020*/  @!P1 IMAD.MOV.U32 R27, RZ, RZ, R26 ;  /* 0x000000ffff1b9224 */ /* 0x000fe200078e001a */
[----:B------:R-:W-:Y:S01]  /*14030*/  PRMT R22, RZ, 0x7610, R22 ;  /* 0x00007610ff167816 */ /* 0x000fe20000000016 */
[----:B------:R-:W-:Y:S01]  /*14040*/  VIADD R72, R21, 0xffffff90 ;  /* 0xffffff9015487836 */ /* 0x000fe20000000000 */
[----:B--2---:R0:W-:Y:S04]  /*14050*/  STL [R1+0x424], R18 ;  /* 0x0004241201007387 */ /* 0x0041e80000100800 */
[----:B------:R1:W-:Y:S01]  /*14060*/  STL [R1+0x10e8], R26 ;  /* 0x0010e81a01007387 */ /* 0x0003e20000100800 */
[----:B0-----:R-:W-:Y:S01]  /*14070*/  IADD3 R18, P6, PT, R47, R2, RZ ;  /* 0x000000022f127210 */ /* 0x001fe20007fde0ff */
[----:B-1----:R-:W-:-:S04]  /*14080*/  @!P1 IMAD.MOV.U32 R26, RZ, RZ, R25 ;  /* 0x000000ffff1a9224 */ /* 0x002fc800078e0019 */
[----:B------:R-:W-:Y:S01]  /*14090*/  IMAD.X R19, R8, 0x1, R4, P6 ;  /* 0x0000000108137824 */ /* 0x000fe200030e0604 */
[----:B------:R-:W2:Y:S04]  /*140a0*/  @!P1 LDG.E.U8 R24, desc[UR20][R26.64] ;  /* 0x000000141a189981 */ /* 0x000ea8000c1e1100 */
[----:B------:R-:W3:Y:S01]  /*140b0*/  @!P1 LDG.E.U8 R22, desc[UR20][R18.64] ;  /* 0x0000001412169981 */ /* 0x000ee2000c1e1100 */
[----:B------:R-:W-:Y:S01]  /*140c0*/  ISETP.GE.U32.AND P5, PT, R72, 0x7fffff11, PT ;  /* 0x7fffff114800780c */ /* 0x000fe20003fa6070 */
[----:B------:R-:W-:-:S05]  /*140d0*/  VIADD R72, R21, 0xffffff89 ;  /* 0xffffff8915487836 */ /* 0x000fca0000000000 */
[----:B------:R-:W-:Y:S01]  /*140e0*/  ISETP.GE.U32.AND P2, PT, R72, 0x7fffff0a, PT ;  /* 0x7fffff0a4800780c */ /* 0x000fe20003f46070 */
[----:B------:R-:W-:-:S05]  /*140f0*/  VIADD R72, R21, 0xffffff88 ;  /* 0xffffff8815487836 */ /* 0x000fca0000000000 */
[----:B------:R-:W-:Y:S01]  /*14100*/  ISETP.GE.U32.AND P0, PT, R72, 0x7fffff09, PT ;  /* 0x7fffff094800780c */ /* 0x000fe20003f06070 */
[----:B------:R-:W-:-:S05]  /*14110*/  VIADD R72, R21, 0xffffff81 ;  /* 0xffffff8115487836 */ /* 0x000fca0000000000 */
[----:B------:R-:W-:Y:S01]  /*14120*/  ISETP.GE.U32.AND P3, PT, R72, 0x7fffff02, PT ;  /* 0x7fffff024800780c */ /* 0x000fe20003f66070 */
[----:B------:R-:W-:Y:S01]  /*14130*/  IMAD R72, R6, 0x6f, RZ ;  /* 0x0000006f06487824 */ /* 0x000fe200078e02ff */
[----:B------:R-:W-:Y:S04]  /*14140*/  STL [R1+0x10f4], R18 ;  /* 0x0010f41201007387 */ /* 0x000fe80000100800 */
[----:B------:R-:W-:Y:S01]  /*14150*/  IADD3 R23, P6, PT, R72, R0, RZ ;  /* 0x0000000048177210 */ /* 0x000fe20007fde0ff */
[----:B------:R-:W4:Y:S01]  /*14160*/  LDL.LU R26, [R1+0x1960] ;  /* 0x00196000011a7983 */ /* 0x000f220000300800 */
[----:B------:R-:W-:-:S03]  /*14170*/  SHF.R.S32.HI R47, RZ, 0x1f, R72 ;  /* 0x0000001fff2f7819 */ /* 0x000fc60000011448 */
[----:B------:R0:W-:Y:S04]  /*14180*/  STL [R1+0x10f0], R19 ;  /* 0x0010f01301007387 */ /* 0x0001e80000100800 */
[----:B------:R-:W-:Y:S01]  /*14190*/  STL [R1+0x10fc], R23 ;  /* 0x0010fc1701007387 */ /* 0x000fe20000100800 */
[----:B------:R-:W-:-:S03]  /*141a0*/  PRMT R8, RZ, 0x7610, R8 ;  /* 0x00007610ff087816 */ /* 0x000fc60000000008 */
[----:B--2---:R1:W-:Y:S04]  /*141b0*/  STL [R1+0x420], R24 ;  /* 0x0004201801007387 */ /* 0x0043e80000100800 */
[----:B0-----:R-:W2:Y:S01]  /*141c0*/  LDL.LU.64 R18, [R1+0x1958] ;  /* 0x0019580001127983 */ /* 0x001ea20000300a00 */
[----:B-1----:R-:W-:-:S03]  /*141d0*/  IMAD.X R24, R47, 0x1, R3, P6 ;  /* 0x000000012f187824 */ /* 0x002fc600030e0603 */
[----:B---3--:R-:W-:Y:S01]  /*141e0*/  STL [R1+0x128], R22 ;  /* 0x0001281601007387 */ /* 0x008fe20000100800 */
[----:B------:R-:W-:-:S03]  /*141f0*/  @!P5 IMAD.MOV.U32 R25, RZ, RZ, R24 ;  /* 0x000000ffff19d224 */ /* 0x000fc600078e0018 */
[----:B------:R0:W-:Y:S02]  /*14200*/  STL [R1+0x10f8], R24 ;  /* 0x0010f81801007387 */ /* 0x0001e40000100800 */
[----:B0-----:R-:W-:-:S05]  /*14210*/  @!P5 IMAD.MOV.U32 R24, RZ, RZ, R23 ;  /* 0x000000ffff18d224 */ /* 0x001fca00078e0017 */
[----:B------:R0:W3:Y:S01]  /*14220*/  @!P5 LDG.E.U8 R8, desc[UR20][R24.64] ;  /* 0x000000141808d981 */ /* 0x0000e2000c1e1100 */
[----:B------:R-:W-:Y:S01]  /*14230*/  IADD3 R22, P1, PT, R72, R2, RZ ;  /* 0x0000000248167210 */ /* 0x000fe20007f3e0ff */
[----:B------:R-:W-:-:S04]  /*14240*/  IMAD R72, R6, 0x76, RZ ;  /* 0x0000007606487824 */ /* 0x000fc800078e02ff */
[----:B------:R-:W-:Y:S01]  /*14250*/  IMAD.X R23, R47, 0x1, R4, P1 ;  /* 0x000000012f177824 */ /* 0x000fe200008e0604 */
[----:B------:R-:W-:Y:S01]  /*14260*/  STL [R1+0x1104], R22 ;  /* 0x0011041601007387 */ /* 0x000fe20000100800 */
[----:B0-----:R-:W-:Y:S02]  /*14270*/  IADD3 R24, P6, PT, R72, R0, RZ ;  /* 0x0000000048187210 */ /* 0x001fe40007fde0ff */
[----:B----4-:R-:W-:Y:S02]  /*14280*/  PRMT R26, RZ, 0x7610, R26 ;  /* 0x00007610ff1a7816 */ /* 0x010fe4000000001a */
[----:B--2---:R-:W-:-:S06]  /*14290*/  PRMT R18, RZ, 0x7610, R18 ;  /* 0x00007610ff127816 */ /* 0x004fcc0000000012 */
[----:B------:R-:W2:Y:S04]  /*142a0*/  @!P5 LDG.E.U8 R18, desc[UR20][R22.64] ;  /* 0x000000141612d981 */ /* 0x000ea8000c1e1100 */
[----:B---3--:R0:W-:Y:S02]  /*142b0*/  STL [R1+0x41c], R8 ;  /* 0x00041c0801007387 */ /* 0x0081e40000100800 */
[----:B0-----:R-:W-:-:S05]  /*142c0*/  SHF.R.S32.HI R8, RZ, 0x1f, R72 ;  /* 0x0000001fff087819 */ /* 0x001fca0000011448 */
[----:B------:R-:W-:-:S05]  /*142d0*/  IMAD.X R25, R8, 0x1, R3, P6 ;  /* 0x0000000108197824 */ /* 0x000fca00030e0603 */
[----:B------:R-:W3:Y:S04]  /*142e0*/  @!P2 LDG.E.U8 R26, desc[UR20][R24.64] ;  /* 0x00000014181aa981 */ /* 0x000ee8000c1e1100 */
[----:B------:R0:W-:Y:S04]  /*142f0*/  STL [R1+0x1100], R23 ;  /* 0x0011001701007387 */ /* 0x0001e80000100800 */
[----:B0-----:R-:W4:Y:S01]  /*14300*/  LDL.LU R23, [R1+0x1950] ;  /* 0x0019500001177983 */ /* 0x001f220000300800 */
[----:B------:R-:W-:-:S03]  /*14310*/  PRMT R16, RZ, 0x7610, R16 ;  /* 0x00007610ff107816 */ /* 0x000fc60000000010 */
[----:B--2---:R0:W-:Y:S02]  /*14320*/  STL [R1+0x3f8], R18 ;  /* 0x0003f81201007387 */ /* 0x0041e40000100800 */
[----:B0-----:R-:W-:Y:S01]  /*14330*/  IMAD.MOV.U32 R18, RZ, RZ, R17 ;  /* 0x000000ffff127224 */ /* 0x001fe200078e0011 */
[----:B------:R-:W-:Y:S01]  /*14340*/  IADD3 R17, P5, PT, R72, R2, RZ ;  /* 0x0000000248117210 */ /* 0x000fe20007fbe0ff */
[----:B------:R-:W-:Y:S04]  /*14350*/  STL [R1+0x1150], R24 ;  /* 0x0011501801007387 */ /* 0x000fe80000100800 */
[----:B------:R-:W-:Y:S01]  /*14360*/  IMAD.X R22, R8, 0x1, R4, P5 ;  /* 0x0000000108167824 */ /* 0x000fe200028e0604 */
[----:B------:R-:W-:Y:S04]  /*14370*/  STL [R1+0x1158], R17 ;  /* 0x0011581101007387 */ /* 0x000fe80000100800 */
[----:B------:R0:W-:Y:S01]  /*14380*/  STL [R1+0x114c], R25 ;  /* 0x00114c1901007387 */ /* 0x0001e20000100800 */
[----:B------:R-:W-:-:S03]  /*14390*/  @!P2 IMAD.MOV.U32 R27, RZ, RZ, R22 ;  /* 0x000000ffff1ba224 */ /* 0x000fc600078e0016 */
[----:B------:R-:W-:Y:S04]  /*143a0*/  STL [R1+0x1154], R22 ;  /* 0x0011541601007387 */ /* 0x000fe80000100800 */
[----:B0-----:R-:W2:Y:S04]  /*143b0*/  LDL.LU.64 R24, [R1+0x1948] ;  /* 0x0019480001187983 */ /* 0x001ea80000300a00 */
[----:B---3--:R0:W-:Y:S02]  /*143c0*/  STL [R1+0x3f4], R26 ;  /* 0x0003f41a01007387 */ /* 0x0081e40000100800 */
[----:B0-----:R-:W-:-:S05]  /*143d0*/  @!P2 IMAD.MOV.U32 R26, RZ, RZ, R17 ;  /* 0x000000ffff1aa224 */ /* 0x001fca00078e0011 */
[----:B------:R0:W3:Y:S01]  /*143e0*/  @!P2 LDG.E.U8 R16, desc[UR20][R26.64] ;  /* 0x000000141a10a981 */ /* 0x0000e2000c1e1100 */
[----:B------:R-:W-:-:S05]  /*143f0*/  VIADD R47, R21, 0xffffff80 ;  /* 0xffffff80152f7836 */ /* 0x000fca0000000000 */
[----:B------:R-:W-:Y:S01]  /*14400*/  ISETP.GE.U32.AND P1, PT, R47, 0x7fffff01, PT ;  /* 0x7fffff012f00780c */ /* 0x000fe20003f26070 */
[----:B------:R-:W-:-:S05]  /*14410*/  IMAD R47, R6, 0x77, RZ ;  /* 0x00000077062f7824 */ /* 0x000fca00078e02ff */
[----:B------:R-:W-:Y:S02]  /*14420*/  SHF.R.S32.HI R8, RZ, 0x1f, R47 ;  /* 0x0000001fff087819 */ /* 0x000fe4000001142f */
[----:B0-----:R-:W-:-:S05]  /*14430*/  IADD3 R26, P5, PT, R47, R2, RZ ;  /* 0x000000022f1a7210 */ /* 0x001fca0007fbe0ff */
[----:B------:R-:W-:Y:S01]  /*14440*/  IMAD.X R27, R8, 0x1, R4, P5 ;  /* 0x00000001081b7824 */ /* 0x000fe200028e0604 */
[----:B--2---:R-:W-:Y:S02]  /*14450*/  PRMT R24, RZ, 0x7610, R24 ;  /* 0x00007610ff187816 */ /* 0x004fe40000000018 */
[----:B------:R-:W-:-:S06]  /*14460*/  PRMT R25, RZ, 0x7610, R25 ;  /* 0x00007610ff197816 */ /* 0x000fcc0000000019 */
[----:B------:R-:W2:Y:S04]  /*14470*/  @!P0 LDG.E.U8 R25, desc[UR20][R26.64] ;  /* 0x000000141a198981 */ /* 0x000ea8000c1e1100 */
[----:B---3--:R0:W-:Y:S02]  /*14480*/  STL [R1+0x3c8], R16 ;  /* 0x0003c81001007387 */ /* 0x0081e40000100800 */
[----:B0-----:R-:W-:-:S05]  /*14490*/  IADD3 R16, P2, PT, R47, R0, RZ ;  /* 0x000000002f107210 */ /* 0x001fca0007f5e0ff */
[----:B------:R-:W-:-:S05]  /*144a0*/  IMAD.X R17, R8, 0x1, R3, P2 ;  /* 0x0000000108117824 */ /* 0x000fca00010e0603 */
[----:B------:R-:W3:Y:S01]  /*144b0*/  @!P0 LDG.E.U8 R24, desc[UR20][R16.64] ;  /* 0x0000001410188981 */ /* 0x000ee2000c1e1100 */
[----:B------:R-:W-:-:S03]  /*144c0*/  IMAD R72, R6, 0x7e, RZ ;  /* 0x0000007e06487824 */ /* 0x000fc600078e02ff */
[----:B------:R-:W-:Y:S02]  /*144d0*/  STL [R1+0x1160], R16 ;  /* 0x0011601001007387 */ /* 0x000fe40000100800 */
[----:B------:R-:W-:Y:S02]  /*144e0*/  IADD3 R22, P2, PT, R72, R0, RZ ;  /* 0x0000000048167210 */ /* 0x000fe40007f5e0ff */
[----:B------:R-:W-:Y:S01]  /*144f0*/  STL [R1+0x1168], R26 ;  /* 0x0011681a01007387 */ /* 0x000fe20000100800 */
[----:B------:R-:W-:-:S03]  /*14500*/  SHF.R.S32.HI R47, RZ, 0x1f, R72 ;  /* 0x0000001fff2f7819 */ /* 0x000fc60000011448 */
[----:B------:R0:W-:Y:S04]  /*14510*/  STL [R1+0x115c], R17 ;  /* 0x00115c1101007387 */ /* 0x0001e80000100800 */
[----:B0-----:R-:W2:Y:S04]  /*14520*/  LDL.LU.64 R16, [R1+0x1940] ;  /* 0x0019400001107983 */ /* 0x001ea80000300a00 */
[----:B------:R-:W-:Y:S04]  /*14530*/  STL [R1+0x11c0], R22 ;  /* 0x0011c01601007387 */ /* 0x000fe80000100800 */
[----:B------:R-:W-:Y:S01]  /*14540*/  STL [R1+0x1164], R27 ;  /* 0x0011641b01007387 */ /* 0x000fe20000100800 */
[----:B------:R-:W-:-:S03]  /*14550*/  PRMT R8, RZ, 0x7610, R8 ;  /* 0x00007610ff087816 */ /* 0x000fc60000000008 */
[----:B---3--:R0:W-:Y:S02]  /*14560*/  STL [R1+0x3c4], R24 ;  /* 0x0003c41801007387 */ /* 0x0081e40000100800 */
[----:B0-----:R-:W-:-:S05]  /*14570*/  IMAD.X R24, R47, 0x1, R3, P2 ;  /* 0x000000012f187824 */ /* 0x001fca00010e0603 */
[----:B------:R-:W-:Y:S04]  /*14580*/  STL [R1+0x11bc], R24 ;  /* 0x0011bc1801007387 */ /* 0x000fe80000100800 */
[----:B------:R-:W-:Y:S04]  /*14590*/  STL [R1+0x16dc], R6 ;  /* 0x0016dc0601007387 */ /* 0x000fe80000100800 */
[----:B------:R-:W-:Y:S04]  /*145a0*/  STL [R1+0x173c], R6 ;  /* 0x00173c0601007387 */ /* 0x000fe80000100800 */
[----:B------:R-:W-:Y:S04]  /*145b0*/  STL [R1+0x1754], R6 ;  /* 0x0017540601007387 */ /* 0x000fe80000100800 */
[----:B------:R-:W-:Y:S04]  /*145c0*/  STL [R1+0x176c], R6 ;  /* 0x00176c0601007387 */ /* 0x000fe80000100800 */
[----:B--2---:R0:W-:Y:S02]  /*145d0*/  STL [R1+0x3c0], R25 ;  /* 0x0003c01901007387 */ /* 0x0041e40000100800 */
[----:B0-----:R-:W-:-:S02]  /*145e0*/  @!P3 IMAD.MOV.U32 R25, RZ, RZ, R24 ;  /* 0x000000ffff19b224 */ /* 0x001fc400078e0018 */
[----:B------:R-:W-:-:S05]  /*145f0*/  @!P3 IMAD.MOV.U32 R24, RZ, RZ, R22 ;  /* 0x000000ffff18b224 */ /* 0x000fca00078e0016 */
[----:B------:R0:W2:Y:S01]  /*14600*/  @!P3 LDG.E.U8 R8, desc[UR20][R24.64] ;  /* 0x000000141808b981 */ /* 0x0000a2000c1e1100 */
[----:B------:R-:W-:Y:S01]  /*14610*/  IMAD R75, R6, 0x7f, RZ ;  /* 0x0000007f064b7824 */ /* 0x000fe200078e02ff */
[----:B------:R-:W-:-:S04]  /*14620*/  PRMT R19, RZ, 0x7610, R19 ;  /* 0x00007610ff137816 */ /* 0x000fc80000000013 */
[----:B0-----:R-:W-:Y:S02]  /*14630*/  IADD3 R24, P5, PT, R75, R0, RZ ;  /* 0x000000004b187210 */ /* 0x001fe40007fbe0ff */
[----:B------:R-:W-:Y:S01]  /*14640*/  IADD3 R26, P0, PT, R72, R2, RZ ;  /* 0x00000002481a7210 */ /* 0x000fe20007f1e0ff */
[----:B--2---:R0:W-:Y:S02]  /*14650*/  STL [R1+0x3bc], R8 ;  /* 0x0003bc0801007387 */ /* 0x0041e40000100800 */
[----:B0-----:R-:W-:-:S05]  /*14660*/  SHF.R.S32.HI R8, RZ, 0x1f, R75 ;  /* 0x0000001fff087819 */ /* 0x001fca000001144b */
[----:B------:R-:W-:-:S05]  /*14670*/  IMAD.X R25, R8, 0x1, R3, P5 ;  /* 0x0000000108197824 */ /* 0x000fca00028e0603 */
[----:B------:R-:W2:Y:S01]  /*14680*/  @!P1 LDG.E.U8 R19, desc[UR20][R24.64] ;  /* 0x0000001418139981 */ /* 0x000ea2000c1e1100 */
[----:B------:R-:W-:-:S03]  /*14690*/  IMAD.X R27, R47, 0x1, R4, P0 ;  /* 0x000000012f1b7824 */ /* 0x000fc600000e0604 */
[----:B------:R-:W-:Y:S01]  /*146a0*/  STL [R1+0x11c8], R26 ;  /* 0x0011c81a01007387 */ /* 0x000fe20000100800 */
[----:B------:R-:W-:-:S03]  /*146b0*/  IMAD.MOV.U32 R22, RZ, RZ, R18 ;  /* 0x000000ffff167224 */ /* 0x000fc600078e0012 */
[----:B------:R-:W-:Y:S01]  /*146c0*/  STL [R1+0x16e0], R0 ;  /* 0x0016e00001007387 */ /* 0x000fe20000100800 */
[----:B------:R-:W-:-:S03]  /*146d0*/  IADD3 R18, P6, PT, R75, R2, RZ ;  /* 0x000000024b127210 */ /* 0x000fc60007fde0ff */
[----:B------:R-:W-:Y:S04]  /*146e0*/  STL [R1+0x1740], R0 ;  /* 0x0017400001007387 */ /* 0x000fe80000100800 */
[----:B------:R0:W-:Y:S04]  /*146f0*/  STL [R1+0x1750], R0 ;  /* 0x0017500001007387 */ /* 0x0001e80000100800 */
[----:B------:R-:W-:Y:S01]  /*14700*/  STL [R1+0x11d0], R24 ;  /* 0x0011d01801007387 */ /* 0x000fe20000100800 */
[----:B------:R-:W-:-:S03]  /*14710*/  PRMT R28, RZ, 0x7610, R28 ;  /* 0x00007610ff1c7816 */ /* 0x000fc6000000001c */
[----:B------:R1:W-:Y:S04]  /*14720*/  STL [R1+0x11c4], R27 ;  /* 0x0011c41b01007387 */ /* 0x0003e80000100800 */
[----:B------:R-:W-:Y:S04]  /*14730*/  STL [R1+0x16e4], R2 ;  /* 0x0016e40201007387 */ /* 0x000fe80000100800 */
[----:B------:R-:W-:Y:S04]  /*14740*/  STL [R1+0x174c], R2 ;  /* 0x00174c0201007387 */ /* 0x000fe80000100800 */
[----:B------:R-:W-:Y:S04]  /*14750*/  STL [R1+0x1788], R2 ;  /* 0x0017880201007387 */ /* 0x000fe80000100800 */
[----:B------:R-:W-:Y:S01]  /*14760*/  STL [R1+0x11d8], R18 ;  /* 0x0011d81201007387 */ /* 0x000fe20000100800 */
[----:B------:R-:W-:-:S03]  /*14770*/  IMAD.X R8, R8, 0x1, R4, P6 ;  /* 0x0000000108087824 */ /* 0x000fc600030e0604 */
[----:B------:R-:W-:Y:S04]  /*14780*/  STL [R1+0x16e8], R3 ;  /* 0x0016e80301007387 */ /* 0x000fe80000100800 */
[----:B------:R-:W-:Y:S04]  /*14790*/  STL [R1+0x1758], R3 ;  /* 0x0017580301007387 */ /* 0x000fe80000100800 */
[----:B------:R-:W-:Y:S04]  /*147a0*/  STL [R1+0x1770], R3 ;  /* 0x0017700301007387 */ /* 0x000fe80000100800 */
[----:B------:R3:W-:Y:S04]  /*147b0*/  STL [R1+0x11cc], R25 ;  /* 0x0011cc1901007387 */ /* 0x0007e80000100800 */
[----:B------:R-:W-:Y:S04]  /*147c0*/  STL [R1+0x178c], R3 ;  /* 0x00178c0301007387 */ /* 0x000fe80000100800 */
[----:B------:R-:W4:Y:S01]  /*147d0*/  @!P3 LDG.E.U8 R28, desc[UR20][R26.64] ;  /* 0x000000141a1cb981 */ /* 0x000f22000c1e1100 */
[----:B0-----:R-:W-:-:S03]  /*147e0*/  PRMT R0, RZ, 0x7610, R0 ;  /* 0x00007610ff007816 */ /* 0x001fc60000000000 */
[----:B-1----:R-:W4:Y:S04]  /*147f0*/  LDL.LU.64 R26, [R1+0x1938] ;  /* 0x00193800011a7983 */ /* 0x002f280000300a00 */
[----:B------:R-:W-:Y:S04]  /*14800*/  STL [R1+0x16ec], R4 ;  /* 0x0016ec0401007387 */ /* 0x000fe80000100800 */
[----:B------:R-:W-:Y:S04]  /*14810*/  STL [R1+0x175c], R4 ;  /* 0x00175c0401007387 */ /* 0x000fe80000100800 */
[----:B------:R-:W-:Y:S04]  /*14820*/  STL [R1+0x11d4], R8 ;  /* 0x0011d40801007387 */ /* 0x000fe80000100800 */
[----:B---3--:R-:W3:Y:S04]  /*14830*/  LDL.LU R25, [R1+0x1930] ;  /* 0x0019300001197983 */ /* 0x008ee80000300800 */
[----:B--2---:R0:W-:Y:S02]  /*14840*/  STL [R1+0x3b4], R19 ;  /* 0x0003b41301007387 */ /* 0x0041e40000100800 */
[----:B0-----:R-:W-:-:S05]  /*14850*/  @!P1 IMAD.MOV.U32 R19, RZ, RZ, R8 ;  /* 0x000000ffff139224 */ /* 0x001fca00078e0008 */
[----:B------:R-:W2:Y:S04]  /*14860*/  @!P1 LDG.E.U8 R0, desc[UR20][R18.64] ;  /* 0x0000001412009981 */ /* 0x000ea8000c1e1100 */
[----:B------:R-:W3:Y:S04]  /*14870*/  LDL.LU.64 R18, [R1+0x1928] ;  /* 0x0019280001127983 */ /* 0x000ee80000300a00 */
[----:B--2---:R0:W-:Y:S02]  /*14880*/  STL [R1+0x384], R0 ;  /* 0x0003840001007387 */ /* 0x0041e40000100800 */
[----:B0-----:R-:W-:-:S05]  /*14890*/  VIADD R0, R64, 0xfb ;  /* 0x000000fb40007836 */ /* 0x001fca0000000000 */
[----:B------:R0:W-:Y:S01]  /*148a0*/  STL [R1+0x1514], R0 ;  /* 0x0015140001007387 */ /* 0x0001e20000100800 */
[----:B------:R-:W-:Y:S02]  /*148b0*/  IABS R8, R0 ;  /* 0x0000000000087213 */ /* 0x000fe40000000000 */
[----:B0-----:R-:W0:Y:S01]  /*148c0*/  S2R R0, SR_TID.X ;  /* 0x0000000000007919 */ /* 0x001e220000002100 */
[----:B----4-:R1:W-:Y:S04]  /*148d0*/  STL [R1+0x3b8], R28 ;  /* 0x0003b81c01007387 */ /* 0x0103e80000100800 */
[----:B-1----:R-:W2:Y:S01]  /*148e0*/  LDL R28, [R1+0x13a4] ;  /* 0x0013a400011c7983 */ /* 0x002ea20000100800 */
[----:B0-----:R-:W-:-:S05]  /*148f0*/  LOP3.LUT R0, R0, 0x7f, RZ, 0xc0, !PT ;  /* 0x0000007f00007812 */ /* 0x001fca00078ec0ff */
[----:B------:R-:W-:Y:S01]  /*14900*/  STL [R1+0x1800], R0 ;  /* 0x0018000001007387 */ /* 0x000fe20000100800 */
[----:B------:R-:W-:-:S03]  /*14910*/  IMAD R78, R0, R7, RZ ;  /* 0x00000007004e7224 */ /* 0x000fc600078e02ff */
[----:B------:R-:W-:Y:S04]  /*14920*/  STL [R1+0x16f0], R7 ;  /* 0x0016f00701007387 */ /* 0x000fe80000100800 */
[----:B------:R0:W-:Y:S04]  /*14930*/  STL [R1+0x1774], R7 ;  /* 0x0017740701007387 */ /* 0x0001e80000100800 */
[----:B0-----:R-:W4:Y:S01]  /*14940*/  LDL R7, [R1+0x1384] ;  /* 0x0013840001077983 */ /* 0x001f220000100800 */
[----:B------:R-:W-:-:S13]  /*14950*/  ISETP.GT.U32.AND P2, PT, R9, R15, PT ;  /* 0x0000000f0900720c */ /* 0x000fda0003f44070 */
[----:B------:R-:W-:Y:S01]  /*14960*/  @!P2 IMAD.IADD R15, R15, 0x1, -R9 ;  /* 0x000000010f0fa824 */ /* 0x000fe200078e0a09 */
[C---:B---3--:R-:W-:Y:S02]  /*14970*/  ISETP.GT.U32.AND P2, PT, R9.reuse, R18, PT ;  /* 0x000000120900720c */ /* 0x048fe40003f44070 */
[C---:B------:R-:W-:Y:S02]  /*14980*/  ISETP.GT.U32.AND P0, PT, R9.reuse, R16, PT ;  /* 0x000000100900720c */ /* 0x040fe40003f04070 */
[----:B------:R-:W-:-:S09]  /*14990*/  ISETP.GT.U32.AND P3, PT, R9, R15, PT ;  /* 0x0000000f0900720c */ /* 0x000fd20003f64070 */
[--C-:B------:R-:W-:Y:S02]  /*149a0*/  @!P2 IMAD.IADD R18, R18, 0x1, -R9.reuse ;  /* 0x000000011212a824 */ /* 0x100fe400078e0a09 */
[--C-:B------:R-:W-:Y:S01]  /*149b0*/  @!P0 IMAD.IADD R16, R16, 0x1, -R9.reuse ;  /* 0x0000000110108824 */ /* 0x100fe200078e0a09 */
[----:B------:R-:W-:Y:S01]  /*149c0*/  ISETP.GE.AND P0, PT, R64, RZ, PT ;  /* 0x000000ff4000720c */ /* 0x000fe20003f06270 */
[----:B------:R-:W-:-:S04]  /*149d0*/  @!P3 IMAD.IADD R15, R15, 0x1, -R9 ;  /* 0x000000010f0fb824 */ /* 0x000fc800078e0a09 */
[----:B------:R-:W-:Y:S01]  /*149e0*/  IMAD.MOV.U32 R72, RZ, RZ, R15 ;  /* 0x000000ffff487224 */ /* 0x000fe200078e000f */
[----:B------:R-:W-:Y:S01]  /*149f0*/  ISETP.NE.AND P1, PT, R5, RZ, PT ;  /* 0x000000ff0500720c */ /* 0x000fe20003f25270 */
[----:B------:R-:W-:Y:S01]  /*14a00*/  IMAD.MOV.U32 R24, RZ, RZ, R22 ;  /* 0x000000ffff187224 */ /* 0x000fe200078e0016 */
[----:B------:R-:W-:Y:S01]  /*14a10*/  LOP3.LUT R47, RZ, R5, RZ, 0x33, !PT ;  /* 0x00000005ff2f7212 */ /* 0x000fe200078e33ff */
[----:B------:R-:W-:Y:S01]  /*14a20*/  IMAD.MOV.U32 R5, RZ, RZ, R8 ;  /* 0x000000ffff057224 */ /* 0x000fe200078e0008 */
[----:B------:R-:W-:Y:S01]  /*14a30*/  ISETP.GT.U32.AND P3, PT, R9, R17, PT ;  /* 0x000000110900720c */ /* 0x000fe20003f64070 */
[----:B------:R-:W-:Y:S02]  /*14a40*/  VIADD R22, R21, 0x7f ;  /* 0x0000007f15167836 */ /* 0x000fe40000000000 */
[----:B------:R-:W-:Y:S02]  /*14a50*/  @!P0 IMAD.MOV R72, RZ, RZ, -R72 ;  /* 0x000000ffff488224 */ /* 0x000fe400078e0a48 */
[----:B------:R-:W-:Y:S01]  /*14a60*/  IMAD.HI.U32 R75, R10, R5, RZ ;  /* 0x000000050a4b7227 */ /* 0x000fe200078e00ff */
[----:B------:R-:W-:-:S02]  /*14a70*/  ISETP.GT.AND P0, PT, R22, 0x7f, PT ;  /* 0x0000007f1600780c */ /* 0x000fc40003f04270 */
[----:B------:R-:W-:Y:S01]  /*14a80*/  SEL R72, R47, R72, !P1 ;  /* 0x000000482f487207 */ /* 0x000fe20004800000 */
[----:B------:R-:W-:Y:S01]  /*14a90*/  IMAD.MOV R15, RZ, RZ, -R75 ;  /* 0x000000ffff0f7224 */ /* 0x000fe200078e0a4b */
[----:B------:R-:W-:Y:S01]  /*14aa0*/  IADD3 R8, P6, PT, R78, UR18, RZ ;  /* 0x000000124e087c10 */ /* 0x000fe2000ffde0ff */
[----:B------:R-:W3:Y:S02]  /*14ab0*/  LDL R22, [R1+0x13c4] ;  /* 0x0013c40001167983 */ /* 0x000ee40000100800 */
[----:B------:R-:W-:Y:S01]  /*14ac0*/  IMAD R72, R72, UR4, RZ ;  /* 0x0000000448487c24 */ /* 0x000fe2000f8e02ff */
[----:B------:R-:W-:Y:S01]  /*14ad0*/  PRMT R26, RZ, 0x7610, R26 ;  /* 0x00007610ff1a7816 */ /* 0x000fe2000000001a */
[----:B------:R-:W-:Y:S01]  /*14ae0*/  IMAD R15, R9, R15, R5 ;  /* 0x0000000f090f7224 */ /* 0x000fe200078e0205 */
[----:B------:R-:W-:Y:S01]  /*14af0*/  LEA.HI.X.SX32 R5, R78, UR19, 0x1, P6 ;  /* 0x000000134e057c11 */ /* 0x000fe2000b0f0eff */
[----:B------:R-:W-:Y:S01]  /*14b00*/  @!P3 IMAD.IADD R17, R17, 0x1, -R9 ;  /* 0x000000011111b824 */ /* 0x000fe200078e0a09 */
[----:B------:R0:W-:Y:S01]  /*14b10*/  STS.U8 [R32+UR9+0x4f00], R29 ;  /* 0x004f001d20007988 */ /* 0x0001e20008000009 */
[----:B----4-:R-:W-:Y:S01]  /*14b20*/  ISETP.GE.AND P2, PT, R7, RZ, PT ;  /* 0x000000ff0700720c */ /* 0x010fe20003f46270 */
[----:B------:R-:W1:Y:S01]  /*14b30*/  LDCU UR4, c[0x0][0x3b0] ;  /* 0x00007600ff0477ac */ /* 0x000e620008000800 */
[----:B------:R-:W4:Y:S01]  /*14b40*/  S2R R7, SR_TID.X ;  /* 0x0000000000077919 */ /* 0x000f220000002100 */
[----:B--2---:R-:W-:-:S02]  /*14b50*/  ISETP.GE.AND P3, PT, R28, RZ, PT ;  /* 0x000000ff1c00720c */ /* 0x004fc40003f66270 */
[----:B------:R-:W-:-:S04]  /*14b60*/  IADD3 R28, P6, PT, R72, R8, RZ ;  /* 0x00000008481c7210 */ /* 0x000fc80007fde0ff */
[----:B0-----:R-:W-:Y:S02]  /*14b70*/  LEA.HI.X.SX32 R29, R72, R5, 0x1, P6 ;  /* 0x00000005481d7211 */ /* 0x001fe400030f0eff */
[----:B----4-:R-:W-:-:S04]  /*14b80*/  LOP3.LUT R7, R7, 0x7f, RZ, 0xc0, !PT ;  /* 0x0000007f07077812 */ /* 0x010fc800078ec0ff */
[----:B------:R-:W-:Y:S02]  /*14b90*/  ISETP.LT.AND P0, PT, R7, R21, P0 ;  /* 0x000000150700720c */ /* 0x000fe40000701270 */
[----:B------:R-:W2:Y:S04]  /*14ba0*/  LDL.LU R21, [R1+0x1920] ;  /* 0x0019200001157983 */ /* 0x000ea80000300800 */
[----:B------:R-:W4:Y:S07]  /*14bb0*/  LDL R32, [R1+0x13e4] ;  /* 0x0013e40001207983 */ /* 0x000f2e0000100800 */
[----:B------:R-:W2:Y:S01]  /*14bc0*/  @P0 LDG.E.U8 R26, desc[UR20][R28.64] ;  /* 0x000000141c1a0981 */ /* 0x000ea2000c1e1100 */
[----:B------:R-:W-:-:S13]  /*14bd0*/  ISETP.GT.U32.AND P5, PT, R9, R16, PT ;  /* 0x000000100900720c */ /* 0x000fda0003fa4070 */
[----:B------:R-:W-:Y:S01]  /*14be0*/  @!P5 IMAD.IADD R16, R16, 0x1, -R9 ;  /* 0x000000011010d824 */ /* 0x000fe200078e0a09 */
[----:B------:R-:W-:-:S13]  /*14bf0*/  ISETP.GT.U32.AND P5, PT, R9, R18, PT ;  /* 0x000000120900720c */ /* 0x000fda0003fa4070 */
[----:B------:R-:W-:Y:S01]  /*14c00*/  @!P5 IMAD.IADD R18, R18, 0x1, -R9 ;  /* 0x000000011212d824 */ /* 0x000fe200078e0a09 */
[C---:B------:R-:W-:Y:S01]  /*14c10*/  ISETP.GT.U32.AND P5, PT, R9.reuse, R19, PT ;  /* 0x000000130900720c */ /* 0x040fe20003fa4070 */
[----:B------:R-:W-:Y:S01]  /*14c20*/  @!P2 IMAD.MOV R16, RZ, RZ, -R16 ;  /* 0x000000ffff10a224 */ /* 0x000fe200078e0a10 */
[C---:B------:R-:W-:Y:S02]  /*14c30*/  ISETP.GT.U32.AND P2, PT, R9.reuse, R17, PT ;  /* 0x000000110900720c */ /* 0x040fe40003f44070 */
[----:B------:R-:W-:Y:S01]  /*14c40*/  ISETP.GT.U32.AND P6, PT, R9, R20, PT ;  /* 0x000000140900720c */ /* 0x000fe20003fc4070 */
[----:B------:R-:W-:Y:S01]  /*14c50*/  @!P3 IMAD.MOV R18, RZ, RZ, -R18 ;  /* 0x000000ffff12b224 */ /* 0x000fe200078e0a12 */
[----:B---3--:R-:W-:Y:S02]  /*14c60*/  ISETP.GE.AND P3, PT, R22, RZ, PT ;  /* 0x000000ff1600720c */ /* 0x008fe40003f66270 */
[----:B------:R-:W-:-:S05]  /*14c70*/  SEL R16, R47, R16, !P1 ;  /* 0x000000102f107207 */ /* 0x000fca0004800000 */
[----:B------:R-:W-:Y:S01]  /*14c80*/  @!P5 IMAD.IADD R19, R19, 0x1, -R9 ;  /* 0x000000011313d824 */ /* 0x000fe200078e0a09 */
[----:B------:R-:W-:-:S04]  /*14c90*/  SEL R18, R47, R18, !P1 ;  /* 0x000000122f127207 */ /* 0x000fc80004800000 */
[----:B------:R-:W-:Y:S01]  /*14ca0*/  ISETP.GT.U32.AND P5, PT, R9, R19, PT ;  /* 0x000000130900720c */ /* 0x000fe20003fa4070 */
[----:B------:R-:W-:Y:S01]  /*14cb0*/  IMAD R16, R16, UR5, RZ ;  /* 0x0000000510107c24 */ /* 0x000fe2000f8e02ff */
[----:B------:R-:W-:Y:S01]  /*14cc0*/  STL [R1+0x350], R28 ;  /* 0x0003501c01007387 */ /* 0x000fe20000100800 */
[----:B------:R-:W-:Y:S01]  /*14cd0*/  @!P2 IMAD.IADD R17, R17, 0x1, -R9 ;  /* 0x000000011111a824 */ /* 0x000fe200078e0a09 */
[----:B------:R-:W-:Y:S01]  /*14ce0*/  PRMT R23, RZ, 0x7610, R23 ;  /* 0x00007610ff177816 */ /* 0x000fe20000000017 */
[----:B-1----:R-:W-:Y:S01]  /*14cf0*/  IMAD R18, R18, UR4, RZ ;  /* 0x0000000412127c24 */ /* 0x002fe2000f8e02ff */
[----:B------:R0:W-:Y:S01]  /*14d00*/  STL [R1+0x34c], R29 ;  /* 0x00034c1d01007387 */ /* 0x0001e20000100800 */
[----:B------:R-:W-:Y:S01]  /*14d10*/  @!P6 IMAD.IADD R20, R20, 0x1, -R9 ;  /* 0x000000011414e824 */ /* 0x000fe200078e0a09 */
[C---:B------:R-:W-:Y:S01]  /*14d20*/  IADD3 R22, P6, PT, R16.reuse, R8, RZ ;  /* 0x0000000810167210 */ /* 0x040fe20007fde0ff */
[----:B------:R-:W-:Y:S01]  /*14d30*/  @!P3 IMAD.MOV R17, RZ, RZ, -R17 ;  /* 0x000000ffff11b224 */ /* 0x000fe200078e0a11 */
[----:B------:R-:W-:Y:S01]  /*14d40*/  PRMT R25, RZ, 0x7610, R25 ;  /* 0x00007610ff197816 */ /* 0x000fe20000000019 */
[----:B------:R-:W1:Y:S01]  /*14d50*/  LDCU UR4, c[0x0][0x3b0] ;  /* 0x00007600ff0477ac */ /* 0x000e620008000800 */
[----:B------:R-:W-:Y:S01]  /*14d60*/  LEA.HI.X.SX32 R16, R16, R5, 0x1, P6 ;  /* 0x0000000510107211 */ /* 0x000fe200030f0eff */
[----:B------:R-:W-:Y:S01]  /*14d70*/  @!P5 IMAD.IADD R19, R19, 0x1, -R9 ;  /* 0x000000011313d824 */ /* 0x000fe200078e0a09 */
[----:B------:R-:W-:Y:S01]  /*14d80*/  PRMT R27, RZ, 0x7610, R27 ;  /* 0x00007610ff1b7816 */ /* 0x000fe2000000001b */
[----:B------:R-:W3:Y:S01]  /*14d90*/  LDCU UR5, c[0x0][0x3b0] ;  /* 0x00007600ff0577ac */ /* 0x000ee20008000800 */
[----:B0-----:R-:W3:Y:S04]  /*14da0*/  LDL.LU R29, [R1+0x191c] ;  /* 0x00191c00011d7983 */ /* 0x001ee80000300800 */
[----:B------:R-:W3:Y:S01]  /*14db0*/  LDL R28, [R1+0x1404] ;  /* 0x00140400011c7983 */ /* 0x000ee20000100800 */
[----:B----4-:R-:W-:Y:S01]  /*14dc0*/  ISETP.GE.AND P5, PT, R32, RZ, PT ;  /* 0x000000ff2000720c */ /* 0x010fe20003fa6270 */
[----:B------:R-:W-:-:S02]  /*14dd0*/  IMAD.MOV.U32 R32, RZ, RZ, R24 ;  /* 0x000000ffff207224 */ /* 0x000fc400078e0018 */
[----:B--2---:R0:W-:Y:S04]  /*14de0*/  STL [R1+0x380], R26 ;  /* 0x0003801a01007387 */ /* 0x0041e80000100800 */
[----:B------:R-:W-:Y:S01]  /*14df0*/  STL [R1+0x390], R22 ;  /* 0x0003901601007387 */ /* 0x000fe20000100800 */
[----:B0-----:R-:W-:-:S04]  /*14e00*/  IADD3 R26, P3, PT, R18, R8, RZ ;  /* 0x00000008121a7210 */ /* 0x001fc80007f7e0ff */
[----:B------:R-:W-:Y:S01]  /*14e10*/  LEA.HI.X.SX32 R24, R18, R5, 0x1, P3 ;  /* 0x0000000512187211 */ /* 0x000fe200018f0eff */
[----:B------:R-:W-:Y:S01]  /*14e20*/  STL [R1+0x3d0], R26 ;  /* 0x0003d01a01007387 */ /* 0x000fe20000100800 */
[----:B------:R-:W-:Y:S01]  /*14e30*/  SEL R18, R47, R17, !P1 ;  /* 0x000000112f127207 */ /* 0x000fe20004800000 */
[----:B------:R-:W-:Y:S02]  /*14e40*/  @P0 IMAD.MOV.U32 R17, RZ, RZ, R16 ;  /* 0x000000ffff110224 */ /* 0x000fe400078e0010 */
[----:B------:R0:W-:Y:S02]  /*14e50*/  STL [R1+0x38c], R16 ;  /* 0x00038c1001007387 */ /* 0x0001e40000100800 */
[----:B------:R-:W-:Y:S02]  /*14e60*/  IMAD R18, R18, UR6, RZ ;  /* 0x0000000612127c24 */ /* 0x000fe4000f8e02ff */
[----:B------:R-:W-:Y:S01]  /*14e70*/  @!P5 IMAD.MOV R19, RZ, RZ, -R19 ;  /* 0x000000ffff13d224 */ /* 0x000fe200078e0a13 */
[----:B---3--:R-:W-:Y:S01]  /*14e80*/  ISETP.GE.AND P6, PT, R28, RZ, PT ;  /* 0x000000ff1c00720c */ /* 0x008fe20003fc6270 */
[----:B0-----:R-:W-:Y:S01]  /*14e90*/  @P0 IMAD.MOV.U32 R16, RZ, RZ, R22 ;  /* 0x000000ffff100224 */ /* 0x001fe200078e0016 */
[----:B------:R-:W-:Y:S01]  /*14ea0*/  ISETP.GT.U32.AND P2, PT, R9, R20, PT ;  /* 0x000000140900720c */ /* 0x000fe20003f44070 */
[----:B------:R-:W2:Y:S01]  /*14eb0*/  LDL.LU R22, [R1+0x1918] ;  /* 0x0019180001167983 */ /* 0x000ea20000300800 */
[----:B------:R-:W-:Y:S01]  /*14ec0*/  PRMT R34, RZ, 0x7610, R34 ;  /* 0x00007610ff227816 */ /* 0x000fe20000000022 */
[----:B------:R-:W0:Y:S02]  /*14ed0*/  LDCU UR6, c[0x0][0x3b0] ;  /* 0x00007600ff0677ac */ /* 0x000e240008000800 */
[----:B------:R3:W4:Y:S02]  /*14ee0*/  @P0 LDG.E.U8 R23, desc[UR20][R16.64] ;  /* 0x0000001410170981 */ /* 0x000724000c1e1100 */
[----:B---3--:R-:W-:-:S02]  /*14ef0*/  @P0 IMAD.MOV.U32 R16, RZ, RZ, R26 ;  /* 0x000000ffff100224 */ /* 0x008fc400078e001a */
[----:B------:R-:W-:-:S05]  /*14f00*/  @P0 IMAD.MOV.U32 R17, RZ, RZ, R24 ;  /* 0x000000ffff110224 */ /* 0x000fca00078e0018 */
[----:B------:R3:W2:Y:S02]  /*14f10*/  @P0 LDG.E.U8 R25, desc[UR20][R16.64] ;  /* 0x0000001410190981 */ /* 0x0006a4000c1e1100 */
[----:B---3--:R-:W-:-:S04]  /*14f20*/  IADD3 R16, P5, PT, R18, R8, RZ ;  /* 0x0000000812107210 */ /* 0x008fc80007fbe0ff */
[----:B------:R-:W-:-:S05]  /*14f30*/  LEA.HI.X.SX32 R17, R18, R5, 0x1, P5 ;  /* 0x0000000512117211 */ /* 0x000fca00028f0eff */
[----:B------:R-:W3:Y:S04]  /*14f40*/  @P0 LDG.E.U8 R27, desc[UR20][R16.64] ;  /* 0x00000014101b0981 */ /* 0x000ee8000c1e1100 */
[----:B------:R-:W-:Y:S04]  /*14f50*/  STL [R1+0x3cc], R24 ;  /* 0x0003cc1801007387 */ /* 0x000fe80000100800 */
[----:B----4-:R4:W-:Y:S04]  /*14f60*/  STL [R1+0x37c], R23 ;  /* 0x00037c1701007387 */ /* 0x0109e80000100800 */
[----:B----4-:R-:W4:Y:S04]  /*14f70*/  LDL.LU R23, [R1+0x1914] ;  /* 0x0019140001177983 */ /* 0x010f280000300800 */
[----:B------:R-:W4:Y:S04]  /*14f80*/  LDL.LU R24, [R1+0x1910] ;  /* 0x0019100001187983 */ /* 0x000f280000300800 */
[----:B------:R-:W4:Y:S04]  /*14f90*/  LDL.LU R26, [R1+0x190c] ;  /* 0x00190c00011a7983 */ /* 0x000f280000300800 */
[----:B--2---:R2:W-:Y:S04]  /*14fa0*/  STL [R1+0x378], R25 ;  /* 0x0003781901007387 */ /* 0x0045e80000100800 */
[----:B--2---:R-:W2:Y:S04]  /*14fb0*/  LDL.LU R25, [R1+0x1908] ;  /* 0x0019080001197983 */ /* 0x004ea80000300800 */
[----:B------:R-:W2:Y:S04]  /*14fc0*/  LDL R28, [R1+0x1448] ;  /* 0x00144800011c7983 */ /* 0x000ea80000100800 */
[----:B------:R-:W-:Y:S04]  /*14fd0*/  STL [R1+0x430], R16 ;  /* 0x0004301001007387 */ /* 0x000fe80000100800 */
[----:B------:R-:W-:Y:S04]  /*14fe0*/  STL [R1+0x42c], R17 ;  /* 0x00042c1101007387 */ /* 0x000fe80000100800 */
[----:B---3--:R3:W-:Y:S04]  /*14ff0*/  STL [R1+0x374], R27 ;  /* 0x0003741b01007387 */ /* 0x0087e80000100800 */
[----:B---3--:R-:W3:Y:S04]  /*15000*/  LDL.LU R27, [R1+0x1904] ;  /* 0x00190400011b7983 */ /* 0x008ee80000300800 */
[----:B------:R-:W2:Y:S01]  /*15010*/  LDL R16, [R1+0x141c] ;  /* 0x00141c0001107983 */ /* 0x000ea20000100800 */
[----:B------:R-:W-:Y:S01]  /*15020*/  @!P2 IMAD.IADD R20, R20, 0x1, -R9 ;  /* 0x000000011414a824 */ /* 0x000fe200078e0a09 */
[----:B------:R-:W-:-:S02]  /*15030*/  ISETP.GT.U32.AND P2, PT, R9, R22, PT ;  /* 0x000000160900720c */ /* 0x000fc40003f44070 */
[----:B------:R-:W-:Y:S01]  /*15040*/  SEL R19, R47, R19, !P1 ;  /* 0x000000132f137207 */ /* 0x000fe20004800000 */
[----:B------:R-:W-:-:S04]  /*15050*/  @!P6 IMAD.MOV R20, RZ, RZ, -R20 ;  /* 0x000000ffff14e224 */ /* 0x000fc800078e0a14 */
[----:B------:R-:W-:-:S06]  /*15060*/  IMAD R19, R19, UR7, RZ ;  /* 0x0000000713137c24 */ /* 0x000fcc000f8e02ff */
[----:B------:R-:W-:Y:S01]  /*15070*/  @!P2 IMAD.IADD R22, R22, 0x1, -R9 ;  /* 0x000000011616a824 */ /* 0x000fe200078e0a09 */
[C---:B------:R-:W-:Y:S01]  /*15080*/  IADD3 R17, P6, PT, R19.reuse, R8, RZ ;  /* 0x0000000813117210 */ /* 0x040fe20007fde0ff */
[----:B------:R-:W0:Y:S04]  /*15090*/  LDCU UR7, c[0x0][0x3b0] ;  /* 0x00007600ff0777ac */ /* 0x000e280008000800 */
[----:B------:R0:W-:Y:S01]  /*150a0*/  STL [R1+0x470], R17 ;  /* 0x0004701101007387 */ /* 0x0001e20000100800 */
[----:B--2---:R-:W-:Y:S02]  /*150b0*/  ISETP.GE.AND P2, PT, R16, RZ, PT ;  /* 0x000000ff1000720c */ /* 0x004fe40003f46270 */
[----:B------:R-:W-:-:S04]  /*150c0*/  LEA.HI.X.SX32 R16, R19, R5, 0x1, P6 ;  /* 0x0000000513107211 */ /* 0x000fc800030f0eff */
[-C--:B0-----:R-:W-:Y:S01]  /*150d0*/  @P0 LOP3.LUT R17, R17, R16.reuse, RZ, 0x3c, !PT ;  /* 0x0000001011110212 */ /* 0x081fe200078e3cff */
[----:B------:R0:W-:Y:S03]  /*150e0*/  STL [R1+0x46c], R16 ;  /* 0x00046c1001007387 */ /* 0x0001e60000100800 */
[----:B0-----:R-:W-:-:S04]  /*150f0*/  @P0 LOP3.LUT R16, R17, R16, RZ, 0x3c, !PT ;  /* 0x0000001011100212 */ /* 0x001fc800078e3cff */
[----:B------:R-:W-:-:S05]  /*15100*/  @P0 LOP3.LUT R17, R17, R16, RZ, 0x3c, !PT ;  /* 0x0000001011110212 */ /* 0x000fca00078e3cff */
[----:B------:R0:W2:Y:S01]  /*15110*/  @P0 LDG.E.U8 R34, desc[UR20][R16.64] ;  /* 0x0000001410220981 */ /* 0x0000a2000c1e1100 */
[----:B------:R-:W-:Y:S02]  /*15120*/  ISETP.GT.U32.AND P3, PT, R9, R21, PT ;  /* 0x000000150900720c */ /* 0x000fe40003f64070 */
[----:B------:R-:W-:-:S11]  /*15130*/  SEL R20, R47, R20, !P1 ;  /* 0x000000142f147207 */ /* 0x000fd60004800000 */
[----:B------:R-:W-:-:S05]  /*15140*/  @!P3 IMAD.IADD R21, R21, 0x1, -R9 ;  /* 0x000000011515b824 */ /* 0x000fca00078e0a09 */
[----:B------:R-:W-:Y:S01]  /*15150*/  ISETP.GT.U32.AND P3, PT, R9, R21, PT ;  /* 0x000000150900720c */ /* 0x000fe20003f64070 */
[----:B-1----:R-:W-:Y:S01]  /*15160*/  IMAD R20, R20, UR4, RZ ;  /* 0x0000000414147c24 */ /* 0x002fe2000f8e02ff */
[----:B------:R-:W-:Y:S01]  /*15170*/  PRMT R30, RZ, 0x7610, R30 ;  /* 0x00007610ff1e7816 */ /* 0x000fe2000000001e */
[----:B------:R-:W1:Y:S10]  /*15180*/  LDCU UR4, c[0x0][0x3b0] ;  /* 0x00007600ff0477ac */ /* 0x000e740008000800 */
[----:B------:R-:W-:Y:S01]  /*15190*/  @!P3 IMAD.IADD R21, R21, 0x1, -R9 ;  /* 0x000000011515b824 */ /* 0x000fe200078e0a09 */
[----:B0-----:R-:W-:-:S04]  /*151a0*/  IADD3 R17, P3, PT, R20, R8, RZ ;  /* 0x0000000814117210 */ /* 0x001fc80007f7e0ff */
[----:B------:R-:W-:Y:S02]  /*151b0*/  LEA.HI.X.SX32 R16, R20, R5, 0x1, P3 ;  /* 0x0000000514107211 */ /* 0x000fe400018f0eff */
[----:B------:R-:W-:Y:S01]  /*151c0*/  ISETP.GE.AND P3, PT, R28, RZ, PT ;  /* 0x000000ff1c00720c */ /* 0x000fe20003f66270 */
[----:B--2---:R0:W-:Y:S04]  /*151d0*/  STL [R1+0x2b4], R34 ;  /* 0x0002b42201007387 */ /* 0x0041e80000100800 */
[----:B0-----:R-:W2:Y:S04]  /*151e0*/  LDL R34, [R1+0x148c] ;  /* 0x00148c0001227983 */ /* 0x001ea80000100800 */
[----:B------:R0:W-:Y:S04]  /*151f0*/  STL [R1+0x4b0], R17 ;  /* 0x0004b01101007387 */ /* 0x0001e80000100800 */
[----:B------:R1:W-:Y:S04]  /*15200*/  STL [R1+0x4ac], R16 ;  /* 0x0004ac1001007387 */ /* 0x0003e80000100800 */
[----:B------:R-:W2:Y:S01]  /*15210*/  LDL.LU R28, [R1+0x1900] ;  /* 0x00190000011c7983 */ /* 0x000ea20000300800 */
[----:B0-----:R-:W-:-:S04]  /*15220*/  @P0 LOP3.LUT R17, R17, R16, RZ, 0x3c, !PT ;  /* 0x0000001011110212 */ /* 0x001fc800078e3cff */
[----:B-1----:R-:W-:-:S04]  /*15230*/  @P0 LOP3.LUT R16, R17, R16, RZ, 0x3c, !PT ;  /* 0x0000001011100212 */ /* 0x002fc800078e3cff */
[----:B------:R-:W-:-:S05]  /*15240*/  @P0 LOP3.LUT R17, R17, R16, RZ, 0x3c, !PT ;  /* 0x0000001011110212 */ /* 0x000fca00078e3cff */
[----:B------:R0:W2:Y:S04]  /*15250*/  @P0 LDG.E.U8 R30, desc[UR20][R16.64] ;  /* 0x00000014101e0981 */ /* 0x0000a8000c1e1100 */
[----:B------:R-:W3:Y:S01]  /*15260*/  LDL R16, [R1+0x1460] ;  /* 0x0014600001107983 */ /* 0x000ee20000100800 */
[C---:B----4-:R-:W-:Y:S01]  /*15270*/  ISETP.GT.U32.AND P5, PT, R9.reuse, R23, PT ;  /* 0x000000170900720c */ /* 0x050fe20003fa4070 */
[----:B------:R-:W-:Y:S01]  /*15280*/  @!P2 IMAD.MOV R21, RZ, RZ, -R21 ;  /* 0x000000ffff15a224 */ /* 0x000fe200078e0a15 */
[----:B------:R-:W-:-:S11]  /*15290*/  ISETP.GT.U32.AND P2, PT, R9, R24, PT ;  /* 0x000000180900720c */ /* 0x000fd60003f44070 */
[----:B------:R-:W-:Y:S01]  /*152a0*/  @!P5 IMAD.IADD R23, R23, 0x1, -R9 ;  /* 0x000000011717d824 */ /* 0x000fe200078e0a09 */
[----:B------:R-:W-:-:S04]  /*152b0*/  SEL R21, R47, R21, !P1 ;  /* 0x000000152f157207 */ /* 0x000fc80004800000 */
[C---:B------:R-:W-:Y:S02]  /*152c0*/  ISETP.GT.U32.AND P6, PT, R9.reuse, R23, PT ;  /* 0x000000170900720c */ /* 0x040fe40003fc4070 */
[----:B------:R-:W-:Y:S01]  /*152d0*/  ISETP.GT.U32.AND P5, PT, R9, R22, PT ;  /* 0x000000160900720c */ /* 0x000fe20003fa4070 */
[----:B------:R-:W-:Y:S01]  /*152e0*/  IMAD R21, R21, UR5, RZ ;  /* 0x0000000515157c24 */ /* 0x000fe2000f8e02ff */
[----:B------:R-:W-:Y:S01]  /*152f0*/  PRMT R29, RZ, 0x7610, R29 ;  /* 0x00007610ff1d7816 */ /* 0x000fe2000000001d */
[----:B------:R-:W-:Y:S01]  /*15300*/  @!P2 IMAD.IADD R24, R24, 0x1, -R9 ;  /* 0x000000011818a824 */ /* 0x000fe200078e0a09 */
[----:B------:R-:W-:Y:S01]  /*15310*/  PRMT R41, RZ, 0x7610, R41 ;  /* 0x00007610ff297816 */ /* 0x000fe20000000029 */
[----:B------:R-:W1:Y:S06]  /*15320*/  LDCU UR5, c[0x0][0x3b0] ;  /* 0x00007600ff0577ac */ /* 0x000e6c0008000800 */
[--C-:B------:R-:W-:Y:S01]  /*15330*/  @!P6 IMAD.IADD R23, R23, 0x1, -R9.reuse ;  /* 0x000000011717e824 */ /* 0x100fe200078e0a09 */
[----:B0-----:R-:W-:Y:S01]  /*15340*/  IADD3 R17, P6, PT, R21, R8, RZ ;  /* 0x0000000815117210 */ /* 0x001fe20007fde0ff */
[----:B------:R-:W-:-:S04]  /*15350*/  @!P5 IMAD.IADD R22, R22, 0x1, -R9 ;  /* 0x000000011616d824 */ /* 0x000fc800078e0a09 */
[----:B------:R-:W-:-:S05]  /*15360*/  @!P3 IMAD.MOV R22, RZ, RZ, -R22 ;  /* 0x000000ffff16b224 */ /* 0x000fca00078e0a16 */
[----:B------:R-:W-:-:S05]  /*15370*/  SEL R22, R47, R22, !P1 ;  /* 0x000000162f167207 */ /* 0x000fca0004800000 */
[----:B------:R-:W-:Y:S01]  /*15380*/  IMAD R22, R22, UR4, RZ ;  /* 0x0000000416167c24 */ /* 0x000fe2000f8e02ff */
[----:B--2---:R0:W-:Y:S01]  /*15390*/  STL [R1+0x290], R30 ;  /* 0x0002901e01007387 */ /* 0x0041e20000100800 */
[----:B---3--:R-:W-:-:S03]  /*153a0*/  ISETP.GE.AND P2, PT, R16, RZ, PT ;  /* 0x000000ff1000720c */ /* 0x008fc60003f46270 */
[----:B0-----:R-:W2:Y:S01]  /*153b0*/  LDL R30, [R1+0x14a4] ;  /* 0x0014a400011e7983 */ /* 0x001ea20000100800 */
[----:B------:R-:W-:Y:S01]  /*153c0*/  LEA.HI.X.SX32 R16, R21, R5, 0x1, P6 ;  /* 0x0000000515107211 */ /* 0x000fe200030f0eff */
[----:B------:R-:W0:Y:S02]  /*153d0*/  LDCU UR4, c[0x0][0x3b0] ;  /* 0x00007600ff0477ac */ /* 0x000e240008000800 */
[----:B------:R3:W-:Y:S01]  /*153e0*/  STL [R1+0x4f0], R17 ;  /* 0x0004f01101007387 */ /* 0x0007e20000100800 */
[----:B------:R-:W-:-:S03]  /*153f0*/  ISETP.GT.U32.AND P6, PT, R9, R25, PT ;  /* 0x000000190900720c */ /* 0x000fc60003fc4070 */
[----:B------:R4:W-:Y:S01]  /*15400*/  STL [R1+0x4ec], R16 ;  /* 0x0004ec1001007387 */ /* 0x0009e20000100800 */
[----:B---3--:R-:W-:-:S04]  /*15410*/  @P0 LOP3.LUT R17, R17, R16, RZ, 0x3c, !PT ;  /* 0x0000001011110212 */ /* 0x008fc800078e3cff */
[----:B----4-:R-:W-:-:S04]  /*15420*/  @P0 LOP3.LUT R16, R17, R16, RZ, 0x3c, !PT ;  /* 0x0000001011100212 */ /* 0x010fc800078e3cff */
[----:B------:R-:W-:Y:S01]  /*15430*/  @P0 LOP3.LUT R17, R17, R16, RZ, 0x3c, !PT ;  /* 0x0000001011110212 */ /* 0x000fe200078e3cff */
[----:B------:R-:W-:-:S04]  /*15440*/  @!P6 IMAD.IADD R25, R25, 0x1, -R9 ;  /* 0x000000011919e824 */ /* 0x000fc800078e0a09 */
[----:B------:R3:W4:Y:S02]  /*15450*/  @P0 LDG.E.U8 R29, desc[UR20][R16.64] ;  /* 0x00000014101d0981 */ /* 0x000724000c1e1100 */
[----:B---3--:R-:W-:-:S04]  /*15460*/  IADD3 R16, P6, PT, R22, R8, RZ ;  /* 0x0000000816107210 */ /* 0x008fc80007fde0ff */
[----:B------:R-:W-:-:S05]  /*15470*/  LEA.HI.X.SX32 R17, R22, R5, 0x1, P6 ;  /* 0x0000000516117211 */ /* 0x000fca00030f0eff */
[----:B------:R3:W3:Y:S01]  /*15480*/  @P0 LDG.E.U8 R41, desc[UR20][R16.64] ;  /* 0x0000001410290981 */ /* 0x0006e2000c1e1100 */
[----:B------:R-:W-:Y:S01]  /*15490*/  ISETP.GT.U32.AND P3, PT, R9, R24, PT ;  /* 0x000000180900720c */ /* 0x000fe20003f64070 */
[----:B------:R-:W-:-:S05]  /*154a0*/  @!P2 IMAD.MOV R23, RZ, RZ, -R23 ;  /* 0x000000ffff17a224 */ /* 0x000fca00078e0a17 */
[----:B------:R-:W-:Y:S02]  /*154b0*/  SEL R23, R47, R23, !P1 ;  /* 0x000000172f177207 */ /* 0x000fe40004800000 */
[----:B------:R-:W-:-:S03]  /*154c0*/  ISETP.GE.AND P2, PT, R34, RZ, PT ;  /* 0x000000ff2200720c */ /* 0x000fc60003f46270 */
[----:B-1----:R-:W-:Y:S01]  /*154d0*/  IMAD R23, R23, UR5, RZ ;  /* 0x0000000517177c24 */ /* 0x002fe2000f8e02ff */
[----:B------:R-:W-:Y:S01]  /*154e0*/  PRMT R36, RZ, 0x7610, R36 ;  /* 0x00007610ff247816 */ /* 0x000fe20000000024 */
[----:B------:R-:W-:Y:S01]  /*154f0*/  @!P3 IMAD.IADD R24, R24, 0x1, -R9 ;  /* 0x000000011818b824 */ /* 0x000fe200078e0a09 */
[----:B------:R-:W-:Y:S01]  /*15500*/  ISETP.GT.U32.AND P5, PT, R9, R26, PT ;  /* 0x0000001a0900720c */ /* 0x000fe20003fa4070 */
[----:B------:R-:W1:Y:S01]  /*15510*/  LDCU UR5, c[0x0][0x3b0] ;  /* 0x00007600ff0577ac */ /* 0x000e620008000800 */
[----:B--2---:R-:W-:Y:S02]  /*15520*/  ISETP.GE.AND P3, PT, R30, RZ, PT ;  /* 0x000000ff1e00720c */ /* 0x004fe40003f66270 */
[C---:B------:R-:W-:Y:S01]  /*15530*/  IADD3 R30, P6, PT, R23.reuse, R8, RZ ;  /* 0x00000008171e7210 */ /* 0x040fe20007fde0ff */
[----:B----4-:R2:W-:Y:S04]  /*15540*/  STL [R1+0x280], R29 ;  /* 0x0002801d01007387 */ /* 0x0105e80000100800 */
[----:B--2---:R-:W2:Y:S04]  /*15550*/  LDL.LU R29, [R1+0x18fc] ;  /* 0x0018fc00011d7983 */ /* 0x004ea80000300800 */
[----:B------:R-:W4:Y:S04]  /*15560*/  LDL R34, [R1+0x14bc] ;  /* 0x0014bc0001227983 */ /* 0x000f280000100800 */
[----:B------:R3:W-:Y:S04]  /*15570*/  STL [R1+0x530], R16 ;  /* 0x0005301001007387 */ /* 0x0007e80000100800 */
[----:B------:R0:W-:Y:S04]  /*15580*/  STL [R1+0x52c], R17 ;  /* 0x00052c1101007387 */ /* 0x0001e80000100800 */
[----:B------:R-:W-:Y:S01]  /*15590*/  STL [R1+0x570], R30 ;  /* 0x0005701e01007387 */ /* 0x000fe20000100800 */
[----:B---3--:R-:W-:-:S03]  /*155a0*/  LEA.HI.X.SX32 R16, R23, R5, 0x1, P6 ;  /* 0x0000000517107211 */ /* 0x008fc600030f0eff */
[----:B------:R3:W-:Y:S02]  /*155b0*/  STL [R1+0x274], R41 ;  /* 0x0002742901007387 */ /* 0x0007e40000100800 */
[----:B0-----:R-:W-:Y:S02]  /*155c0*/  @P0 IMAD.MOV.U32 R17, RZ, RZ, R16 ;  /* 0x000000ffff110224 */ /* 0x001fe400078e0010 */
[----:B---3--:R-:W3:Y:S04]  /*155d0*/  LDL R41, [R1+0x14e8] ;  /* 0x0014e80001297983 */ /* 0x008ee80000100800 */
[----:B------:R0:W-:Y:S02]  /*155e0*/  STL [R1+0x56c], R16 ;  /* 0x00056c1001007387 */ /* 0x0001e40000100800 */
[----:B0-----:R-:W-:-:S02]  /*155f0*/  @P0 IMAD.MOV.U32 R16, RZ, RZ, R30 ;  /* 0x000000ffff100224 */ /* 0x001fc400078e001e */
[--C-:B------:R-:W-:Y:S02]  /*15600*/  @!P5 IMAD.IADD R26, R26, 0x1, -R9.reuse ;  /* 0x000000011a1ad824 */ /* 0x100fe400078e0a09 */
[----:B------:R-:W-:Y:S01]  /*15610*/  @!P2 IMAD.MOV R24, RZ, RZ, -R24 ;  /* 0x000000ffff18a224 */ /* 0x000fe200078e0a18 */
[----:B------:R0:W2:Y:S02]  /*15620*/  @P0 LDG.E.U8 R36, desc[UR20][R16.64] ;  /* 0x0000001410240981 */ /* 0x0000a4000c1e1100 */
[C---:B------:R-:W-:Y:S02]  /*15630*/  ISETP.GT.U32.AND P5, PT, R9.reuse, R26, PT ;  /* 0x0000001a0900720c */ /* 0x040fe40003fa4070 */
[C---:B------:R-:W-:Y:S01]  /*15640*/  ISETP.GT.U32.AND P6, PT, R9.reuse, R28, PT ;  /* 0x0000001c0900720c */ /* 0x040fe20003fc4070 */
[----:B------:R-:W2:Y:S10]  /*15650*/  LDL.LU R30, [R1+0x18f8] ;  /* 0x0018f800011e7983 */ /* 0x000eb40000300800 */
[----:B------:R-:W-:Y:S01]  /*15660*/  @!P5 IMAD.IADD R26, R26, 0x1, -R9 ;  /* 0x000000011a1ad824 */ /* 0x000fe200078e0a09 */
[----:B------:R-:W-:-:S02]  /*15670*/  ISETP.GT.U32.AND P5, PT, R9, R27, PT ;  /* 0x0000001b0900720c */ /* 0x000fc40003fa4070 */
[----:B------:R-:W-:Y:S01]  /*15680*/  ISETP.GT.U32.AND P2, PT, R9, R25, PT ;  /* 0x000000190900720c */ /* 0x000fe20003f44070 */
[----:B------:R-:W-:Y:S01]  /*15690*/  @!P3 IMAD.MOV R26, RZ, RZ, -R26 ;  /* 0x000000ffff1ab224 */ /* 0x000fe200078e0a1a */
[----:B------:R-:W-:-:S09]  /*156a0*/  SEL R24, R47, R24, !P1 ;  /* 0x000000182f187207 */ /* 0x000fd20004800000 */
[----:B------:R-:W-:Y:S01]  /*156b0*/  @!P5 IMAD.IADD R27, R27, 0x1, -R9 ;  /* 0x000000011b1bd824 */ /* 0x000fe200078e0a09 */
[----:B------:R-:W-:-:S04]  /*156c0*/  SEL R26, R47, R26, !P1 ;  /* 0x0000001a2f1a7207 */ /* 0x000fc80004800000 */
[----:B------:R-:W-:Y:S01]  /*156d0*/  ISETP.GT.U32.AND P5, PT, R9, R27, PT ;  /* 0x0000001b0900720c */ /* 0x000fe20003fa4070 */
[----:B------:R-:W-:Y:S01]  /*156e0*/  IMAD R24, R24, UR6, RZ ;  /* 0x0000000618187c24 */ /* 0x000fe2000f8e02ff */
[----:B------:R-:W-:Y:S01]  /*156f0*/  PRMT R31, RZ, 0x7610, R31 ;  /* 0x00007610ff1f7816 */ /* 0x000fe2000000001f */
[----:B------:R-:W-:Y:S01]  /*15700*/  @!P2 IMAD.IADD R25, R25, 0x1, -R9 ;  /* 0x000000011919a824 */ /* 0x000fe200078e0a09 */
[----:B------:R-:W-:Y:S01]  /*15710*/  PRMT R33, RZ, 0x7610, R33 ;  /* 0x00007610ff217816 */ /* 0x000fe20000000021 */
[----:B------:R-:W-:Y:S01]  /*15720*/  IMAD R26, R26, UR4, RZ ;  /* 0x000000041a1a7c24 */ /* 0x000fe2000f8e02ff */
[----:B------:R-:W-:Y:S01]  /*15730*/  PRMT R35, RZ, 0x7610, R35 ;  /* 0x00007610ff237816 */ /* 0x000fe20000000023 */
[--C-:B------:R-:W-:Y:S01]  /*15740*/  @!P6 IMAD.IADD R28, R28, 0x1, -R9.reuse ;  /* 0x000000011c1ce824 */ /* 0x100fe200078e0a09 */
[C---:B0-----:R-:W-:Y:S01]  /*15750*/  IADD3 R16, P6, PT, R24.reuse, R8, RZ ;  /* 0x0000000818107210 */ /* 0x041fe20007fde0ff */
[----:B------:R-:W0:Y:S04]  /*15760*/  LDCU UR4, c[0x0][0x3b0] ;  /* 0x00007600ff0477ac */ /* 0x000e280008000800 */
[----:B------:R-:W-:Y:S01]  /*15770*/  @!P5 IMAD.IADD R27, R27, 0x1, -R9 ;  /* 0x000000011b1bd824 */ /* 0x000fe200078e0a09 */
[----:B------:R-:W-:Y:S01]  /*15780*/  LEA.HI.X.SX32 R17, R24, R5, 0x1, P6 ;  /* 0x0000000518117211 */ /* 0x000fe200030f0eff */
[----:B------:R-:W0:Y:S04]  /*15790*/  LDCU UR6, c[0x0][0x3b0] ;  /* 0x00007600ff0677ac */ /* 0x000e280008000800 */
[----:B------:R0:W2:Y:S01]  /*157a0*/  @P0 LDG.E.U8 R31, desc[UR20][R16.64] ;  /* 0x00000014101f0981 */ /* 0x0000a2000c1e1100 */
[----:B----4-:R-:W-:-:S13]  /*157b0*/  ISETP.GE.AND P3, PT, R34, RZ, PT ;  /* 0x000000ff2200720c */ /* 0x010fda0003f66270 */
[----:B------:R-:W-:Y:S01]  /*157c0*/  @!P3 IMAD.MOV R25, RZ, RZ, -R25 ;  /* 0x000000ffff19b224 */ /* 0x000fe200078e0a19 */
[----:B------:R-:W-:-:S04]  /*157d0*/  IADD3 R34, P3, PT, R26, R8, RZ ;  /* 0x000000081a227210 */ /* 0x000fc80007f7e0ff */
[----:B------:R-:W-:Y:S02]  /*157e0*/  SEL R25, R47, R25, !P1 ;  /* 0x000000192f197207 */ /* 0x000fe40004800000 */
[----:B---3--:R-:W-:Y:S01]  /*157f0*/  ISETP.GE.AND P5, PT, R41, RZ, PT ;  /* 0x000000ff2900720c */ /* 0x008fe20003fa6270 */
[----:B------:R-:W-:Y:S01]  /*15800*/  IMAD.MOV.U32 R41, RZ, RZ, R32 ;  /* 0x000000ffff297224 */ /* 0x000fe200078e0020 */
[----:B------:R-:W-:Y:S01]  /*15810*/  LEA.HI.X.SX32 R32, R26, R5, 0x1, P3 ;  /* 0x000000051a207211 */ /* 0x000fe200018f0eff */
[----:B-1----:R-:W-:Y:S01]  /*15820*/  IMAD R25, R25, UR5, RZ ;  /* 0x0000000519197c24 */ /* 0x002fe2000f8e02ff */
[----:B--2---:R1:W-:Y:S09]  /*15830*/  STL [R1+0x244], R36 ;  /* 0x0002442401007387 */ /* 0x0043f20000100800 */
[----:B------:R-:W-:Y:S01]  /*15840*/  @!P5 IMAD.MOV R27, RZ, RZ, -R27 ;  /* 0x000000ffff1bd224 */ /* 0x000fe200078e0a1b */
[----:B------:R-:W-:Y:S01]  /*15850*/  ISETP.GT.U32.AND P2, PT, R9, R28, PT ;  /* 0x0000001c0900720c */ /* 0x000fe20003f44070 */
[----:B------:R-:W2:Y:S01]  /*15860*/  LDCU UR5, c[0x0][0x3b0] ;  /* 0x00007600ff0577ac */ /* 0x000ea20008000800 */
[----:B-1----:R-:W3:Y:S04]  /*15870*/  LDL R36, [R1+0x1500] ;  /* 0x0015000001247983 */ /* 0x002ee80000100800 */
[----:B------:R0:W-:Y:S04]  /*15880*/  STL [R1+0x5b0], R16 ;  /* 0x0005b01001007387 */ /* 0x0001e80000100800 */
[----:B------:R-:W-:Y:S04]  /*15890*/  STL [R1+0x5f0], R34 ;  /* 0x0005f02201007387 */ /* 0x000fe80000100800 */
[----:B------:R1:W-:Y:S01]  /*158a0*/  STL [R1+0x5ac], R17 ;  /* 0x0005ac1101007387 */ /* 0x0003e20000100800 */
[----:B0-----:R-:W-:-:S02]  /*158b0*/  @P0 IMAD.MOV.U32 R16, RZ, RZ, R34 ;  /* 0x000000ffff100224 */ /* 0x001fc400078e0022 */
[----:B-1----:R-:W-:-:S05]  /*158c0*/  @P0 IMAD.MOV.U32 R17, RZ, RZ, R32 ;  /* 0x000000ffff110224 */ /* 0x002fca00078e0020 */
[----:B------:R0:W4:Y:S02]  /*158d0*/  @P0 LDG.E.U8 R33, desc[UR20][R16.64] ;  /* 0x0000001410210981 */ /* 0x000124000c1e1100 */
[----:B0-----:R-:W-:-:S04]  /*158e0*/  IADD3 R16, P5, PT, R25, R8, RZ ;  /* 0x0000000819107210 */ /* 0x001fc80007fbe0ff */
[----:B------:R-:W-:-:S05]  /*158f0*/  LEA.HI.X.SX32 R17, R25, R5, 0x1, P5 ;  /* 0x0000000519117211 */ /* 0x000fca00028f0eff */
[----:B------:R-:W2:Y:S04]  /*15900*/  @P0 LDG.E.U8 R35, desc[UR20][R16.64] ;  /* 0x0000001410230981 */ /* 0x000ea8000c1e1100 */
[----:B------:R-:W-:Y:S04]  /*15910*/  STL [R1+0x5ec], R32 ;  /* 0x0005ec2001007387 */ /* 0x000fe80000100800 */
[----:B------:R0:W-:Y:S04]  /*15920*/  STL [R1+0x228], R31 ;  /* 0x0002281f01007387 */ /* 0x0001e80000100800 */
[----:B0-----:R-:W2:Y:S04]  /*15930*/  LDL.LU R31, [R1+0x18f4] ;  /* 0x0018f400011f7983 */ /* 0x001ea80000300800 */
[----:B------:R-:W2:Y:S04]  /*15940*/  LDL.LU R32, [R1+0x18f0] ;  /* 0x0018f00001207983 */ /* 0x000ea80000300800 */
[----:B------:R-:W2:Y:S01]  /*15950*/  LDL.LU R34, [R1+0x18ec] ;  /* 0x0018ec0001227983 */ /* 0x000ea20000300800 */
[----:B---3--:R-:W-:-:S03]  /*15960*/  ISETP.GE.AND P6, PT, R36, RZ, PT ;  /* 0x000000ff2400720c */ /* 0x008fc60003fc6270 */
[----:B----4-:R0:W-:Y:S04]  /*15970*/  STL [R1+0x224], R33 ;  /* 0x0002242101007387 */ /* 0x0101e80000100800 */
[----:B0-----:R-:W3:Y:S04]  /*15980*/  LDL.LU R33, [R1+0x18e8] ;  /* 0x0018e80001217983 */ /* 0x001ee80000300800 */
[----:B------:R-:W4:Y:S04]  /*15990*/  LDL R36, [R1+0x1548] ;  /* 0x0015480001247983 */ /* 0x000f280000100800 */
[----:B------:R-:W-:Y:S04]  /*159a0*/  STL [R1+0x630], R16 ;  /* 0x0006301001007387 */ /* 0x000fe80000100800 */
[----:B------:R-:W-:Y:S04]  /*159b0*/  STL [R1+0x62c], R17 ;  /* 0x00062c1101007387 */ /* 0x000fe80000100800 */
[----:B--2---:R0:W-:Y:S04]  /*159c0*/  STL [R1+0x210], R35 ;  /* 0x0002102301007387 */ /* 0x0041e80000100800 */
[----:B0-----:R-:W2:Y:S04]  /*159d0*/  LDL.LU R35, [R1+0x18e4] ;  /* 0x0018e40001237983 */ /* 0x001ea80000300800 */
        /* <DEDUP_REMOVED lines=10> */
[----:B------:R-:W-:Y:S02]  /*15a80*/  PRMT R43, RZ, 0x7610, R43 ;  /* 0x00007610ff2b7816 */ /* 0x000fe4000000002b */
[----:B--2---:R-:W-:Y:S02]  /*15a90*/  ISETP.GE.AND P2, PT, R16, RZ, PT ;  /* 0x000000ff1000720c */ /* 0x004fe40003f46270 */
[----:B------:R-:W-:-:S04]  /*15aa0*/  LEA.HI.X.SX32 R16, R27, R5, 0x1, P6 ;  /* 0x000000051b107211 */ /* 0x000fc800030f0eff */
[-C--:B-1----:R-:W-:Y:S01]  /*15ab0*/  @P0 LOP3.LUT R17, R17, R16.reuse, RZ, 0x3c, !PT ;  /* 0x0000001011110212 */ /* 0x082fe200078e3cff */
[----:B------:R1:W-:Y:S03]  /*15ac0*/  STL [R1+0x66c], R16 ;  /* 0x00066c1001007387 */ /* 0x0003e60000100800 */
[----:B-1----:R-:W-:-:S04]  /*15ad0*/  @P0 LOP3.LUT R16, R17, R16, RZ, 0x3c, !PT ;  /* 0x0000001011100212 */ /* 0x002fc800078e3cff */
[----:B------:R-:W-:-:S05]  /*15ae0*/  @P0 LOP3.LUT R17, R17, R16, RZ, 0x3c, !PT ;  /* 0x0000001011110212 */ /* 0x000fca00078e3cff */
[----:B------:R1:W2:Y:S01]  /*15af0*/  @P0 LDG.E.U8 R43, desc[UR20][R16.64] ;  /* 0x00000014102b0981 */ /* 0x0002a2000c1e1100 */
[----:B------:R-:W-:Y:S02]  /*15b00*/  ISETP.GT.U32.AND P3, PT, R9, R29, PT ;  /* 0x0000001d0900720c */ /* 0x000fe40003f64070 */
[----:B------:R-:W-:-:S11]  /*15b10*/  SEL R28, R47, R28, !P1 ;  /* 0x0000001c2f1c7207 */ /* 0x000fd60004800000 */
[----:B------:R-:W-:-:S05]  /*15b20*/  @!P3 IMAD.IADD R29, R29, 0x1, -R9 ;  /* 0x000000011d1db824 */ /* 0x000fca00078e0a09 */
[----:B------:R-:W-:Y:S01]  /*15b30*/  ISETP.GT.U32.AND P3, PT, R9, R29, PT ;  /* 0x0000001d0900720c */ /* 0x000fe20003f64070 */
[----:B------:R-:W-:Y:S01]  /*15b40*/  IMAD R28, R28, UR4, RZ ;  /* 0x000000041c1c7c24 */ /* 0x000fe2000f8e02ff */
[----:B------:R-:W-:Y:S01]  /*15b50*/  PRMT R38, RZ, 0x7610, R38 ;  /* 0x00007610ff267816 */ /* 0x000fe20000000026 */
[----:B------:R-:W0:Y:S10]  /*15b60*/  LDCU UR4, c[0x0][0x3b0] ;  /* 0x00007600ff0477ac */ /* 0x000e340008000800 */
[----:B------:R-:W-:Y:S01]  /*15b70*/  @!P3 IMAD.IADD R29, R29, 0x1, -R9 ;  /* 0x000000011d1db824 */ /* 0x000fe200078e0a09 */
[----:B-1----:R-:W-:-:S04]  /*15b80*/  IADD3 R17, P3, PT, R28, R8, RZ ;  /* 0x000000081c117210 */ /* 0x002fc80007f7e0ff */
[----:B------:R-:W-:Y:S02]  /*15b90*/  LEA.HI.X.SX32 R16, R28, R5, 0x1, P3 ;  /* 0x000000051c107211 */ /* 0x000fe400018f0eff */
[----:B----4-:R-:W-:Y:S01]  /*15ba0*/  ISETP.GE.AND P3, PT, R36, RZ, PT ;  /* 0x000000ff2400720c */ /* 0x010fe20003f66270 */
[----:B--2---:R1:W-:Y:S04]  /*15bb0*/  STL [R1+0x20c], R43 ;  /* 0x00020c2b01007387 */ /* 0x0043e80000100800 */
[----:B-1----:R-:W2:Y:S04]  /*15bc0*/  LDL R43, [R1+0x1634] ;  /* 0x00163400012b7983 */ /* 0x002ea80000100800 */
[----:B------:R1:W-:Y:S04]  /*15bd0*/  STL [R1+0x6b0], R17 ;  /* 0x0006b01101007387 */ /* 0x0003e80000100800 */
[----:B------:R4:W-:Y:S04]  /*15be0*/  STL [R1+0x6ac], R16 ;  /* 0x0006ac1001007387 */ /* 0x0009e80000100800 */
[----:B------:R-:W2:Y:S01]  /*15bf0*/  LDL.LU R36, [R1+0x18e0] ;  /* 0x0018e00001247983 */ /* 0x000ea20000300800 */
[----:B-1----:R-:W-:-:S04]  /*15c00*/  @P0 LOP3.LUT R17, R17, R16, RZ, 0x3c, !PT ;  /* 0x0000001011110212 */ /* 0x002fc800078e3cff */
[----:B----4-:R-:W-:-:S04]  /*15c10*/  @P0 LOP3.LUT R16, R17, R16, RZ, 0x3c, !PT ;  /* 0x0000001011100212 */ /* 0x010fc800078e3cff */
[----:B------:R-:W-:-:S05]  /*15c20*/  @P0 LOP3.LUT R17, R17, R16, RZ, 0x3c, !PT ;  /* 0x0000001011110212 */ /* 0x000fca00078e3cff */
[----:B------:R1:W4:Y:S04]  /*15c30*/  @P0 LDG.E.U8 R38, desc[UR20][R16.64] ;  /* 0x0000001410260981 */ /* 0x000328000c1e1100 */
[----:B------:R-:W2:Y:S01]  /*15c40*/  LDL R16, [R1+0x1560] ;  /* 0x0015600001107983 */ /* 0x000ea20000100800 */
[C---:B------:R-:W-:Y:S01]  /*15c50*/  ISETP.GT.U32.AND P5, PT, R9.reuse, R31, PT ;  /* 0x0000001f0900720c */ /* 0x040fe20003fa4070 */
[----:B------:R-:W-:Y:S01]  /*15c60*/  @!P2 IMAD.MOV R29, RZ, RZ, -R29 ;  /* 0x000000ffff1da224 */ /* 0x000fe200078e0a1d */
[----:B------:R-:W-:-:S11]  /*15c70*/  ISETP.GT.U32.AND P2, PT, R9, R32, PT ;  /* 0x000000200900720c */ /* 0x000fd60003f44070 */
[----:B------:R-:W-:Y:S01]  /*15c80*/  @!P5 IMAD.IADD R31, R31, 0x1, -R9 ;  /* 0x000000011f1fd824 */ /* 0x000fe200078e0a09 */
[----:B------:R-:W-:-:S04]  /*15c90*/  ISETP.GT.U32.AND P5, PT, R9, R30, PT ;  /* 0x0000001e0900720c */ /* 0x000fc80003fa4070 */
[----:B------:R-:W-:Y:S02]  /*15ca0*/  ISETP.GT.U32.AND P6, PT, R9, R31, PT ;  /* 0x0000001f0900720c */ /* 0x000fe40003fc4070 */
[----:B------:R-:W-:-:S05]  /*15cb0*/  SEL R29, R47, R29, !P1 ;  /* 0x0000001d2f1d7207 */ /* 0x000fca0004800000 */
[----:B------:R-:W-:Y:S01]  /*15cc0*/  IMAD R29, R29, UR5, RZ ;  /* 0x000000051d1d7c24 */ /* 0x000fe2000f8e02ff */
[----:B------:R-:W-:Y:S01]  /*15cd0*/  PRMT R37, RZ, 0x7610, R37 ;  /* 0x00007610ff257816 */ /* 0x000fe20000000025 */
[--C-:B------:R-:W-:Y:S01]  /*15ce0*/  @!P2 IMAD.IADD R32, R32, 0x1, -R9.reuse ;  /* 0x000000012020a824 */ /* 0x100fe200078e0a09 */
[----:B------:R-:W-:Y:S01]  /*15cf0*/  PRMT R48, RZ, 0x7610, R48 ;  /* 0x00007610ff307816 */ /* 0x000fe20000000030 */
[--C-:B------:R-:W-:Y:S01]  /*15d00*/  @!P5 IMAD.IADD R30, R30, 0x1, -R9.reuse ;  /* 0x000000011e1ed824 */ /* 0x100fe200078e0a09 */
[----:B------:R-:W2:Y:S01]  /*15d10*/  LDCU UR5, c[0x0][0x3b0] ;  /* 0x00007600ff0577ac */ /* 0x000ea20008000800 */
[----:B------:R-:W-:Y:S01]  /*15d20*/  @!P6 IMAD.IADD R31, R31, 0x1, -R9 ;  /* 0x000000011f1fe824 */ /* 0x000fe200078e0a09 */
[----:B-1----:R-:W-:Y:S01]  /*15d30*/  IADD3 R17, P6, PT, R29, R8, RZ ;  /* 0x000000081d117210 */ /* 0x002fe20007fde0ff */
[----:B------:R-:W-:-:S05]  /*15d40*/  @!P3 IMAD.MOV R30, RZ, RZ, -R30 ;  /* 0x000000ffff1eb224 */ /* 0x000fca00078e0a1e */
[----:B------:R-:W-:-:S05]  /*15d50*/  SEL R30, R47, R30, !P1 ;  /* 0x0000001e2f1e7207 */ /* 0x000fca0004800000 */
[----:B0-----:R-:W-:Y:S01]  /*15d60*/  IMAD R30, R30, UR4, RZ ;  /* 0x000000041e1e7c24 */ /* 0x001fe2000f8e02ff */
[----:B----4-:R0:W-:Y:S01]  /*15d70*/  STL [R1+0x200], R38 ;  /* 0x0002002601007387 */ /* 0x0101e20000100800 */
[----:B--2---:R-:W-:-:S03]  /*15d80*/  ISETP.GE.AND P2, PT, R16, RZ, PT ;  /* 0x000000ff1000720c */ /* 0x004fc60003f46270 */
[----:B0-----:R-:W2:Y:S01]  /*15d90*/  LDL R38, [R1+0x15d0] ;  /* 0x0015d00001267983 */ /* 0x001ea20000100800 */
[----:B------:R-:W-:Y:S01]  /*15da0*/  LEA.HI.X.SX32 R16, R29, R5, 0x1, P6 ;  /* 0x000000051d107211 */ /* 0x000fe200030f0eff */
[----:B------:R-:W0:Y:S01]  /*15db0*/  LDCU UR4, c[0x0][0x3b0] ;  /* 0x00007600ff0477ac */ /* 0x000e220008000800 */
[----:B---3--:R-:W-:Y:S01]  /*15dc0*/  ISETP.GT.U32.AND P6, PT, R9, R33, PT ;  /* 0x000000210900720c */ /* 0x008fe20003fc4070 */
[----:B------:R1:W-:Y:S04]  /*15dd0*/  STL [R1+0x6f0], R17 ;  /* 0x0006f01101007387 */ /* 0x0003e80000100800 */
[----:B------:R3:W-:Y:S01]  /*15de0*/  STL [R1+0x6ec], R16 ;  /* 0x0006ec1001007387 */ /* 0x0007e20000100800 */
[----:B-1----:R-:W-:-:S04]  /*15df0*/  @P0 LOP3.LUT R17, R17, R16, RZ, 0x3c, !PT ;  /* 0x0000001011110212 */ /* 0x002fc800078e3cff */
[----:B---3--:R-:W-:-:S04]  /*15e00*/  @P0 LOP3.LUT R16, R17, R16, RZ, 0x3c, !PT ;  /* 0x0000001011100212 */ /* 0x008fc800078e3cff */
[----:B------:R-:W-:Y:S01]  /*15e10*/  @P0 LOP3.LUT R17, R17, R16, RZ, 0x3c, !PT ;  /* 0x0000001011110212 */ /* 0x000fe200078e3cff */
[----:B------:R-:W-:-:S04]  /*15e20*/  @!P6 IMAD.IADD R33, R33, 0x1, -R9 ;  /* 0x000000012121e824 */ /* 0x000fc800078e0a09 */
[----:B------:R1:W3:Y:S02]  /*15e30*/  @P0 LDG.E.U8 R37, desc[UR20][R16.64] ;  /* 0x0000001410250981 */ /* 0x0002e4000c1e1100 */
[----:B-1----:R-:W-:-:S04]  /*15e40*/  IADD3 R16, P6, PT, R30, R8, RZ ;  /* 0x000000081e107210 */ /* 0x002fc80007fde0ff */
[----:B------:R-:W-:-:S05]  /*15e50*/  LEA.HI.X.SX32 R17, R30, R5, 0x1, P6 ;  /* 0x000000051e117211 */ /* 0x000fca00030f0eff */
[----:B------:R1:W4:Y:S01]  /*15e60*/  @P0 LDG.E.U8 R48, desc[UR20][R16.64] ;  /* 0x0000001410300981 */ /* 0x000322000c1e1100 */
[----:B------:R-:W-:Y:S01]  /*15e70*/  ISETP.GT.U32.AND P3, PT, R9, R32, PT ;  /* 0x000000200900720c */ /* 0x000fe20003f64070 */
[----:B------:R-:W-:Y:S01]  /*15e80*/  @!P2 IMAD.MOV R31, RZ, RZ, -R31 ;  /* 0x000000ffff1fa224 */ /* 0x000fe200078e0a1f */
[----:B------:R-:W-:-:S04]  /*15e90*/  ISETP.GE.AND P2, PT, R43, RZ, PT ;  /* 0x000000ff2b00720c */ /* 0x000fc80003f46270 */
[----:B------:R-:W-:-:S05]  /*15ea0*/  SEL R31, R47, R31, !P1 ;  /* 0x0000001f2f1f7207 */ /* 0x000fca0004800000 */
[----:B------:R-:W-:Y:S01]  /*15eb0*/  IMAD R31, R31, UR5, RZ ;  /* 0x000000051f1f7c24 */ /* 0x000fe2000f8e02ff */
[----:B------:R-:W-:Y:S01]  /*15ec0*/  PRMT R39, RZ, 0x7610, R39 ;  /* 0x00007610ff277816 */ /* 0x000fe20000000027 */
[----:B------:R-:W-:Y:S01]  /*15ed0*/  @!P3 IMAD.IADD R32, R32, 0x1, -R9 ;  /* 0x000000012020b824 */ /* 0x000fe200078e0a09 */
[----:B------:R-:W-:Y:S01]  /*15ee0*/  PRMT R40, RZ, 0x7610, R40 ;  /* 0x00007610ff287816 */ /* 0x000fe20000000028 */
[----:B------:R-:W0:Y:S02]  /*15ef0*/  LDCU UR5, c[0x0][0x3b0] ;  /* 0x00007600ff0577ac */ /* 0x000e240008000800 */
[----:B------:R-:W-:-:S05]  /*15f00*/  @!P2 IMAD.MOV R32, RZ, RZ, -R32 ;  /* 0x000000ffff20a224 */ /* 0x000fca00078e0a20 */
[----:B------:R-:W-:-:S05]  /*15f10*/  SEL R32, R47, R32, !P1 ;  /* 0x000000202f207207 */ /* 0x000fca0004800000 */
[----:B------:R-:W-:Y:S01]  /*15f20*/  IMAD R32, R32, UR6, RZ ;  /* 0x0000000620207c24 */ /* 0x000fe2000f8e02ff */
[----:B--2---:R-:W-:Y:S01]  /*15f30*/  ISETP.GE.AND P3, PT, R38, RZ, PT ;  /* 0x000000ff2600720c */ /* 0x004fe20003f66270 */
[----:B------:R-:W2:Y:S01]  /*15f40*/  LDCU UR6, c[0x0][0x3b0] ;  /* 0x00007600ff0677ac */ /* 0x000ea20008000800 */
[C---:B------:R-:W-:Y:S01]  /*15f50*/  IADD3 R38, P6, PT, R31.reuse, R8, RZ ;  /* 0x000000081f267210 */ /* 0x040fe20007fde0ff */
[----:B---3--:R3:W-:Y:S04]  /*15f60*/  STL [R1+0x1f8], R37 ;  /* 0x0001f82501007387 */ /* 0x0087e80000100800 */
[----:B---3--:R-:W3:Y:S04]  /*15f70*/  LDL.LU R37, [R1+0x18dc] ;  /* 0x0018dc0001257983 */ /* 0x008ee80000300800 */
[----:B------:R-:W2:Y:S04]  /*15f80*/  LDL R43, [R1+0x165c] ;  /* 0x00165c00012b7983 */ /* 0x000ea80000100800 */
[----:B------:R1:W-:Y:S04]  /*15f90*/  STL [R1+0x738], R16 ;  /* 0x0007381001007387 */ /* 0x0003e80000100800 */
[----:B------:R0:W-:Y:S01]  /*15fa0*/  STL [R1+0x734], R17 ;  /* 0x0007341101007387 */ /* 0x0001e20000100800 */
[----:B-1----:R-:W-:-:S02]  /*15fb0*/  LEA.HI.X.SX32 R16, R31, R5, 0x1, P6 ;  /* 0x000000051f107211 */ /* 0x002fc400030f0eff */
[----:B------:R-:W-:Y:S01]  /*15fc0*/  ISETP.GT.U32.AND P6, PT, R9, R36, PT ;  /* 0x000000240900720c */ /* 0x000fe20003fc4070 */
[----:B----4-:R1:W-:Y:S02]  /*15fd0*/  STL [R1+0x1f0], R48 ;  /* 0x0001f03001007387 */ /* 0x0103e40000100800 */
[----:B0-----:R-:W-:Y:S02]  /*15fe0*/  @P0 IMAD.MOV.U32 R17, RZ, RZ, R16 ;  /* 0x000000ffff110224 */ /* 0x001fe400078e0010 */
[----:B------:R-:W-:Y:S01]  /*15ff0*/  STL [R1+0x778], R38 ;  /* 0x0007782601007387 */ /* 0x000fe20000100800 */
[----:B-1----:R-:W-:-:S03]  /*16000*/  IMAD.MOV.U32 R48, RZ, RZ, R41 ;  /* 0x000000ffff307224 */ /* 0x002fc600078e0029 */
[----:B------:R-:W4:Y:S04]  /*16010*/  LDL R41, [R1+0x15f4] ;  /* 0x0015f40001297983 */ /* 0x000f280000100800 */
[----:B------:R0:W-:Y:S01]  /*16020*/  STL [R1+0x774], R16 ;  /* 0x0007741001007387 */ /* 0x0001e20000100800 */
[----:B------:R-:W-:Y:S02]  /*16030*/  @!P6 IMAD.IADD R36, R36, 0x1, -R9 ;  /* 0x000000012424e824 */ /* 0x000fe400078e0a09 */
[----:B0-----:R-:W-:Y:S01]  /*16040*/  @P0 IMAD.MOV.U32 R16, RZ, RZ, R38 ;  /* 0x000000ffff100224 */ /* 0x001fe200078e0026 */
[----:B------:R-:W-:Y:S01]  /*16050*/  ISETP.GT.U32.AND P5, PT, R9, R34, PT ;  /* 0x000000220900720c */ /* 0x000fe20003fa4070 */
[----:B------:R-:W3:Y:S04]  /*16060*/  LDL.LU R38, [R1+0x18d8] ;  /* 0x0018d80001267983 */ /* 0x000ee80000300800 */
[----:B------:R0:W3:Y:S02]  /*16070*/  @P0 LDG.E.U8 R39, desc[UR20][R16.64] ;  /* 0x0000001410270981 */ /* 0x0000e4000c1e1100 */
[----:B0-----:R-:W-:-:S04]  /*16080*/  IADD3 R16, P6, PT, R32, R8, RZ ;  /* 0x0000000820107210 */ /* 0x001fc80007fde0ff */
[----:B------:R-:W-:-:S05]  /*16090*/  LEA.HI.X.SX32 R17, R32, R5, 0x1, P6 ;  /* 0x0000000520117211 */ /* 0x000fca00030f0eff */
[----:B------:R0:W3:Y:S01]  /*160a0*/  @P0 LDG.E.U8 R40, desc[UR20][R16.64] ;  /* 0x0000001410280981 */ /* 0x0000e2000c1e1100 */
[----:B------:R-:W-:-:S05]  /*160b0*/  @!P5 IMAD.IADD R34, R34, 0x1, -R9 ;  /* 0x000000012222d824 */ /* 0x000fca00078e0a09 */
[----:B------:R-:W-:-:S13]  /*160c0*/  ISETP.GT.U32.AND P5, PT, R9, R34, PT ;  /* 0x000000220900720c */ /* 0x000fda0003fa4070 */
[----:B------:R-:W-:Y:S01]  /*160d0*/  @!P5 IMAD.IADD R34, R34, 0x1, -R9 ;  /* 0x000000012222d824 */ /* 0x000fe200078e0a09 */
[C---:B------:R-:W-:Y:S02]  /*160e0*/  ISETP.GT.U32.AND P5, PT, R9.reuse, R35, PT ;  /* 0x000000230900720c */ /* 0x040fe40003fa4070 */
[----:B------:R-:W-:Y:S01]  /*160f0*/  ISETP.GT.U32.AND P2, PT, R9, R33, PT ;  /* 0x000000210900720c */ /* 0x000fe20003f44070 */
[----:B------:R-:W-:-:S10]  /*16100*/  @!P3 IMAD.MOV R34, RZ, RZ, -R34 ;  /* 0x000000ffff22b224 */ /* 0x000fd400078e0a22 */
[----:B------:R-:W-:Y:S01]  /*16110*/  @!P5 IMAD.IADD R35, R35, 0x1, -R9 ;  /* 0x000000012323d824 */ /* 0x000fe200078e0a09 */
[----:B------:R-:W-:-:S04]  /*16120*/  SEL R34, R47, R34, !P1 ;  /* 0x000000222f227207 */ /* 0x000fc80004800000 */
[----:B------:R-:W-:Y:S01]  /*16130*/  ISETP.GT.U32.AND P5, PT, R9, R35, PT ;  /* 0x000000230900720c */ /* 0x000fe20003fa4070 */
[--C-:B------:R-:W-:Y:S02]  /*16140*/  @!P2 IMAD.IADD R33, R33, 0x1, -R9.reuse ;  /* 0x000000012121a824 */ /* 0x100fe400078e0a09 */
[----:B------:R-:W-:Y:S01]  /*16150*/  IMAD R34, R34, UR4, RZ ;  /* 0x0000000422227c24 */ /* 0x000fe2000f8e02ff */
[----:B------:R-:W-:Y:S01]  /*16160*/  PRMT R0, RZ, 0x7610, R0 ;  /* 0x00007610ff007816 */ /* 0x000fe20000000000 */
[----:B------:R-:W1:Y:S08]  /*16170*/  LDCU UR4, c[0x0][0x3b0] ;  /* 0x00007600ff0477ac */ /* 0x000e700008000800 */
[----:B------:R-:W-:Y:S01]  /*16180*/  @!P5 IMAD.IADD R35, R35, 0x1, -R9 ;  /* 0x000000012323d824 */ /* 0x000fe200078e0a09 */
[----:B--2---:R-:W-:-:S13]  /*16190*/  ISETP.GE.AND P3, PT, R43, RZ, PT ;  /* 0x000000ff2b00720c */ /* 0x004fda0003f66270 */
[----:B------:R-:W-:Y:S01]  /*161a0*/  @!P3 IMAD.MOV R33, RZ, RZ, -R33 ;  /* 0x000000ffff21b224 */ /* 0x000fe200078e0a21 */
[C---:B------:R-:W-:Y:S02]  /*161b0*/  IADD3 R43, P3, PT, R34.reuse, R8, RZ ;  /* 0x00000008222b7210 */ /* 0x040fe40007f7e0ff */
[----:B----4-:R-:W-:Y:S02]  /*161c0*/  ISETP.GE.AND P5, PT, R41, RZ, PT ;  /* 0x000000ff2900720c */ /* 0x010fe40003fa6270 */
[----:B------:R-:W-:Y:S01]  /*161d0*/  LEA.HI.X.SX32 R41, R34, R5, 0x1, P3 ;  /* 0x0000000522297211 */ /* 0x000fe200018f0eff */
[----:B---3--:R2:W-:Y:S04]  /*161e0*/  STL [R1+0x1e8], R39 ;  /* 0x0001e82701007387 */ /* 0x0085e80000100800 */
[----:B--2---:R-:W2:Y:S04]  /*161f0*/  LDL.LU R39, [R1+0x18d4] ;  /* 0x0018d40001277983 */ /* 0x004ea80000300800 */
[----:B------:R0:W-:Y:S04]  /*16200*/  STL [R1+0x7b8], R16 ;  /* 0x0007b81001007387 */ /* 0x0001e80000100800 */
[----:B------:R-:W-:Y:S04]  /*16210*/  STL [R1+0x7f8], R43 ;  /* 0x0007f82b01007387 */ /* 0x000fe80000100800 */
[----:B------:R3:W-:Y:S01]  /*16220*/  STL [R1+0x7b4], R17 ;  /* 0x0007b41101007387 */ /* 0x0007e20000100800 */
[----:B0-----:R-:W-:-:S03]  /*16230*/  @P0 IMAD.MOV.U32 R16, RZ, RZ, R43 ;  /* 0x000000ffff100224 */ /* 0x001fc600078e002b */
[----:B------:R-:W-:Y:S04]  /*16240*/  STL [R1+0x7f4], R41 ;  /* 0x0007f42901007387 */ /* 0x000fe80000100800 */
[----:B------:R0:W-:Y:S01]  /*16250*/  STL [R1+0x1e0], R40 ;  /* 0x0001e02801007387 */ /* 0x0001e20000100800 */
[----:B---3--:R-:W-:-:S05]  /*16260*/  @P0 IMAD.MOV.U32 R17, RZ, RZ, R41 ;  /* 0x000000ffff110224 */ /* 0x008fca00078e0029 */
[----:B------:R3:W4:Y:S04]  /*16270*/  @P0 LDG.E.U8 R0, desc[UR20][R16.64] ;  /* 0x0000001410000981 */ /* 0x000728000c1e1100 */
[----:B0-----:R-:W2:Y:S04]  /*16280*/  LDL.LU R40, [R1+0x18d0] ;  /* 0x0018d00001287983 */ /* 0x001ea80000300800 */
[----:B------:R-:W2:Y:S04]  /*16290*/  LDL.LU R41, [R1+0x18cc] ;  /* 0x0018cc0001297983 */ /* 0x000ea80000300800 */
[----:B------:R-:W2:Y:S04]  /*162a0*/  LDL.LU R43, [R1+0x18c8] ;  /* 0x0018c800012b7983 */ /* 0x000ea80000300800 */
[----:B------:R-:W2:Y:S01]  /*162b0*/  LDL R17, [R1+0x159c] ;  /* 0x00159c0001117983 */ /* 0x000ea20000100800 */
[----:B------:R-:W-:Y:S01]  /*162c0*/  SEL R33, R47, R33, !P1 ;  /* 0x000000212f217207 */ /* 0x000fe20004800000 */
[----:B------:R-:W-:-:S04]  /*162d0*/  @!P5 IMAD.MOV R35, RZ, RZ, -R35 ;  /* 0x000000ffff23d224 */ /* 0x000fc800078e0a23 */
[----:B------:R-:W-:Y:S01]  /*162e0*/  IMAD R33, R33, UR5, RZ ;  /* 0x0000000521217c24 */ /* 0x000fe2000f8e02ff */
[----:B------:R-:W-:Y:S01]  /*162f0*/  PRMT R46, RZ, 0x7610, R46 ;  /* 0x00007610ff2e7816 */ /* 0x000fe2000000002e */
[----:B------:R-:W0:Y:S03]  /*16300*/  LDCU UR5, c[0x0][0x3b0] ;  /* 0x00007600ff0577ac */ /* 0x000e260008000800 */
[----:B---3--:R-:W-:Y:S02]  /*16310*/  IADD3 R16, P5, PT, R33, R8, RZ ;  /* 0x0000000821107210 */ /* 0x008fe40007fbe0ff */
[----:B--2---:R-:W-:Y:S02]  /*16320*/  ISETP.GE.AND P6, PT, R17, RZ, PT ;  /* 0x000000ff1100720c */ /* 0x004fe40003fc6270 */
[----:B------:R-:W-:-:S05]  /*16330*/  LEA.HI.X.SX32 R17, R33, R5, 0x1, P5 ;  /* 0x0000000521117211 */ /* 0x000fca00028f0eff */
[----:B------:R-:W2:Y:S04]  /*16340*/  @P0 LDG.E.U8 R46, desc[UR20][R16.64] ;  /* 0x00000014102e0981 */ /* 0x000ea8000c1e1100 */
[----:B------:R-:W-:Y:S04]  /*16350*/  STL [R1+0x838], R16 ;  /* 0x0008381001007387 */ /* 0x000fe80000100800 */
[----:B------:R-:W-:Y:S01]  /*16360*/  STL [R1+0x834], R17 ;  /* 0x0008341101007387 */ /* 0x000fe20000100800 */
[----:B------:R-:W-:Y:S02]  /*16370*/  ISETP.GT.U32.AND P2, PT, R9, R36, PT ;  /* 0x000000240900720c */ /* 0x000fe40003f44070 */
[----:B------:R-:W-:Y:S01]  /*16380*/  SEL R35, R47, R35, !P1 ;  /* 0x000000232f237207 */ /* 0x000fe20004800000 */
[----:B--2---:R2:W-:Y:S04]  /*16390*/  STL [R1+0x1d4], R46 ;  /* 0x0001d42e01007387 */ /* 0x0045e80000100800 */
[----:B--2---:R-:W2:Y:S04]  /*163a0*/  LDL.LU R46, [R1+0x18c4] ;  /* 0x0018c400012e7983 */ /* 0x004ea80000300800 */
[----:B------:R-:W3:Y:S02]  /*163b0*/  LDL R16, [R1+0x1624] ;  /* 0x0016240001107983 */ /* 0x000ee40000100800 */
[----:B------:R-:W-:Y:S01]  /*163c0*/  @!P2 IMAD.IADD R36, R36, 0x1, -R9 ;  /* 0x000000012424a824 */ /* 0x000fe200078e0a09 */
[----:B------:R-:W-:Y:S01]  /*163d0*/  ISETP.GT.U32.AND P2, PT, R9, R38, PT ;  /* 0x000000260900720c */ /* 0x000fe20003f44070 */
[----:B------:R-:W-:Y:S01]  /*163e0*/  IMAD R35, R35, UR7, RZ ;  /* 0x0000000723237c24 */ /* 0x000fe2000f8e02ff */
[----:B------:R-:W-:Y:S01]  /*163f0*/  PRMT R45, RZ, 0x7610, R45 ;  /* 0x00007610ff2d7816 */ /* 0x000fe2000000002d */
[----:B------:R-:W-:Y:S01]  /*16400*/  @!P6 IMAD.MOV R36, RZ, RZ, -R36 ;  /* 0x000000ffff24e224 */ /* 0x000fe200078e0a24 */
[----:B------:R-:W-:Y:S01]  /*16410*/  ISETP.GT.U32.AND P3, PT, R9, R37, PT ;  /* 0x000000250900720c */ /* 0x000fe20003f64070 */
[----:B------:R-:W0:Y:S01]  /*16420*/  LDCU UR7, c[0x0][0x3b0] ;  /* 0x00007600ff0777ac */ /* 0x000e220008000800 */
[----:B------:R-:W-:-:S07]  /*16430*/  IADD3 R17, P6, PT, R35, R8, RZ ;  /* 0x0000000823117210 */ /* 0x000fce0007fde0ff */
[----:B------:R-:W-:Y:S01]  /*16440*/  @!P2 IMAD.IADD R38, R38, 0x1, -R9 ;  /* 0x000000012626a824 */ /* 0x000fe200078e0a09 */
[----:B------:R0:W-:Y:S01]  /*16450*/  STL [R1+0x878], R17 ;  /* 0x0008781101007387 */ /* 0x0001e20000100800 */
[----:B---3--:R-:W-:Y:S02]  /*16460*/  ISETP.GE.AND P2, PT, R16, RZ, PT ;  /* 0x000000ff1000720c */ /* 0x008fe40003f46270 */
[----:B------:R-:W-:-:S04]  /*16470*/  LEA.HI.X.SX32 R16, R35, R5, 0x1, P6 ;  /* 0x0000000523107211 */ /* 0x000fc800030f0eff */
[-C--:B0-----:R-:W-:Y:S01]  /*16480*/  @P0 LOP3.LUT R17, R17, R16.reuse, RZ, 0x3c, !PT ;  /* 0x0000001011110212 */ /* 0x081fe200078e3cff */
[----:B------:R0:W-:Y:S03]  /*16490*/  STL [R1+0x874], R16 ;  /* 0x0008741001007387 */ /* 0x0001e60000100800 */
[----:B0-----:R-:W-:-:S04]  /*164a0*/  @P0 LOP3.LUT R16, R17, R16, RZ, 0x3c, !PT ;  /* 0x0000001011100212 */ /* 0x001fc800078e3cff */
[----:B------:R-:W-:-:S05]  /*164b0*/  @P0 LOP3.LUT R17, R17, R16, RZ, 0x3c, !PT ;  /* 0x0000001011110212 */ /* 0x000fca00078e3cff */
[----:B------:R-:W3:Y:S01]  /*164c0*/  @P0 LDG.E.U8 R45, desc[UR20][R16.64] ;  /* 0x00000014102d0981 */ /* 0x000ee2000c1e1100 */
[----:B------:R-:W-:-:S05]  /*164d0*/  @!P3 IMAD.IADD R37, R37, 0x1, -R9 ;  /* 0x000000012525b824 */ /* 0x000fca00078e0a09 */
[----:B------:R-:W-:Y:S02]  /*164e0*/  ISETP.GT.U32.AND P5, PT, R9, R37, PT ;  /* 0x000000250900720c */ /* 0x000fe40003fa4070 */
[----:B------:R-:W-:Y:S01]  /*164f0*/  SEL R36, R47, R36, !P1 ;  /* 0x000000242f247207 */ /* 0x000fe20004800000 */
[----:B---3--:R0:W-:Y:S04]  /*16500*/  STL [R1+0x1cc], R45 ;  /* 0x0001cc2d01007387 */ /* 0x0081e80000100800 */
[----:B0-----:R-:W3:Y:S04]  /*16510*/  LDL.LU R45, [R1+0x18c0] ;  /* 0x0018c000012d7983 */ /* 0x001ee80000300800 */
[----:B------:R-:W2:Y:S01]  /*16520*/  LDL R17, [R1+0x15c0] ;  /* 0x0015c00001117983 */ /* 0x000ea20000100800 */
[----:B-1----:R-:W-:Y:S01]  /*16530*/  IMAD R36, R36, UR4, RZ ;  /* 0x0000000424247c24 */ /* 0x002fe2000f8e02ff */
[----:B------:R-:W-:Y:S01]  /*16540*/  PRMT R44, RZ, 0x7610, R44 ;  /* 0x00007610ff2c7816 */ /* 0x000fe2000000002c */
[----:B------:R-:W-:Y:S01]  /*16550*/  @!P5 IMAD.IADD R37, R37, 0x1, -R9 ;  /* 0x000000012525d824 */ /* 0x000fe200078e0a09 */
[----:B------:R-:W-:Y:S01]  /*16560*/  ISETP.GT.U32.AND P3, PT, R9, R39, PT ;  /* 0x000000270900720c */ /* 0x000fe20003f64070 */
[----:B------:R-:W0:Y:S01]  /*16570*/  LDCU UR4, c[0x0][0x3b0] ;  /* 0x00007600ff0477ac */ /* 0x000e220008000800 */
[----:B------:R-:W-:Y:S01]  /*16580*/  IADD3 R16, P6, PT, R36, R8, RZ ;  /* 0x0000000824107210 */ /* 0x000fe20007fde0ff */
[----:B------:R-:W-:Y:S01]  /*16590*/  @!P2 IMAD.MOV R37, RZ, RZ, -R37 ;  /* 0x000000ffff25a224 */ /* 0x000fe200078e0a25 */
[----:B--2---:R-:W-:-:S02]  /*165a0*/  ISETP.GE.AND P2, PT, R17, RZ, PT ;  /* 0x000000ff1100720c */ /* 0x004fc40003f46270 */
[----:B------:R-:W-:-:S05]  /*165b0*/  LEA.HI.X.SX32 R17, R36, R5, 0x1, P6 ;  /* 0x0000000524117211 */ /* 0x000fca00030f0eff */
[----:B------:R-:W2:Y:S04]  /*165c0*/  @P0 LDG.E.U8 R44, desc[UR20][R16.64] ;  /* 0x00000014102c0981 */ /* 0x000ea8000c1e1100 */
[----:B------:R-:W-:Y:S04]  /*165d0*/  STL [R1+0x8b8], R16 ;  /* 0x0008b81001007387 */ /* 0x000fe80000100800 */
[----:B------:R-:W-:Y:S01]  /*165e0*/  STL [R1+0x8b4], R17 ;  /* 0x0008b41101007387 */ /* 0x000fe20000100800 */
[----:B------:R-:W-:Y:S01]  /*165f0*/  @!P3 IMAD.IADD R39, R39, 0x1, -R9 ;  /* 0x000000012727b824 */ /* 0x000fe200078e0a09 */
[----:B------:R-:W-:-:S04]  /*16600*/  SEL R37, R47, R37, !P1 ;  /* 0x000000252f257207 */ /* 0x000fc80004800000 */
[----:B------:R-:W-:Y:S01]  /*16610*/  ISETP.GT.U32.AND P3, PT, R9, R39, PT ;  /* 0x000000270900720c */ /* 0x000fe20003f64070 */
[----:B--2---:R1:W-:Y:S04]  /*16620*/  STL [R1+0x1c8], R44 ;  /* 0x0001c82c01007387 */ /* 0x0043e80000100800 */
[----:B-1----:R-:W2:Y:S04]  /*16630*/  LDL.LU R44, [R1+0x18bc] ;  /* 0x0018bc00012c7983 */ /* 0x002ea80000300800 */
[----:B------:R-:W2:Y:S01]  /*16640*/  LDL R17, [R1+0x164c] ;  /* 0x00164c0001117983 */ /* 0x000ea20000100800 */
[----:B------:R-:W-:Y:S01]  /*16650*/  IMAD R37, R37, UR5, RZ ;  /* 0x0000000525257c24 */ /* 0x000fe2000f8e02ff */
[----:B------:R-:W-:-:S02]  /*16660*/  PRMT R50, RZ, 0x7610, R50 ;  /* 0x00007610ff327816 */ /* 0x000fc40000000032 */
[----:B------:R-:W-:Y:S01]  /*16670*/  @!P3 IMAD.IADD R39, R39, 0x1, -R9 ;  /* 0x000000012727b824 */ /* 0x000fe200078e0a09 */
[----:B------:R-:W-:Y:S01]  /*16680*/  ISETP.GT.U32.AND P5, PT, R9, R38, PT ;  /* 0x000000260900720c */ /* 0x000fe20003fa4070 */
[----:B------:R-:W1:Y:S01]  /*16690*/  LDCU UR5, c[0x0][0x3b0] ;  /* 0x00007600ff0577ac */ /* 0x000e620008000800 */
[----:B------:R-:W-:-:S05]  /*166a0*/  IADD3 R16, P3, PT, R37, R8, RZ ;  /* 0x0000000825107210 */ /* 0x000fca0007f7e0ff */
[----:B------:R-:W-:Y:S01]  /*166b0*/  STL [R1+0x8f8], R16 ;  /* 0x0008f81001007387 */ /* 0x000fe20000100800 */
[----:B--2---:R-:W-:Y:S02]  /*166c0*/  ISETP.GE.AND P6, PT, R17, RZ, PT ;  /* 0x000000ff1100720c */ /* 0x004fe40003fc6270 */
[----:B------:R-:W-:-:S05]  /*166d0*/  LEA.HI.X.SX32 R17, R37, R5, 0x1, P3 ;  /* 0x0000000525117211 */ /* 0x000fca00018f0eff */
[----:B------:R2:W-:Y:S04]  /*166e0*/  STL [R1+0x8f4], R17 ;  /* 0x0008f41101007387 */ /* 0x0005e80000100800 */
[----:B------:R0:W3:Y:S04]  /*166f0*/  @P0 LDG.E.U8 R50, desc[UR20][R16.64] ;  /* 0x0000001410320981 */ /* 0x0000e8000c1e1100 */
[----:B--2---:R-:W2:Y:S01]  /*16700*/  LDL R17, [R1+0x1684] ;  /* 0x0016840001117983 */ /* 0x004ea20000100800 */
[----:B------:R-:W-:-:S04]  /*16710*/  @!P5 IMAD.IADD R38, R38, 0x1, -R9 ;  /* 0x000000012626d824 */ /* 0x000fc800078e0a09 */
[----:B------:R-:W-:Y:S01]  /*16720*/  @!P2 IMAD.MOV R38, RZ, RZ, -R38 ;  /* 0x000000ffff26a224 */ /* 0x000fe200078e0a26 */
[----:B------:R-:W-:-:S04]  /*16730*/  ISETP.GT.U32.AND P2, PT, R9, R41, PT ;  /* 0x000000290900720c */ /* 0x000fc80003f44070 */
[----:B------:R-:W-:Y:S01]  /*16740*/  SEL R38, R47, R38, !P1 ;  /* 0x000000262f267207 */ /* 0x000fe20004800000 */
[----:B------:R-:W-:-:S04]  /*16750*/  @!P6 IMAD.MOV R39, RZ, RZ, -R39 ;  /* 0x000000ffff27e224 */ /* 0x000fc800078e0a27 */
[----:B0-----:R-:W-:Y:S01]  /*16760*/  IMAD R38, R38, UR4, RZ ;  /* 0x0000000426267c24 */ /* 0x001fe2000f8e02ff */
[----:B------:R-:W-:Y:S01]  /*16770*/  PRMT R57, RZ, 0x7610, R57 ;  /* 0x00007610ff397816 */ /* 0x000fe20000000039 */
[----:B------:R-:W0:Y:S03]  /*16780*/  LDCU UR4, c[0x0][0x3b0] ;  /* 0x00007600ff0477ac */ /* 0x000e260008000800 */
[----:B------:R-:W-:Y:S01]  /*16790*/  IADD3 R16, P6, PT, R38, R8, RZ ;  /* 0x0000000826107210 */ /* 0x000fe20007fde0ff */
[----:B------:R-:W-:Y:S01]  /*167a0*/  @!P2 IMAD.IADD R41, R41, 0x1, -R9 ;  /* 0x000000012929a824 */ /* 0x000fe200078e0a09 */
[----:B------:R-:W-:Y:S01]  /*167b0*/  ISETP.GT.U32.AND P5, PT, R9, R40, PT ;  /* 0x000000280900720c */ /* 0x000fe20003fa4070 */
[----:B---3--:R3:W-:Y:S01]  /*167c0*/  STL [R1+0x1c0], R50 ;  /* 0x0001c03201007387 */ /* 0x0087e20000100800 */
[----:B--2---:R-:W-:-:S03]  /*167d0*/  ISETP.GE.AND P2, PT, R17, RZ, PT ;  /* 0x000000ff1100720c */ /* 0x004fc60003f46270 */
[----:B---3--:R-:W2:Y:S01]  /*167e0*/  LDL R50, [R1+0x16b4] ;  /* 0x0016b40001327983 */ /* 0x008ea20000100800 */
[----:B------:R-:W-:-:S05]  /*167f0*/  LEA.HI.X.SX32 R17, R38, R5, 0x1, P6 ;  /* 0x0000000526117211 */ /* 0x000fca00030f0eff */
[----:B------:R-:W3:Y:S04]  /*16800*/  @P0 LDG.E.U8 R57, desc[UR20][R16.64] ;  /* 0x0000001410390981 */ /* 0x000ee8000c1e1100 */
[----:B------:R0:W-:Y:S04]  /*16810*/  STL [R1+0x938], R16 ;  /* 0x0009381001007387 */ /* 0x0001e80000100800 */
[----:B------:R-:W-:Y:S04]  /*16820*/  STL [R1+0x934], R17 ;  /* 0x0009341101007387 */ /* 0x000fe80000100800 */
[----:B0-----:R-:W2:Y:S01]  /*16830*/  LDL R16, [R1+0x1690] ;  /* 0x0016900001107983 */ /* 0x001ea20000100800 */
[----:B------:R-:W-:Y:S01]  /*16840*/  @!P5 IMAD.IADD R40, R40, 0x1, -R9 ;  /* 0x000000012828d824 */ /* 0x000fe200078e0a09 */
[----:B------:R-:W-:-:S04]  /*16850*/  ISETP.GT.U32.AND P5, PT, R9, R43, PT ;  /* 0x0000002b0900720c */ /* 0x000fc80003fa4070 */
[----:B------:R-:W-:Y:S02]  /*16860*/  ISETP.GT.U32.AND P3, PT, R9, R40, PT ;  /* 0x000000280900720c */ /* 0x000fe40003f64070 */
[----:B------:R-:W-:-:S07]  /*16870*/  SEL R39, R47, R39, !P1 ;  /* 0x000000272f277207 */ /* 0x000fce0004800000 */
[----:B------:R-:W-:Y:S01]  /*16880*/  @!P5 IMAD.IADD R43, R43, 0x1, -R9 ;  /* 0x000000012b2bd824 */ /* 0x000fe200078e0a09 */
[----:B------:R-:W-:-:S03]  /*16890*/  ISETP.GT.U32.AND P5, PT, R9, R41, PT ;  /* 0x000000290900720c */ /* 0x000fc60003fa4070 */
[----:B------:R-:W-:Y:S02]  /*168a0*/  @!P3 IMAD.IADD R40, R40, 0x1, -R9 ;  /* 0x000000012828b824 */ /* 0x000fe400078e0a09 */
[----:B------:R-:W-:Y:S01]  /*168b0*/  IMAD R39, R39, UR6, RZ ;  /* 0x0000000627277c24 */ /* 0x000fe2000f8e02ff */
[----:B------:R-:W-:Y:S01]  /*168c0*/  PRMT R53, RZ, 0x7610, R53 ;  /* 0x00007610ff357816 */ /* 0x000fe20000000035 */
[----:B------:R-:W-:Y:S01]  /*168d0*/  @!P2 IMAD.MOV R40, RZ, RZ, -R40 ;  /* 0x000000ffff28a224 */ /* 0x000fe200078e0a28 */
[----:B------:R-:W-:Y:S01]  /*168e0*/  ISETP.GT.U32.AND P2, PT, R9, R46, PT ;  /* 0x0000002e0900720c */ /* 0x000fe20003f44070 */
[----:B------:R-:W0:Y:S03]  /*168f0*/  LDCU UR6, c[0x0][0x3b0] ;  /* 0x00007600ff0677ac */ /* 0x000e260008000800 */
[----:B------:R-:W-:Y:S01]  /*16900*/  SEL R40, R47, R40, !P1 ;  /* 0x000000282f287207 */ /* 0x000fe20004800000 */
[----:B------:R-:W-:-:S04]  /*16910*/  @!P5 IMAD.IADD R41, R41, 0x1, -R9 ;  /* 0x000000012929d824 */ /* 0x000fc800078e0a09 */
[----:B------:R-:W-:Y:S01]  /*16920*/  IMAD R40, R40, UR4, RZ ;  /* 0x0000000428287c24 */ /* 0x000fe2000f8e02ff */
[----:B------:R-:W-:Y:S01]  /*16930*/  PRMT R51, RZ, 0x7610, R51 ;  /* 0x00007610ff337816 */ /* 0x000fe20000000033 */
[----:B------:R-:W0:Y:S02]  /*16940*/  LDCU UR4, c[0x0][0x3b0] ;  /* 0x00007600ff0477ac */ /* 0x000e240008000800 */
[----:B------:R-:W-:Y:S01]  /*16950*/  @!P2 IMAD.IADD R46, R46, 0x1, -R9 ;  /* 0x000000012e2ea824 */ /* 0x000fe200078e0a09 */
[----:B---3--:R3:W-:Y:S02]  /*16960*/  STL [R1+0x1b4], R57 ;  /* 0x0001b43901007387 */ /* 0x0087e40000100800 */
[----:B---3--:R-:W-:Y:S02]  /*16970*/  IADD3 R57, P6, PT, R39, R8, RZ ;  /* 0x0000000827397210 */ /* 0x008fe40007fde0ff */
[----:B--2---:R-:W-:-:S03]  /*16980*/  ISETP.GE.AND P5, PT, R16, RZ, PT ;  /* 0x000000ff1000720c */ /* 0x004fc60003fa6270 */
[----:B------:R-:W-:Y:S01]  /*16990*/  @P0 IMAD.MOV.U32 R16, RZ, RZ, R57 ;  /* 0x000000ffff100224 */ /* 0x000fe200078e0039 */
[----:B------:R-:W-:Y:S01]  /*169a0*/  LEA.HI.X.SX32 R17, R39, R5, 0x1, P6 ;  /* 0x0000000527117211 */ /* 0x000fe200030f0eff */
[----:B------:R-:W-:Y:S04]  /*169b0*/  STL [R1+0x978], R57 ;  /* 0x0009783901007387 */ /* 0x000fe80000100800 */
[----:B------:R2:W3:Y:S04]  /*169c0*/  @P0 LDG.E.U8 R53, desc[UR20][R16.64] ;  /* 0x0000001410350981 */ /* 0x0004e8000c1e1100 */
[----:B------:R0:W-:Y:S01]  /*169d0*/  STL [R1+0x974], R17 ;  /* 0x0009741101007387 */ /* 0x0001e20000100800 */
[----:B--2---:R-:W-:-:S04]  /*169e0*/  IADD3 R16, P2, PT, R40, R8, RZ ;  /* 0x0000000828107210 */ /* 0x004fc80007f5e0ff */
[----:B0-----:R-:W-:Y:S01]  /*169f0*/  LEA.HI.X.SX32 R17, R40, R5, 0x1, P2 ;  /* 0x0000000528117211 */ /* 0x001fe200010f0eff */
[----:B------:R-:W-:Y:S02]  /*16a00*/  IMAD.MOV.U32 R57, RZ, RZ, R48 ;  /* 0x000000ffff397224 */ /* 0x000fe400078e0030 */
[----:B------:R-:W2:Y:S04]  /*16a10*/  LDL R48, [R1+0x16c4] ;  /* 0x0016c40001307983 */ /* 0x000ea80000100800 */
[----:B------:R0:W4:Y:S01]  /*16a20*/  @P0 LDG.E.U8 R51, desc[UR20][R16.64] ;  /* 0x0000001410330981 */ /* 0x000122000c1e1100 */
[C---:B------:R-:W-:Y:S01]  /*16a30*/  ISETP.GT.U32.AND P3, PT, R9.reuse, R43, PT ;  /* 0x0000002b0900720c */ /* 0x040fe20003f64070 */
[----:B------:R-:W-:Y:S01]  /*16a40*/  @!P5 IMAD.MOV R41, RZ, RZ, -R41 ;  /* 0x000000ffff29d224 */ /* 0x000fe200078e0a29 */
[----:B------:R-:W-:-:S11]  /*16a50*/  ISETP.GT.U32.AND P6, PT, R9, R45, PT ;  /* 0x0000002d0900720c */ /* 0x000fd60003fc4070 */
[----:B------:R-:W-:Y:S01]  /*16a60*/  @!P3 IMAD.IADD R43, R43, 0x1, -R9 ;  /* 0x000000012b2bb824 */ /* 0x000fe200078e0a09 */
[----:B------:R-:W-:Y:S02]  /*16a70*/  ISETP.GE.AND P3, PT, R50, RZ, PT ;  /* 0x000000ff3200720c */ /* 0x000fe40003f66270 */
[----:B------:R-:W-:Y:S01]  /*16a80*/  SEL R41, R47, R41, !P1 ;  /* 0x000000292f297207 */ /* 0x000fe20004800000 */
[----:B------:R-:W4:Y:S01]  /*16a90*/  LDL R50, [R1+0x16d0] ;  /* 0x0016d00001327983 */ /* 0x000f220000100800 */
[----:B------:R-:W-:-:S03]  /*16aa0*/  ISETP.GT.U32.AND P2, PT, R9, R44, PT ;  /* 0x0000002c0900720c */ /* 0x000fc60003f44070 */
[----:B-1----:R-:W-:-:S06]  /*16ab0*/  IMAD R41, R41, UR5, RZ ;  /* 0x0000000529297c24 */ /* 0x002fcc000f8e02ff */
[----:B------:R-:W-:Y:S01]  /*16ac0*/  @!P3 IMAD.MOV R43, RZ, RZ, -R43 ;  /* 0x000000ffff2bb224 */ /* 0x000fe200078e0a2b */
[----:B------:R-:W-:Y:S01]  /*16ad0*/  STL [R1+0x9b8], R16 ;  /* 0x0009b81001007387 */ /* 0x000fe20000100800 */
[----:B------:R-:W-:Y:S01]  /*16ae0*/  @!P6 IMAD.IADD R45, R45, 0x1, -R9 ;  /* 0x000000012d2de824 */ /* 0x000fe200078e0a09 */
[----:B------:R-:W-:Y:S01]  /*16af0*/  PRMT R49, RZ, 0x7610, R49 ;  /* 0x00007610ff317816 */ /* 0x000fe20000000031 */
[----:B------:R-:W-:Y:S01]  /*16b00*/  @!P2 IMAD.IADD R44, R44, 0x1, -R9 ;  /* 0x000000012c2ca824 */ /* 0x000fe200078e0a09 */
[----:B------:R-:W-:Y:S01]  /*16b10*/  SEL R43, R47, R43, !P1 ;  /* 0x0000002b2f2b7207 */ /* 0x000fe20004800000 */
[----:B------:R0:W-:Y:S01]  /*16b20*/  STL [R1+0x9b4], R17 ;  /* 0x0009b41101007387 */ /* 0x0001e20000100800 */
[----:B------:R-:W-:Y:S01]  /*16b30*/  PRMT R61, RZ, 0x7610, R61 ;  /* 0x00007610ff3d7816 */ /* 0x000fe2000000003d */
[----:B------:R-:W1:Y:S02]  /*16b40*/  LDCU UR5, c[0x0][0x3b0] ;  /* 0x00007600ff0577ac */ /* 0x000e640008000800 */
[----:B------:R-:W-:Y:S01]  /*16b50*/  IMAD R43, R43, UR4, RZ ;  /* 0x000000042b2b7c24 */ /* 0x000fe2000f8e02ff */
[----:B------:R-:W-:Y:S01]  /*16b60*/  ISETP.GT.U32.AND P3, PT, R9, R45, PT ;  /* 0x0000002d0900720c */ /* 0x000fe20003f64070 */
[----:B------:R-:W1:Y:S01]  /*16b70*/  LDCU UR4, c[0x0][0x3b0] ;  /* 0x00007600ff0477ac */ /* 0x000e620008000800 */
[----:B0-----:R-:W-:-:S04]  /*16b80*/  IADD3 R17, P6, PT, R41, R8, RZ ;  /* 0x0000000829117210 */ /* 0x001fc80007fde0ff */
[----:B------:R-:W-:Y:S01]  /*16b90*/  LEA.HI.X.SX32 R16, R41, R5, 0x1, P6 ;  /* 0x0000000529107211 */ /* 0x000fe200030f0eff */
[----:B---3--:R0:W-:Y:S04]  /*16ba0*/  STL [R1+0x1ac], R53 ;  /* 0x0001ac3501007387 */ /* 0x0081e80000100800 */
[----:B0-----:R-:W3:Y:S01]  /*16bb0*/  LDL R53, [R1+0x16d4] ;  /* 0x0016d40001357983 */ /* 0x001ee20000100800 */
[----:B--2---:R-:W-:-:S03]  /*16bc0*/  ISETP.GE.AND P6, PT, R48, RZ, PT ;  /* 0x000000ff3000720c */ /* 0x004fc60003fc6270 */
[----:B----4-:R0:W-:Y:S04]  /*16bd0*/  STL [R1+0x1a8], R51 ;  /* 0x0001a83301007387 */ /* 0x0101e80000100800 */
[----:B------:R2:W-:Y:S04]  /*16be0*/  STL [R1+0x9f8], R17 ;  /* 0x0009f81101007387 */ /* 0x0005e80000100800 */
[----:B------:R-:W4:Y:S01]  /*16bf0*/  LDL.LU R48, [R1+0x18b8] ;  /* 0x0018b80001307983 */ /* 0x000f220000300800 */
[----:B0-----:R-:W-:Y:S02]  /*16c00*/  IADD3 R51, P2, PT, R43, R8, RZ ;  /* 0x000000082b337210 */ /* 0x001fe40007f5e0ff */
[----:B--2---:R-:W-:-:S03]  /*16c10*/  @P0 LOP3.LUT R17, R17, R16, RZ, 0x3c, !PT ;  /* 0x0000001011110212 */ /* 0x004fc600078e3cff */
[----:B------:R-:W-:Y:S04]  /*16c20*/  STL [R1+0xa38], R51 ;  /* 0x000a383301007387 */ /* 0x000fe80000100800 */
[----:B------:R0:W-:Y:S02]  /*16c30*/  STL [R1+0x9f4], R16 ;  /* 0x0009f41001007387 */ /* 0x0001e40000100800 */
[----:B0-----:R-:W-:-:S04]  /*16c40*/  @P0 LOP3.LUT R16, R17, R16, RZ, 0x3c, !PT ;  /* 0x0000001011100212 */ /* 0x001fc800078e3cff */
[----:B------:R-:W-:-:S05]  /*16c50*/  @P0 LOP3.LUT R17, R17, R16, RZ, 0x3c, !PT ;  /* 0x0000001011110212 */ /* 0x000fca00078e3cff */
[----:B------:R0:W2:Y:S01]  /*16c60*/  @P0 LDG.E.U8 R49, desc[UR20][R16.64] ;  /* 0x0000001410310981 */ /* 0x0000a2000c1e1100 */
[----:B------:R-:W-:Y:S01]  /*16c70*/  @!P3 IMAD.IADD R45, R45, 0x1, -R9 ;  /* 0x000000012d2db824 */ /* 0x000fe200078e0a09 */
[----:B------:R-:W-:Y:S02]  /*16c80*/  ISETP.GE.AND P3, PT, R50, RZ, PT ;  /* 0x000000ff3200720c */ /* 0x000fe40003f66270 */
[----:B------:R-:W-:Y:S01]  /*16c90*/  LEA.HI.X.SX32 R50, R43, R5, 0x1, P2 ;  /* 0x000000052b327211 */ /* 0x000fe200010f0eff */
[----:B0-----:R-:W-:-:S04]  /*16ca0*/  @P0 IMAD.MOV.U32 R16, RZ, RZ, R51 ;  /* 0x000000ffff100224 */ /* 0x001fc800078e0033 */
[----:B------:R-:W-:-:S05]  /*16cb0*/  @P0 IMAD.MOV.U32 R17, RZ, RZ, R50 ;  /* 0x000000ffff110224 */ /* 0x000fca00078e0032 */
[----:B------:R0:W3:Y:S01]  /*16cc0*/  @P0 LDG.E.U8 R61, desc[UR20][R16.64] ;  /* 0x00000014103d0981 */ /* 0x0000e2000c1e1100 */
[----:B------:R-:W-:-:S13]  /*16cd0*/  ISETP.GT.U32.AND P5, PT, R9, R46, PT ;  /* 0x0000002e0900720c */ /* 0x000fda0003fa4070 */
[--C-:B------:R-:W-:Y:S01]  /*16ce0*/  @!P5 IMAD.IADD R46, R46, 0x1, -R9.reuse ;  /* 0x000000012e2ed824 */ /* 0x100fe200078e0a09 */
[----:B------:R-:W-:Y:S01]  /*16cf0*/  ISETP.GT.U32.AND P5, PT, R9, R11, PT ;  /* 0x0000000b0900720c */ /* 0x000fe20003fa4070 */
[----:B--2---:R2:W-:Y:S04]  /*16d00*/  STL [R1+0x1a4], R49 ;  /* 0x0001a43101007387 */ /* 0x0045e80000100800 */
[----:B--2---:R-:W2:Y:S08]  /*16d10*/  LDL.LU R49, [R1+0x18b4] ;  /* 0x0018b40001317983 */ /* 0x004eb00000300800 */
[----:B------:R-:W-:Y:S01]  /*16d20*/  @!P5 IMAD.IADD R11, R11, 0x1, -R9 ;  /* 0x000000010b0bd824 */ /* 0x000fe200078e0a09 */
[C---:B------:R-:W-:Y:S01]  /*16d30*/  ISETP.GT.U32.AND P2, PT, R9.reuse, R44, PT ;  /* 0x0000002c0900720c */ /* 0x040fe20003f44070 */
[----:B------:R-:W-:Y:S01]  /*16d40*/  @!P6 IMAD.MOV R46, RZ, RZ, -R46 ;  /* 0x000000ffff2ee224 */ /* 0x000fe200078e0a2e */
[C---:B----4-:R-:W-:Y:S01]  /*16d50*/  ISETP.GT.U32.AND P5, PT, R9.reuse, R48, PT ;  /* 0x000000300900720c */ /* 0x050fe20003fa4070 */
[----:B------:R-:W-:Y:S01]  /*16d60*/  @!P3 IMAD.MOV R45, RZ, RZ, -R45 ;  /* 0x000000ffff2db224 */ /* 0x000fe200078e0a2d */
[----:B------:R-:W-:-:S02]  /*16d70*/  ISETP.GT.U32.AND P6, PT, R9, R11, PT ;  /* 0x0000000b0900720c */ /* 0x000fc40003fc4070 */
[----:B---3--:R-:W-:Y:S02]  /*16d80*/  ISETP.GE.AND P3, PT, R53, RZ, PT ;  /* 0x000000ff3500720c */ /* 0x008fe40003f66270 */
[C---:B------:R-:W-:Y:S02]  /*16d90*/  SEL R46, R47.reuse, R46, !P1 ;  /* 0x0000002e2f2e7207 */ /* 0x040fe40004800000 */
[----:B------:R-:W-:-:S03]  /*16da0*/  SEL R45, R47, R45, !P1 ;  /* 0x0000002d2f2d7207 */ /* 0x000fc60004800000 */
[----:B------:R-:W-:Y:S01]  /*16db0*/  IMAD R46, R46, UR6, RZ ;  /* 0x000000062e2e7c24 */ /* 0x000fe2000f8e02ff */
[----:B------:R3:W-:Y:S01]  /*16dc0*/  STL [R1+0xa34], R50 ;  /* 0x000a343201007387 */ /* 0x0007e20000100800 */
[----:B-1----:R-:W-:Y:S01]  /*16dd0*/  IMAD R45, R45, UR4, RZ ;  /* 0x000000042d2d7c24 */ /* 0x002fe2000f8e02ff */
[----:B------:R-:W-:Y:S01]  /*16de0*/  PRMT R52, RZ, 0x7610, R52 ;  /* 0x00007610ff347816 */ /* 0x000fe20000000034 */
[----:B------:R-:W-:Y:S01]  /*16df0*/  @!P2 IMAD.IADD R44, R44, 0x1, -R9 ;  /* 0x000000012c2ca824 */ /* 0x000fe200078e0a09 */
[----:B------:R-:W-:Y:S01]  /*16e00*/  PRMT R55, RZ, 0x7610, R55 ;  /* 0x00007610ff377816 */ /* 0x000fe20000000037 */
[--C-:B------:R-:W-:Y:S01]  /*16e10*/  @!P5 IMAD.IADD R48, R48, 0x1, -R9.reuse ;  /* 0x000000013030d824 */ /* 0x100fe200078e0a09 */
[CC--:B0-----:R-:W-:Y:S01]  /*16e20*/  IADD3 R16, P5, PT, R46.reuse, R8.reuse, RZ ;  /* 0x000000082e107210 */ /* 0x0c1fe20007fbe0ff */
[----:B------:R-:W-:Y:S01]  /*16e30*/  @!P6 IMAD.IADD R11, R11, 0x1, -R9 ;  /* 0x000000010b0be824 */ /* 0x000fe200078e0a09 */
[C---:B------:R-:W-:Y:S01]  /*16e40*/  IADD3 R53, P6, PT, R45.reuse, R8, RZ ;  /* 0x000000082d357210 */ /* 0x040fe20007fde0ff */
[----:B------:R-:W-:Y:S01]  /*16e50*/  @!P3 IMAD.MOV R44, RZ, RZ, -R44 ;  /* 0x000000ffff2cb224 */ /* 0x000fe200078e0a2c */
[----:B---3--:R-:W3:Y:S01]  /*16e60*/  LDL.LU R50, [R1+0x18b0] ;  /* 0x0018b00001327983 */ /* 0x008ee20000300800 */
[-C--:B------:R-:W-:Y:S01]  /*16e70*/  LEA.HI.X.SX32 R17, R46, R5.reuse, 0x1, P5 ;  /* 0x000000052e117211 */ /* 0x080fe200028f0eff */
[----:B------:R-:W0:Y:S01]  /*16e80*/  LDCU UR4, c[0x0][0x3b0] ;  /* 0x00007600ff0477ac */ /* 0x000e220008000800 */
[----:B------:R-:W-:Y:S01]  /*16e90*/  ISETP.GE.AND P5, PT, R54, RZ, PT ;  /* 0x000000ff3600720c */ /* 0x000fe20003fa6270 */
[----:B------:R-:W4:Y:S01]  /*16ea0*/  LDL.LU R51, [R1+0x18ac] ;  /* 0x0018ac0001337983 */ /* 0x000f220000300800 */
[----:B------:R-:W-:Y:S01]  /*16eb0*/  LEA.HI.X.SX32 R54, R45, R5, 0x1, P6 ;  /* 0x000000052d367211 */ /* 0x000fe200030f0eff */
[----:B------:R-:W1:Y:S02]  /*16ec0*/  LDCU UR6, c[0x0][0x3b0] ;  /* 0x00007600ff0677ac */ /* 0x000e640008000800 */
[----:B------:R0:W-:Y:S01]  /*16ed0*/  STL [R1+0x1a0], R61 ;  /* 0x0001a03d01007387 */ /* 0x0001e20000100800 */
[----:B------:R-:W-:-:S03]  /*16ee0*/  SEL R44, R47, R44, !P1 ;  /* 0x0000002c2f2c7207 */ /* 0x000fc60004800000 */
[----:B------:R1:W3:Y:S01]  /*16ef0*/  @P0 LDG.E.U8 R52, desc[UR20][R16.64] ;  /* 0x0000001410340981 */ /* 0x0002e2000c1e1100 */
[----:B0-----:R-:W-:-:S03]  /*16f00*/  IMAD.MOV.U32 R61, RZ, RZ, R57 ;  /* 0x000000ffff3d7224 */ /* 0x001fc600078e0039 */
[----:B------:R-:W3:Y:S04]  /*16f10*/  LDL R57, [R1+0x1334] ;  /* 0x0013340001397983 */ /* 0x000ee80000100800 */
[----:B------:R1:W-:Y:S01]  /*16f20*/  STL [R1+0xa78], R16 ;  /* 0x000a781001007387 */ /* 0x0003e20000100800 */
[----:B------:R-:W-:Y:S01]  /*16f30*/  IMAD R44, R44, UR5, RZ ;  /* 0x000000052c2c7c24 */ /* 0x000fe2000f8e02ff */
[----:B------:R-:W-:Y:S02]  /*16f40*/  PRMT R56, RZ, 0x7610, R56 ;  /* 0x00007610ff387816 */ /* 0x000fe40000000038 */
[C---:B--2---:R-:W-:Y:S01]  /*16f50*/  ISETP.GT.U32.AND P2, PT, R9.reuse, R49, PT ;  /* 0x000000310900720c */ /* 0x044fe20003f44070 */
[----:B------:R-:W-:Y:S01]  /*16f60*/  STL [R1+0xab8], R53 ;  /* 0x000ab83501007387 */ /* 0x000fe20000100800 */
[----:B-1----:R-:W-:Y:S01]  /*16f70*/  @P0 IMAD.MOV.U32 R16, RZ, RZ, R53 ;  /* 0x000000ffff100224 */ /* 0x002fe200078e0035 */
[----:B------:R-:W-:Y:S01]  /*16f80*/  ISETP.GT.U32.AND P3, PT, R9, R48, PT ;  /* 0x000000300900720c */ /* 0x000fe20003f64070 */
[----:B------:R-:W-:Y:S01]  /*16f90*/  @!P5 IMAD.MOV R11, RZ, RZ, -R11 ;  /* 0x000000ffff0bd224 */ /* 0x000fe200078e0a0b */
[----:B------:R0:W-:Y:S01]  /*16fa0*/  STL [R1+0xa74], R17 ;  /* 0x000a741101007387 */ /* 0x0001e20000100800 */
[----:B------:R-:W-:Y:S01]  /*16fb0*/  PRMT R71, RZ, 0x7610, R71 ;  /* 0x00007610ff477816 */ /* 0x000fe20000000047 */
[----:B------:R-:W1:Y:S01]  /*16fc0*/  LDCU UR5, c[0x0][0x3b0] ;  /* 0x00007600ff0577ac */ /* 0x000e620008000800 */
[----:B0-----:R-:W-:-:S05]  /*16fd0*/  @P0 IMAD.MOV.U32 R17, RZ, RZ, R54 ;  /* 0x000000ffff110224 */ /* 0x001fca00078e0036 */
[----:B------:R-:W-:Y:S01]  /*16fe0*/  @!P2 IMAD.IADD R49, R49, 0x1, -R9 ;  /* 0x000000013131a824 */ /* 0x000fe200078e0a09 */
[----:B------:R0:W2:Y:S02]  /*16ff0*/  @P0 LDG.E.U8 R55, desc[UR20][R16.64] ;  /* 0x0000001410370981 */ /* 0x0000a4000c1e1100 */
[----:B0-----:R-:W-:-:S04]  /*17000*/  IADD3 R16, P2, PT, R44, R8, RZ ;  /* 0x000000082c107210 */ /* 0x001fc80007f5e0ff */
[----:B------:R-:W-:-:S05]  /*17010*/  LEA.HI.X.SX32 R17, R44, R5, 0x1, P2 ;  /* 0x000000052c117211 */ /* 0x000fca00010f0eff */
[----:B------:R-:W4:Y:S04]  /*17020*/  @P0 LDG.E.U8 R56, desc[UR20][R16.64] ;  /* 0x0000001410380981 */ /* 0x000f28000c1e1100 */
[----:B------:R-:W-:Y:S04]  /*17030*/  STL [R1+0xab4], R54 ;  /* 0x000ab43601007387 */ /* 0x000fe80000100800 */
[----:B---3--:R0:W-:Y:S01]  /*17040*/  STL [R1+0x19c], R52 ;  /* 0x00019c3401007387 */ /* 0x0081e20000100800 */
[----:B------:R-:W-:-:S03]  /*17050*/  ISETP.GE.AND P6, PT, R57, RZ, PT ;  /* 0x000000ff3900720c */ /* 0x000fc60003fc6270 */
[----:B0-----:R-:W3:Y:S04]  /*17060*/  LDL.LU R52, [R1+0x18a8] ;  /* 0x0018a80001347983 */ /* 0x001ee80000300800 */
[----:B------:R-:W3:Y:S04]  /*17070*/  LDL.LU R54, [R1+0x18a4] ;  /* 0x0018a40001367983 */ /* 0x000ee80000300800 */
[----:B------:R-:W3:Y:S04]  /*17080*/  LDL.LU R53, [R1+0x18a0] ;  /* 0x0018a00001357983 */ /* 0x000ee80000300800 */
[----:B--2---:R0:W-:Y:S04]  /*17090*/  STL [R1+0x198], R55 ;  /* 0x0001983701007387 */ /* 0x0041e80000100800 */
[----:B0-----:R-:W2:Y:S04]  /*170a0*/  LDL.LU R55, [R1+0x189c] ;  /* 0x00189c0001377983 */ /* 0x001ea80000300800 */
[----:B------:R-:W2:Y:S04]  /*170b0*/  LDL R57, [R1+0x13a8] ;  /* 0x0013a80001397983 */ /* 0x000ea80000100800 */
[----:B------:R-:W-:Y:S04]  /*170c0*/  STL [R1+0xaf0], R16 ;  /* 0x000af01001007387 */ /* 0x000fe80000100800 */
[----:B------:R-:W-:Y:S04]  /*170d0*/  STL [R1+0xaec], R17 ;  /* 0x000aec1101007387 */ /* 0x000fe80000100800 */
[----:B----4-:R0:W-:Y:S04]  /*170e0*/  STL [R1+0x194], R56 ;  /* 0x0001943801007387 */ /* 0x0101e80000100800 */
[----:B0-----:R-:W4:Y:S04]  /*170f0*/  LDL.LU R56, [R1+0x1898] ;  /* 0x0018980001387983 */ /* 0x001f280000300800 */
        /* <DEDUP_REMOVED lines=18> */
[----:B------:R-:W-:-:S05]  /*17220*/  SEL R48, R47, R48, !P1 ;  /* 0x000000302f307207 */ /* 0x000fca0004800000 */
[----:B------:R-:W-:Y:S01]  /*17230*/  IMAD R48, R48, UR4, RZ ;  /* 0x0000000430307c24 */ /* 0x000fe2000f8e02ff */
[----:B------:R-:W-:Y:S01]  /*17240*/  PRMT R59, RZ, 0x7610, R59 ;  /* 0x00007610ff3b7816 */ /* 0x000fe2000000003b */
[----:B------:R-:W1:Y:S04]  /*17250*/  LDCU UR4, c[0x0][0x3b0] ;  /* 0x00007600ff0477ac */ /* 0x000e680008000800 */
[----:B------:R-:W-:Y:S01]  /*17260*/  @!P2 IMAD.IADD R49, R49, 0x1, -R9 ;  /* 0x000000013131a824 */ /* 0x000fe200078e0a09 */
[----:B0-----:R-:W-:-:S04]  /*17270*/  IADD3 R16, P2, PT, R48, R8, RZ ;  /* 0x0000000830107210 */ /* 0x001fc80007f5e0ff */
[----:B------:R-:W-:Y:S02]  /*17280*/  LEA.HI.X.SX32 R17, R48, R5, 0x1, P2 ;  /* 0x0000000530117211 */ /* 0x000fe400010f0eff */
[----:B------:R-:W-:-:S03]  /*17290*/  ISETP.GE.AND P2, PT, R57, RZ, PT ;  /* 0x000000ff3900720c */ /* 0x000fc60003f46270 */
[----:B------:R-:W3:Y:S01]  /*172a0*/  @P0 LDG.E.U8 R59, desc[UR20][R16.64] ;  /* 0x00000014103b0981 */ /* 0x000ee2000c1e1100 */
[----:B------:R-:W-:-:S03]  /*172b0*/  ISETP.GT.U32.AND P5, PT, R9, R51, PT ;  /* 0x000000330900720c */ /* 0x000fc60003fa4070 */
[----:B--2---:R0:W-:Y:S02]  /*172c0*/  STL [R1+0x190], R71 ;  /* 0x0001904701007387 */ /* 0x0041e40000100800 */
[----:B0-----:R-:W-:Y:S02]  /*172d0*/  IMAD.MOV.U32 R71, RZ, RZ, R61 ;  /* 0x000000ffff477224 */ /* 0x001fe400078e003d */
[----:B------:R-:W2:Y:S04]  /*172e0*/  LDL R61, [R1+0x13e8] ;  /* 0x0013e800013d7983 */ /* 0x000ea80000100800 */
[----:B------:R0:W-:Y:S04]  /*172f0*/  STL [R1+0x358], R16 ;  /* 0x0003581001007387 */ /* 0x0001e80000100800 */
[----:B------:R1:W-:Y:S04]  /*17300*/  STL [R1+0x354], R17 ;  /* 0x0003541101007387 */ /* 0x0003e80000100800 */
[----:B------:R-:W2:Y:S04]  /*17310*/  LDL.LU R57, [R1+0x1894] ;  /* 0x0018940001397983 */ /* 0x000ea80000300800 */
[----:B0-----:R-:W2:Y:S01]  /*17320*/  LDL R16, [R1+0x13c8] ;  /* 0x0013c80001107983 */ /* 0x001ea20000100800 */
[----:B------:R-:W-:-:S02]  /*17330*/  @!P5 IMAD.IADD R51, R51, 0x1, -R9 ;  /* 0x000000013333d824 */ /* 0x000fc400078e0a09 */
[----:B------:R-:W-:-:S03]  /*17340*/  @!P3 IMAD.MOV R49, RZ, RZ, -R49 ;  /* 0x000000ffff31b224 */ /* 0x000fc600078e0a31 */
[C---:B------:R-:W-:Y:S02]  /*17350*/  ISETP.GT.U32.AND P6, PT, R9.reuse, R51, PT ;  /* 0x000000330900720c */ /* 0x040fe40003fc4070 */
[----:B---3--:R-:W-:Y:S02]  /*17360*/  ISETP.GT.U32.AND P3, PT, R9, R52, PT ;  /* 0x000000340900720c */ /* 0x008fe40003f64070 */
[----:B------:R-:W-:Y:S02]  /*17370*/  SEL R49, R47, R49, !P1 ;  /* 0x000000312f317207 */ /* 0x000fe40004800000 */
[----:B------:R-:W-:-:S03]  /*17380*/  ISETP.GT.U32.AND P5, PT, R9, R50, PT ;  /* 0x000000320900720c */ /* 0x000fc60003fa4070 */
[----:B-1----:R-:W-:Y:S01]  /*17390*/  IMAD R49, R49, UR5, RZ ;  /* 0x0000000531317c24 */ /* 0x002fe2000f8e02ff */
[----:B------:R0:W-:Y:S01]  /*173a0*/  STL [R1+0x18c], R59 ;  /* 0x00018c3b01007387 */ /* 0x0001e20000100800 */
[----:B------:R-:W-:Y:S01]  /*173b0*/  PRMT R58, RZ, 0x7610, R58 ;  /* 0x00007610ff3a7816 */ /* 0x000fe2000000003a */
[----:B------:R-:W1:Y:S01]  /*173c0*/  LDCU UR5, c[0x0][0x3b0] ;  /* 0x00007600ff0577ac */ /* 0x000e620008000800 */
[--C-:B------:R-:W-:Y:S01]  /*173d0*/  @!P6 IMAD.IADD R51, R51, 0x1, -R9.reuse ;  /* 0x000000013333e824 */ /* 0x100fe200078e0a09 */
[----:B------:R-:W-:Y:S01]  /*173e0*/  IADD3 R17, P6, PT, R49, R8, RZ ;  /* 0x0000000831117210 */ /* 0x000fe20007fde0ff */
[--C-:B------:R-:W-:Y:S01]  /*173f0*/  @!P3 IMAD.IADD R52, R52, 0x1, -R9.reuse ;  /* 0x000000013434b824 */ /* 0x100fe200078e0a09 */
[----:B0-----:R-:W3:Y:S04]  /*17400*/  LDL R59, [R1+0x1408] ;  /* 0x00140800013b7983 */ /* 0x001ee80000100800 */
[----:B------:R0:W-:Y:S01]  /*17410*/  STL [R1+0x398], R17 ;  /* 0x0003981101007387 */ /* 0x0001e20000100800 */
[----:B------:R-:W-:-:S04]  /*17420*/  @!P5 IMAD.IADD R50, R50, 0x1, -R9 ;  /* 0x000000013232d824 */ /* 0x000fc800078e0a09 */
[----:B------:R-:W-:-:S05]  /*17430*/  @!P2 IMAD.MOV R50, RZ, RZ, -R50 ;  /* 0x000000ffff32a224 */ /* 0x000fca00078e0a32 */
[----:B------:R-:W-:-:S05]  /*17440*/  SEL R50, R47, R50, !P1 ;  /* 0x000000322f327207 */ /* 0x000fca0004800000 */
[----:B------:R-:W-:Y:S01]  /*17450*/  IMAD R50, R50, UR4, RZ ;  /* 0x0000000432327c24 */ /* 0x000fe2000f8e02ff */
[----:B------:R-:W-:Y:S01]  /*17460*/  PRMT R62, RZ, 0x7610, R62 ;  /* 0x00007610ff3e7816 */ /* 0x000fe2000000003e */
[----:B------:R-:W0:Y:S01]  /*17470*/  LDCU UR4, c[0x0][0x3b0] ;  /* 0x00007600ff0477ac */ /* 0x000e220008000800 */
[----:B--2---:R-:W-:Y:S02]  /*17480*/  ISETP.GE.AND P3, PT, R16, RZ, PT ;  /* 0x000000ff1000720c */ /* 0x004fe40003f66270 */
[----:B------:R-:W-:-:S04]  /*17490*/  LEA.HI.X.SX32 R16, R49, R5, 0x1, P6 ;  /* 0x0000000531107211 */ /* 0x000fc800030f0eff */
[-C--:B0-----:R-:W-:Y:S01]  /*174a0*/  @P0 LOP3.LUT R17, R17, R16.reuse, RZ, 0x3c, !PT ;  /* 0x0000001011110212 */ /* 0x081fe200078e3cff */
[----:B------:R0:W-:Y:S01]  /*174b0*/  STL [R1+0x394], R16 ;  /* 0x0003941001007387 */ /* 0x0001e20000100800 */
[----:B------:R-:W-:Y:S02]  /*174c0*/  ISETP.GT.U32.AND P6, PT, R9, R53, PT ;  /* 0x000000350900720c */ /* 0x000fe40003fc4070 */
[----:B0-----:R-:W-:-:S04]  /*174d0*/  @P0 LOP3.LUT R16, R17, R16, RZ, 0x3c, !PT ;  /* 0x0000001011100212 */ /* 0x001fc800078e3cff */
[----:B------:R-:W-:-:S05]  /*174e0*/  @P0 LOP3.LUT R17, R17, R16, RZ, 0x3c, !PT ;  /* 0x0000001011110212 */ /* 0x000fca00078e3cff */
[----:B------:R0:W2:Y:S02]  /*174f0*/  @P0 LDG.E.U8 R58, desc[UR20][R16.64] ;  /* 0x00000014103a0981 */ /* 0x0000a4000c1e1100 */
[----:B------:R-:W-:Y:S01]  /*17500*/  @!P6 IMAD.IADD R53, R53, 0x1, -R9 ;  /* 0x000000013535e824 */ /* 0x000fe200078e0a09 */
[----:B0-----:R-:W-:-:S04]  /*17510*/  IADD3 R16, P6, PT, R50, R8, RZ ;  /* 0x0000000832107210 */ /* 0x001fc80007fde0ff */
[----:B------:R-:W-:-:S05]  /*17520*/  LEA.HI.X.SX32 R17, R50, R5, 0x1, P6 ;  /* 0x0000000532117211 */ /* 0x000fca00030f0eff */
[----:B------:R0:W4:Y:S01]  /*17530*/  @P0 LDG.E.U8 R62, desc[UR20][R16.64] ;  /* 0x00000014103e0981 */ /* 0x000122000c1e1100 */
[----:B------:R-:W-:Y:S01]  /*17540*/  ISETP.GT.U32.AND P2, PT, R9, R52, PT ;  /* 0x000000340900720c */ /* 0x000fe20003f44070 */
[----:B------:R-:W-:Y:S01]  /*17550*/  @!P3 IMAD.MOV R51, RZ, RZ, -R51 ;  /* 0x000000ffff33b224 */ /* 0x000fe200078e0a33 */
[----:B------:R-:W-:-:S04]  /*17560*/  ISETP.GE.AND P3, PT, R61, RZ, PT ;  /* 0x000000ff3d00720c */ /* 0x000fc80003f66270 */
[----:B------:R-:W-:-:S05]  /*17570*/  SEL R51, R47, R51, !P1 ;  /* 0x000000332f337207 */ /* 0x000fca0004800000 */
[----:B-1----:R-:W-:Y:S01]  /*17580*/  IMAD R51, R51, UR5, RZ ;  /* 0x0000000533337c24 */ /* 0x002fe2000f8e02ff */
[----:B------:R-:W-:Y:S01]  /*17590*/  PRMT R66, RZ, 0x7610, R66 ;  /* 0x00007610ff427816 */ /* 0x000fe20000000042 */
[----:B------:R-:W-:Y:S01]  /*175a0*/  @!P2 IMAD.IADD R52, R52, 0x1, -R9 ;  /* 0x000000013434a824 */ /* 0x000fe200078e0a09 */
[----:B---3--:R-:W-:Y:S01]  /*175b0*/  ISETP.GE.AND P2, PT, R59, RZ, PT ;  /* 0x000000ff3b00720c */ /* 0x008fe20003f46270 */
[----:B------:R-:W1:Y:S01]  /*175c0*/  LDCU UR5, c[0x0][0x3b0] ;  /* 0x00007600ff0577ac */ /* 0x000e620008000800 */
[----:B------:R-:W-:Y:S02]  /*175d0*/  IADD3 R59, P6, PT, R51, R8, RZ ;  /* 0x00000008333b7210 */ /* 0x000fe40007fde0ff */
[----:B------:R-:W-:Y:S01]  /*175e0*/  ISETP.GT.U32.AND P5, PT, R9, R54, PT ;  /* 0x000000360900720c */ /* 0x000fe20003fa4070 */
[----:B--2---:R2:W-:Y:S04]  /*175f0*/  STL [R1+0x188], R58 ;  /* 0x0001883a01007387 */ /* 0x0045e80000100800 */
[----:B--2---:R-:W2:Y:S04]  /*17600*/  LDL.LU R58, [R1+0x1890] ;  /* 0x00189000013a7983 */ /* 0x004ea80000300800 */
[----:B------:R-:W3:Y:S04]  /*17610*/  LDL R61, [R1+0x1424] ;  /* 0x00142400013d7983 */ /* 0x000ee80000100800 */
[----:B------:R0:W-:Y:S04]  /*17620*/  STL [R1+0x3d8], R16 ;  /* 0x0003d81001007387 */ /* 0x0001e80000100800 */
[----:B------:R1:W-:Y:S01]  /*17630*/  STL [R1+0x3d4], R17 ;  /* 0x0003d41101007387 */ /* 0x0003e20000100800 */
[----:B0-----:R-:W-:-:S03]  /*17640*/  @P0 IMAD.MOV.U32 R16, RZ, RZ, R59 ;  /* 0x000000ffff100224 */ /* 0x001fc600078e003b */
[----:B----4-:R0:W-:Y:S01]  /*17650*/  STL [R1+0x180], R62 ;  /* 0x0001803e01007387 */ /* 0x0101e20000100800 */
[----:B-1----:R-:W-:-:S05]  /*17660*/  LEA.HI.X.SX32 R17, R51, R5, 0x1, P6 ;  /* 0x0000000533117211 */ /* 0x002fca00030f0eff */
[----:B------:R1:W4:Y:S04]  /*17670*/  @P0 LDG.E.U8 R66, desc[UR20][R16.64] ;  /* 0x0000001410420981 */ /* 0x000328000c1e1100 */
[----:B0-----:R-:W2:Y:S01]  /*17680*/  LDL R62, [R1+0x1450] ;  /* 0x00145000013e7983 */ /* 0x001ea20000100800 */
[----:B------:R-:W-:-:S05]  /*17690*/  @!P5 IMAD.IADD R54, R54, 0x1, -R9 ;  /* 0x000000013636d824 */ /* 0x000fca00078e0a09 */
[----:B------:R-:W-:Y:S01]  /*176a0*/  ISETP.GT.U32.AND P5, PT, R9, R54, PT ;  /* 0x000000360900720c */ /* 0x000fe20003fa4070 */
[----:B------:R-:W-:-:S12]  /*176b0*/  @!P3 IMAD.MOV R52, RZ, RZ, -R52 ;  /* 0x000000ffff34b224 */ /* 0x000fd800078e0a34 */
[----:B------:R-:W-:Y:S01]  /*176c0*/  @!P5 IMAD.IADD R54, R54, 0x1, -R9 ;  /* 0x000000013636d824 */ /* 0x000fe200078e0a09 */
[C---:B------:R-:W-:Y:S02]  /*176d0*/  ISETP.GT.U32.AND P5, PT, R9.reuse, R55, PT ;  /* 0x000000370900720c */ /* 0x040fe40003fa4070 */
[C---:B------:R-:W-:Y:S02]  /*176e0*/  ISETP.GT.U32.AND P3, PT, R9.reuse, R53, PT ;  /* 0x000000350900720c */ /* 0x040fe40003f64070 */
[----:B------:R-:W-:Y:S01]  /*176f0*/  ISETP.GT.U32.AND P6, PT, R9, R56, PT ;  /* 0x000000380900720c */ /* 0x000fe20003fc4070 */
[----:B------:R-:W-:Y:S01]  /*17700*/  @!P2 IMAD.MOV R54, RZ, RZ, -R54 ;  /* 0x000000ffff36a224 */ /* 0x000fe200078e0a36 */
[----:B------:R-:W-:-:S07]  /*17710*/  SEL R52, R47, R52, !P1 ;  /* 0x000000342f347207 */ /* 0x000fce0004800000 */
[----:B------:R-:W-:Y:S01]  /*17720*/  @!P5 IMAD.IADD R55, R55, 0x1, -R9 ;  /* 0x000000013737d824 */ /* 0x000fe200078e0a09 */
[----:B------:R-:W-:-:S04]  /*17730*/  SEL R54, R47, R54, !P1 ;  /* 0x000000362f367207 */ /* 0x000fc80004800000 */
[----:B------:R-:W-:Y:S01]  /*17740*/  ISETP.GT.U32.AND P5, PT, R9, R55, PT ;  /* 0x000000370900720c */ /* 0x000fe20003fa4070 */
[----:B------:R-:W-:Y:S01]  /*17750*/  IMAD R52, R52, UR6, RZ ;  /* 0x0000000634347c24 */ /* 0x000fe2000f8e02ff */
[----:B------:R0:W-:Y:S01]  /*17760*/  STL [R1+0x438], R59 ;  /* 0x0004383b01007387 */ /* 0x0001e20000100800 */
[--C-:B------:R-:W-:Y:S01]  /*17770*/  @!P3 IMAD.IADD R53, R53, 0x1, -R9.reuse ;  /* 0x000000013535b824 */ /* 0x100fe200078e0a09 */
[----:B------:R-:W-:Y:S01]  /*17780*/  PRMT R60, RZ, 0x7610, R60 ;  /* 0x00007610ff3c7816 */ /* 0x000fe2000000003c */
[----:B------:R-:W-:Y:S02]  /*17790*/  IMAD R54, R54, UR4, RZ ;  /* 0x0000000436367c24 */ /* 0x000fe4000f8e02ff */
[----:B------:R-:W-:Y:S01]  /*177a0*/  @!P6 IMAD.IADD R56, R56, 0x1, -R9 ;  /* 0x000000013838e824 */ /* 0x000fe200078e0a09 */
[C---:B-1----:R-:W-:Y:S01]  /*177b0*/  IADD3 R16, P6, PT, R52.reuse, R8, RZ ;  /* 0x0000000834107210 */ /* 0x042fe20007fde0ff */
[----:B------:R1:W-:Y:S01]  /*177c0*/  STL [R1+0x434], R17 ;  /* 0x0004341101007387 */ /* 0x0003e20000100800 */
[----:B------:R-:W-:Y:S01]  /*177d0*/  PRMT R63, RZ, 0x7610, R63 ;  /* 0x00007610ff3f7816 */ /* 0x000fe2000000003f */
[----:B------:R-:W2:Y:S01]  /*177e0*/  LDCU UR4, c[0x0][0x3b0] ;  /* 0x00007600ff0477ac */ /* 0x000ea20008000800 */
[----:B------:R-:W-:Y:S01]  /*177f0*/  ISETP.GT.U32.AND P3, PT, R9, R56, PT ;  /* 0x000000380900720c */ /* 0x000fe20003f64070 */
[----:B------:R-:W-:Y:S01]  /*17800*/  @!P5 IMAD.IADD R55, R55, 0x1, -R9 ;  /* 0x000000013737d824 */ /* 0x000fe200078e0a09 */
[----:B0-----:R-:W2:Y:S01]  /*17810*/  LDL.LU R59, [R1+0x188c] ;  /* 0x00188c00013b7983 */ /* 0x001ea20000300800 */
[----:B------:R-:W-:Y:S01]  /*17820*/  PRMT R65, RZ, 0x7610, R65 ;  /* 0x00007610ff417816 */ /* 0x000fe20000000041 */
[----:B------:R-:W0:Y:S01]  /*17830*/  LDCU UR6, c[0x0][0x3b0] ;  /* 0x00007600ff0677ac */ /* 0x000e220008000800 */
[----:B-1----:R-:W-:-:S05]  /*17840*/  LEA.HI.X.SX32 R17, R52, R5, 0x1, P6 ;  /* 0x0000000534117211 */ /* 0x002fca00030f0eff */
[----:B------:R1:W2:Y:S03]  /*17850*/  @P0 LDG.E.U8 R60, desc[UR20][R16.64] ;  /* 0x00000014103c0981 */ /* 0x0002a6000c1e1100 */
[----:B------:R-:W-:Y:S01]  /*17860*/  @!P3 IMAD.IADD R56, R56, 0x1, -R9 ;  /* 0x000000013838b824 */ /* 0x000fe200078e0a09 */
[----:B---3--:R-:W-:-:S13]  /*17870*/  ISETP.GE.AND P2, PT, R61, RZ, PT ;  /* 0x000000ff3d00720c */ /* 0x008fda0003f46270 */
[----:B------:R-:W-:Y:S01]  /*17880*/  @!P2 IMAD.MOV R53, RZ, RZ, -R53 ;  /* 0x000000ffff35a224 */ /* 0x000fe200078e0a35 */
[----:B------:R-:W-:-:S04]  /*17890*/  IADD3 R61, P2, PT, R54, R8, RZ ;  /* 0x00000008363d7210 */ /* 0x000fc80007f5e0ff */
[----:B------:R-:W-:Y:S01]  /*178a0*/  SEL R53, R47, R53, !P1 ;  /* 0x000000352f357207 */ /* 0x000fe20004800000 */
[----:B----4-:R3:W-:Y:S01]  /*178b0*/  STL [R1+0x17c], R66 ;  /* 0x00017c4201007387 */ /* 0x0107e20000100800 */
[----:B--2---:R-:W-:Y:S02]  /*178c0*/  ISETP.GE.AND P5, PT, R62, RZ, PT ;  /* 0x000000ff3e00720c */ /* 0x004fe40003fa6270 */
[----:B------:R-:W-:Y:S01]  /*178d0*/  LEA.HI.X.SX32 R62, R54, R5, 0x1, P2 ;  /* 0x00000005363e7211 */ /* 0x000fe200010f0eff */
[----:B---3--:R-:W2:Y:S04]  /*178e0*/  LDL R66, [R1+0x1468] ;  /* 0x0014680001427983 */ /* 0x008ea80000100800 */
[----:B------:R1:W-:Y:S01]  /*178f0*/  STL [R1+0x478], R16 ;  /* 0x0004781001007387 */ /* 0x0003e20000100800 */
[----:B------:R-:W-:-:S05]  /*17900*/  IMAD R53, R53, UR5, RZ ;  /* 0x0000000535357c24 */ /* 0x000fca000f8e02ff */
[----:B------:R-:W-:Y:S01]  /*17910*/  @!P5 IMAD.MOV R55, RZ, RZ, -R55 ;  /* 0x000000ffff37d224 */ /* 0x000fe200078e0a37 */
[----:B------:R-:W-:Y:S01]  /*17920*/  STL [R1+0x4b8], R61 ;  /* 0x0004b83d01007387 */ /* 0x000fe20000100800 */
[----:B------:R-:W-:Y:S01]  /*17930*/  PRMT R80, RZ, 0x7610, R80 ;  /* 0x00007610ff507816 */ /* 0x000fe20000000050 */
[----:B------:R-:W3:Y:S02]  /*17940*/  LDCU UR5, c[0x0][0x3b0] ;  /* 0x00007600ff0577ac */ /* 0x000ee40008000800 */
[----:B------:R4:W-:Y:S01]  /*17950*/  STL [R1+0x474], R17 ;  /* 0x0004741101007387 */ /* 0x0009e20000100800 */
[----:B-1----:R-:W-:Y:S02]  /*17960*/  @P0 IMAD.MOV.U32 R16, RZ, RZ, R61 ;  /* 0x000000ffff100224 */ /* 0x002fe400078e003d */
[----:B----4-:R-:W-:-:S05]  /*17970*/  @P0 IMAD.MOV.U32 R17, RZ, RZ, R62 ;  /* 0x000000ffff110224 */ /* 0x010fca00078e003e */
[----:B------:R1:W4:Y:S02]  /*17980*/  @P0 LDG.E.U8 R63, desc[UR20][R16.64] ;  /* 0x00000014103f0981 */ /* 0x000324000c1e1100 */
[----:B-1----:R-:W-:-:S04]  /*17990*/  IADD3 R16, P3, PT, R53, R8, RZ ;  /* 0x0000000835107210 */ /* 0x002fc80007f7e0ff */
[----:B------:R-:W-:-:S05]  /*179a0*/  LEA.HI.X.SX32 R17, R53, R5, 0x1, P3 ;  /* 0x0000000535117211 */ /* 0x000fca00018f0eff */
[----:B------:R-:W3:Y:S04]  /*179b0*/  @P0 LDG.E.U8 R65, desc[UR20][R16.64] ;  /* 0x0000001410410981 */ /* 0x000ee8000c1e1100 */
[----:B------:R-:W-:Y:S04]  /*179c0*/  STL [R1+0x4b4], R62 ;  /* 0x0004b43e01007387 */ /* 0x000fe80000100800 */
[----:B------:R1:W-:Y:S04]  /*179d0*/  STL [R1+0x178], R60 ;  /* 0x0001783c01007387 */ /* 0x0003e80000100800 */
[----:B-1----:R-:W3:Y:S04]  /*179e0*/  LDL.LU R60, [R1+0x1888] ;  /* 0x00188800013c7983 */ /* 0x002ee80000300800 */
[----:B------:R-:W3:Y:S04]  /*179f0*/  LDL.LU R62, [R1+0x1884] ;  /* 0x00188400013e7983 */ /* 0x000ee80000300800 */
[----:B------:R-:W3:Y:S01]  /*17a00*/  LDL.LU R61, [R1+0x1880] ;  /* 0x00188000013d7983 */ /* 0x000ee20000300800 */
[----:B--2---:R-:W-:-:S03]  /*17a10*/  ISETP.GE.AND P6, PT, R66, RZ, PT ;  /* 0x000000ff4200720c */ /* 0x004fc60003fc6270 */
[----:B----4-:R1:W-:Y:S04]  /*17a20*/  STL [R1+0x174], R63 ;  /* 0x0001743f01007387 */ /* 0x0103e80000100800 */
[----:B-1----:R-:W2:Y:S04]  /*17a30*/  LDL.LU R63, [R1+0x187c] ;  /* 0x00187c00013f7983 */ /* 0x002ea80000300800 */
[----:B------:R-:W4:Y:S04]  /*17a40*/  LDL R66, [R1+0x14ac] ;  /* 0x0014ac0001427983 */ /* 0x000f280000100800 */
[----:B------:R-:W-:Y:S04]  /*17a50*/  STL [R1+0x4f8], R16 ;  /* 0x0004f81001007387 */ /* 0x000fe80000100800 */
[----:B------:R-:W-:Y:S04]  /*17a60*/  STL [R1+0x4f4], R17 ;  /* 0x0004f41101007387 */ /* 0x000fe80000100800 */
[----:B---3--:R1:W-:Y:S04]  /*17a70*/  STL [R1+0x170], R65 ;  /* 0x0001704101007387 */ /* 0x0083e80000100800 */
[----:B-1----:R-:W3:Y:S04]  /*17a80*/  LDL.LU R65, [R1+0x1878] ;  /* 0x0018780001417983 */ /* 0x002ee80000300800 */
[----:B------:R-:W2:Y:S01]  /*17a90*/  LDL R16, [R1+0x1480] ;  /* 0x0014800001107983 */ /* 0x000ea20000100800 */
[----:B------:R-:W-:-:S02]  /*17aa0*/  ISETP.GT.U32.AND P5, PT, R9, R58, PT ;  /* 0x0000003a0900720c */ /* 0x000fc40003fa4070 */
[----:B------:R-:W-:Y:S01]  /*17ab0*/  SEL R55, R47, R55, !P1 ;  /* 0x000000372f377207 */ /* 0x000fe20004800000 */
[----:B------:R-:W-:-:S04]  /*17ac0*/  @!P6 IMAD.MOV R56, RZ, RZ, -R56 ;  /* 0x000000ffff38e224 */ /* 0x000fc800078e0a38 */
[----:B------:R-:W-:-:S06]  /*17ad0*/  IMAD R55, R55, UR7, RZ ;  /* 0x0000000737377c24 */ /* 0x000fcc000f8e02ff */
[----:B------:R-:W-:Y:S01]  /*17ae0*/  @!P5 IMAD.IADD R58, R58, 0x1, -R9 ;  /* 0x000000013a3ad824 */ /* 0x000fe200078e0a09 */
[C---:B------:R-:W-:Y:S01]  /*17af0*/  IADD3 R17, P6, PT, R55.reuse, R8, RZ ;  /* 0x0000000837117210 */ /* 0x040fe20007fde0ff */
[----:B------:R-:W1:Y:S04]  /*17b00*/  LDCU UR7, c[0x0][0x3b0] ;  /* 0x00007600ff0777ac */ /* 0x000e680008000800 */
        /* <DEDUP_REMOVED lines=14> */
[----:B------:R-:W1:Y:S10]  /*17bf0*/  LDCU UR4, c[0x0][0x3b0] ;  /* 0x00007600ff0477ac */ /* 0x000e740008000800 */
[----:B------:R-:W-:Y:S01]  /*17c00*/  @!P2 IMAD.IADD R57, R57, 0x1, -R9 ;  /* 0x000000013939a824 */ /* 0x000fe200078e0a09 */
[----:B0-----:R-:W-:-:S04]  /*17c10*/  IADD3 R16, P2, PT, R56, R8, RZ ;  /* 0x0000000838107210 */ /* 0x001fc80007f5e0ff */
[----:B------:R-:W-:Y:S02]  /*17c20*/  LEA.HI.X.SX32 R17, R56, R5, 0x1, P2 ;  /* 0x0000000538117211 */ /* 0x000fe400010f0eff */
[----:B----4-:R-:W-:-:S03]  /*17c30*/  ISETP.GE.AND P2, PT, R66, RZ, PT ;  /* 0x000000ff4200720c */ /* 0x010fc60003f46270 */
[----:B------:R-:W4:Y:S04]  /*17c40*/  @P0 LDG.E.U8 R68, desc[UR20][R16.64] ;  /* 0x0000001410440981 */ /* 0x000f28000c1e1100 */
[----:B--2---:R0:W-:Y:S02]  /*17c50*/  STL [R1+0x16c], R80 ;  /* 0x00016c5001007387 */ /* 0x0041e40000100800 */
[----:B0-----:R-:W-:Y:S02]  /*17c60*/  IMAD.MOV.U32 R80, RZ, RZ, R71 ;  /* 0x000000ffff507224 */ /* 0x001fe400078e0047 */
[----:B------:R-:W2:Y:S04]  /*17c70*/  LDL R71, [R1+0x14f0] ;  /* 0x0014f00001477983 */ /* 0x000ea80000100800 */
[----:B------:R0:W-:Y:S04]  /*17c80*/  STL [R1+0x578], R16 ;  /* 0x0005781001007387 */ /* 0x0001e80000100800 */
[----:B------:R1:W-:Y:S04]  /*17c90*/  STL [R1+0x574], R17 ;  /* 0x0005741101007387 */ /* 0x0003e80000100800 */
[----:B------:R-:W2:Y:S04]  /*17ca0*/  LDL.LU R66, [R1+0x1874] ;  /* 0x0018740001427983 */ /* 0x000ea80000300800 */
[----:B0-----:R-:W2:Y:S01]  /*17cb0*/  LDL R16, [R1+0x14c4] ;  /* 0x0014c40001107983 */ /* 0x001ea20000100800 */
[C---:B------:R-:W-:Y:S01]  /*17cc0*/  ISETP.GT.U32.AND P3, PT, R9.reuse, R59, PT ;  /* 0x0000003b0900720c */ /* 0x040fe20003f64070 */
[----:B------:R-:W-:Y:S01]  /*17cd0*/  @!P5 IMAD.MOV R57, RZ, RZ, -R57 ;  /* 0x000000ffff39d224 */ /* 0x000fe200078e0a39 */
[----:B------:R-:W-:-:S11]  /*17ce0*/  ISETP.GT.U32.AND P5, PT, R9, R60, PT ;  /* 0x0000003c0900720c */ /* 0x000fd60003fa4070 */
[----:B------:R-:W-:Y:S01]  /*17cf0*/  @!P3 IMAD.IADD R59, R59, 0x1, -R9 ;  /* 0x000000013b3bb824 */ /* 0x000fe200078e0a09 */
[----:B------:R-:W-:-:S04]  /*17d00*/  SEL R57, R47, R57, !P1 ;  /* 0x000000392f397207 */ /* 0x000fc80004800000 */
[----:B------:R-:W-:Y:S01]  /*17d10*/  ISETP.GT.U32.AND P3, PT, R9, R59, PT ;  /* 0x0000003b0900720c */ /* 0x000fe20003f64070 */
[----:B------:R-:W-:Y:S01]  /*17d20*/  IMAD R57, R57, UR5, RZ ;  /* 0x0000000539397c24 */ /* 0x000fe2000f8e02ff */
[----:B------:R-:W-:Y:S01]  /*17d30*/  ISETP.GT.U32.AND P6, PT, R9, R58, PT ;  /* 0x0000003a0900720c */ /* 0x000fe20003fc4070 */
[----:B------:R-:W-:Y:S01]  /*17d40*/  @!P5 IMAD.IADD R60, R60, 0x1, -R9 ;  /* 0x000000013c3cd824 */ /* 0x000fe200078e0a09 */
[----:B----4-:R0:W-:Y:S01]  /*17d50*/  STL [R1+0x168], R68 ;  /* 0x0001684401007387 */ /* 0x0101e20000100800 */
[----:B------:R-:W-:Y:S01]  /*17d60*/  PRMT R67, RZ, 0x7610, R67 ;  /* 0x00007610ff437816 */ /* 0x000fe20000000043 */
[----:B------:R-:W4:Y:S07]  /*17d70*/  LDCU UR5, c[0x0][0x3b0] ;  /* 0x00007600ff0577ac */ /* 0x000f2e0008000800 */
[--C-:B------:R-:W-:Y:S01]  /*17d80*/  @!P3 IMAD.IADD R59, R59, 0x1, -R9.reuse ;  /* 0x000000013b3bb824 */ /* 0x100fe200078e0a09 */
[----:B-1----:R-:W-:Y:S01]  /*17d90*/  IADD3 R17, P3, PT, R57, R8, RZ ;  /* 0x0000000839117210 */ /* 0x002fe20007f7e0ff */
[----:B0-----:R-:W3:Y:S04]  /*17da0*/  LDL R68, [R1+0x1508] ;  /* 0x0015080001447983 */ /* 0x001ee80000100800 */
[----:B------:R0:W-:Y:S01]  /*17db0*/  STL [R1+0x5b8], R17 ;  /* 0x0005b81101007387 */ /* 0x0001e20000100800 */
[----:B------:R-:W-:-:S04]  /*17dc0*/  @!P6 IMAD.IADD R58, R58, 0x1, -R9 ;  /* 0x000000013a3ae824 */ /* 0x000fc800078e0a09 */
[----:B------:R-:W-:-:S05]  /*17dd0*/  @!P2 IMAD.MOV R58, RZ, RZ, -R58 ;  /* 0x000000ffff3aa224 */ /* 0x000fca00078e0a3a */
[----:B------:R-:W-:-:S05]  /*17de0*/  SEL R58, R47, R58, !P1 ;  /* 0x0000003a2f3a7207 */ /* 0x000fca0004800000 */
[----:B------:R-:W-:Y:S01]  /*17df0*/  IMAD R58, R58, UR4, RZ ;  /* 0x000000043a3a7c24 */ /* 0x000fe2000f8e02ff */
[----:B------:R-:W-:Y:S01]  /*17e00*/  PRMT R70, RZ, 0x7610, R70 ;  /* 0x00007610ff467816 */ /* 0x000fe20000000046 */
[----:B------:R-:W1:Y:S01]  /*17e10*/  LDCU UR4, c[0x0][0x3b0] ;  /* 0x00007600ff0477ac */ /* 0x000e620008000800 */
        /* <DEDUP_REMOVED lines=11> */
[----:B------:R0:W2:Y:S01]  /*17ed0*/  @P0 LDG.E.U8 R70, desc[UR20][R16.64] ;  /* 0x0000001410460981 */ /* 0x0000a2000c1e1100 */
[----:B------:R-:W-:Y:S01]  /*17ee0*/  ISETP.GT.U32.AND P2, PT, R9, R60, PT ;  /* 0x0000003c0900720c */ /* 0x000fe20003f44070 */
[----:B------:R-:W-:Y:S01]  /*17ef0*/  @!P5 IMAD.MOV R59, RZ, RZ, -R59 ;  /* 0x000000ffff3bd224 */ /* 0x000fe200078e0a3b */
[----:B------:R-:W-:-:S04]  /*17f00*/  ISETP.GE.AND P5, PT, R71, RZ, PT ;  /* 0x000000ff4700720c */ /* 0x000fc80003fa6270 */
[----:B------:R-:W-:-:S05]  /*17f10*/  SEL R59, R47, R59, !P1 ;  /* 0x0000003b2f3b7207 */ /* 0x000fca0004800000 */
[----:B----4-:R-:W-:Y:S01]  /*17f20*/  IMAD R59, R59, UR5, RZ ;  /* 0x000000053b3b7c24 */ /* 0x010fe2000f8e02ff */
[----:B------:R-:W-:Y:S01]  /*17f30*/  PRMT R91, RZ, 0x7610, R91 ;  /* 0x00007610ff5b7816 */ /* 0x000fe2000000005b */
[----:B------:R-:W-:Y:S01]  /*17f40*/  @!P2 IMAD.IADD R60, R60, 0x1, -R9 ;  /* 0x000000013c3ca824 */ /* 0x000fe200078e0a09 */
[----:B---3--:R-:W-:Y:S01]  /*17f50*/  ISETP.GE.AND P2, PT, R68, RZ, PT ;  /* 0x000000ff4400720c */ /* 0x008fe20003f46270 */
[----:B------:R-:W3:Y:S02]  /*17f60*/  LDCU UR5, c[0x0][0x3b0] ;  /* 0x00007600ff0577ac */ /* 0x000ee40008000800 */
[----:B------:R-:W-:Y:S01]  /*17f70*/  @!P5 IMAD.MOV R60, RZ, RZ, -R60 ;  /* 0x000000ffff3cd224 */ /* 0x000fe200078e0a3c */
[----:B------:R-:W-:Y:S01]  /*17f80*/  IADD3 R68, P5, PT, R59, R8, RZ ;  /* 0x000000083b447210 */ /* 0x000fe20007fbe0ff */
[----:B--2---:R2:W-:Y:S04]  /*17f90*/  STL [R1+0x164], R67 ;  /* 0x0001644301007387 */ /* 0x0045e80000100800 */
[----:B--2---:R-:W2:Y:S04]  /*17fa0*/  LDL.LU R67, [R1+0x1870] ;  /* 0x0018700001437983 */ /* 0x004ea80000300800 */
[----:B------:R-:W4:Y:S04]  /*17fb0*/  LDL R71, [R1+0x1524] ;  /* 0x0015240001477983 */ /* 0x000f280000100800 */
[----:B------:R0:W-:Y:S04]  /*17fc0*/  STL [R1+0x5f8], R16 ;  /* 0x0005f81001007387 */ /* 0x0001e80000100800 */
[----:B------:R1:W-:Y:S01]  /*17fd0*/  STL [R1+0x5f4], R17 ;  /* 0x0005f41101007387 */ /* 0x0003e20000100800 */
[----:B0-----:R-:W-:-:S03]  /*17fe0*/  @P0 IMAD.MOV.U32 R16, RZ, RZ, R68 ;  /* 0x000000ffff100224 */ /* 0x001fc600078e0044 */
[----:B------:R0:W-:Y:S01]  /*17ff0*/  STL [R1+0x15c], R70 ;  /* 0x00015c4601007387 */ /* 0x0001e20000100800 */
[----:B-1----:R-:W-:-:S05]  /*18000*/  LEA.HI.X.SX32 R17, R59, R5, 0x1, P5 ;  /* 0x000000053b117211 */ /* 0x002fca00028f0eff */
[----:B------:R1:W2:Y:S04]  /*18010*/  @P0 LDG.E.U8 R91, desc[UR20][R16.64] ;  /* 0x00000014105b0981 */ /* 0x0002a8000c1e1100 */
[----:B0-----:R-:W3:Y:S01]  /*18020*/  LDL R70, [R1+0x1550] ;  /* 0x0015500001467983 */ /* 0x001ee20000100800 */
[C---:B------:R-:W-:Y:S02]  /*18030*/  ISETP.GT.U32.AND P6, PT, R9.reuse, R62, PT ;  /* 0x0000003e0900720c */ /* 0x040fe40003fc4070 */
[----:B------:R-:W-:-:S11]  /*18040*/  ISETP.GT.U32.AND P3, PT, R9, R63, PT ;  /* 0x0000003f0900720c */ /* 0x000fd60003f64070 */
[----:B------:R-:W-:-:S05]  /*18050*/  @!P6 IMAD.IADD R62, R62, 0x1, -R9 ;  /* 0x000000013e3ee824 */ /* 0x000fca00078e0a09 */
[----:B------:R-:W-:Y:S01]  /*18060*/  ISETP.GT.U32.AND P6, PT, R9, R62, PT ;  /* 0x0000003e0900720c */ /* 0x000fe20003fc4070 */
[----:B------:R-:W-:Y:S01]  /*18070*/  @!P3 IMAD.IADD R63, R63, 0x1, -R9 ;  /* 0x000000013f3fb824 */ /* 0x000fe200078e0a09 */
[----:B------:R-:W-:Y:S02]  /*18080*/  ISETP.GT.U32.AND P5, PT, R9, R65, PT ;  /* 0x000000410900720c */ /* 0x000fe40003fa4070 */
[----:B------:R-:W-:-:S09]  /*18090*/  SEL R60, R47, R60, !P1 ;  /* 0x0000003c2f3c7207 */ /* 0x000fd20004800000 */
[----:B------:R-:W-:Y:S01]  /*180a0*/  @!P6 IMAD.IADD R62, R62, 0x1, -R9 ;  /* 0x000000013e3ee824 */ /* 0x000fe200078e0a09 */
[----:B------:R-:W-:-:S03]  /*180b0*/  ISETP.GT.U32.AND P6, PT, R9, R61, PT ;  /* 0x0000003d0900720c */ /* 0x000fc60003fc4070 */
[----:B------:R-:W-:Y:S01]  /*180c0*/  @!P2 IMAD.MOV R62, RZ, RZ, -R62 ;  /* 0x000000ffff3ea224 */ /* 0x000fe200078e0a3e */
[----:B------:R-:W-:-:S04]  /*180d0*/  ISETP.GT.U32.AND P2, PT, R9, R63, PT ;  /* 0x0000003f0900720c */ /* 0x000fc80003f44070 */
[----:B------:R-:W-:Y:S01]  /*180e0*/  SEL R62, R47, R62, !P1 ;  /* 0x0000003e2f3e7207 */ /* 0x000fe20004800000 */
[----:B------:R-:W-:Y:S01]  /*180f0*/  IMAD R60, R60, UR6, RZ ;  /* 0x000000063c3c7c24 */ /* 0x000fe2000f8e02ff */
[----:B------:R0:W-:Y:S01]  /*18100*/  STL [R1+0x638], R68 ;  /* 0x0006384401007387 */ /* 0x0001e20000100800 */
[----:B------:R-:W-:Y:S01]  /*18110*/  @!P5 IMAD.IADD R65, R65, 0x1, -R9 ;  /* 0x000000014141d824 */ /* 0x000fe200078e0a09 */
[----:B------:R-:W-:Y:S01]  /*18120*/  PRMT R69, RZ, 0x7610, R69 ;  /* 0x00007610ff457816 */ /* 0x000fe20000000045 */
[--C-:B------:R-:W-:Y:S02]  /*18130*/  @!P6 IMAD.IADD R61, R61, 0x1, -R9.reuse ;  /* 0x000000013d3de824 */ /* 0x100fe400078e0a09 */
[----:B------:R-:W-:Y:S01]  /*18140*/  IMAD R62, R62, UR4, RZ ;  /* 0x000000043e3e7c24 */ /* 0x000fe2000f8e02ff */
[C---:B-1----:R-:W-:Y:S01]  /*18150*/  IADD3 R16, P6, PT, R60.reuse, R8, RZ ;  /* 0x000000083c107210 */ /* 0x042fe20007fde0ff */
[----:B------:R1:W-:Y:S01]  /*18160*/  STL [R1+0x634], R17 ;  /* 0x0006341101007387 */ /* 0x0003e20000100800 */
[----:B------:R-:W-:Y:S01]  /*18170*/  ISETP.GT.U32.AND P5, PT, R9, R65, PT ;  /* 0x000000410900720c */ /* 0x000fe20003fa4070 */
[--C-:B------:R-:W-:Y:S01]  /*18180*/  @!P2 IMAD.IADD R63, R63, 0x1, -R9.reuse ;  /* 0x000000013f3fa824 */ /* 0x100fe200078e0a09 */
[----:B------:R-:W-:Y:S01]  /*18190*/  PRMT R76, RZ, 0x7610, R76 ;  /* 0x00007610ff4c7816 */ /* 0x000fe2000000004c */
[----:B0-----:R-:W3:Y:S01]  /*181a0*/  LDL.LU R68, [R1+0x186c] ;  /* 0x00186c0001447983 */ /* 0x001ee20000300800 */
[----:B------:R-:W-:Y:S01]  /*181b0*/  PRMT R74, RZ, 0x7610, R74 ;  /* 0x00007610ff4a7816 */ /* 0x000fe2000000004a */
[----:B------:R-:W0:Y:S01]  /*181c0*/  LDCU UR4, c[0x0][0x3b0] ;  /* 0x00007600ff0477ac */ /* 0x000e220008000800 */
[----:B-1----:R-:W-:Y:S01]  /*181d0*/  LEA.HI.X.SX32 R17, R60, R5, 0x1, P6 ;  /* 0x000000053c117211 */ /* 0x002fe200030f0eff */
[----:B------:R-:W1:Y:S04]  /*181e0*/  LDCU UR6, c[0x0][0x3b0] ;  /* 0x00007600ff0677ac */ /* 0x000e680008000800 */
[----:B------:R0:W3:Y:S02]  /*181f0*/  @P0 LDG.E.U8 R69, desc[UR20][R16.64] ;  /* 0x0000001410450981 */ /* 0x0000e4000c1e1100 */
[----:B------:R-:W-:Y:S01]  /*18200*/  @!P5 IMAD.IADD R65, R65, 0x1, -R9 ;  /* 0x000000014141d824 */ /* 0x000fe200078e0a09 */
[----:B----4-:R-:W-:-:S13]  /*18210*/  ISETP.GE.AND P3, PT, R71, RZ, PT ;  /* 0x000000ff4700720c */ /* 0x010fda0003f66270 */
[----:B------:R-:W-:Y:S01]  /*18220*/  @!P3 IMAD.MOV R61, RZ, RZ, -R61 ;  /* 0x000000ffff3db224 */ /* 0x000fe200078e0a3d */
[----:B------:R-:W-:-:S04]  /*18230*/  IADD3 R71, P3, PT, R62, R8, RZ ;  /* 0x000000083e477210 */ /* 0x000fc80007f7e0ff */
[----:B------:R-:W-:Y:S01]  /*18240*/  SEL R61, R47, R61, !P1 ;  /* 0x0000003d2f3d7207 */ /* 0x000fe20004800000 */
[----:B--2---:R2:W-:Y:S01]  /*18250*/  STL [R1+0x158], R91 ;  /* 0x0001585b01007387 */ /* 0x0045e20000100800 */
[----:B---3--:R-:W-:Y:S02]  /*18260*/  ISETP.GE.AND P2, PT, R70, RZ, PT ;  /* 0x000000ff4600720c */ /* 0x008fe40003f46270 */
[----:B------:R-:W-:Y:S01]  /*18270*/  LEA.HI.X.SX32 R70, R62, R5, 0x1, P3 ;  /* 0x000000053e467211 */ /* 0x000fe200018f0eff */
[----:B--2---:R-:W2:Y:S04]  /*18280*/  LDL R91, [R1+0x1570] ;  /* 0x00157000015b7983 */ /* 0x004ea80000100800 */
[----:B------:R0:W-:Y:S01]  /*18290*/  STL [R1+0x678], R16 ;  /* 0x0006781001007387 */ /* 0x0001e20000100800 */
[----:B------:R-:W-:Y:S01]  /*182a0*/  IMAD R61, R61, UR5, RZ ;  /* 0x000000053d3d7c24 */ /* 0x000fe2000f8e02ff */
[----:B------:R-:W-:-:S04]  /*182b0*/  PRMT R73, RZ, 0x7610, R73 ;  /* 0x00007610ff497816 */ /* 0x000fc80000000049 */
[----:B------:R-:W-:Y:S01]  /*182c0*/  @!P2 IMAD.MOV R63, RZ, RZ, -R63 ;  /* 0x000000ffff3fa224 */ /* 0x000fe200078e0a3f */
[----:B------:R-:W-:Y:S01]  /*182d0*/  STL [R1+0x6b8], R71 ;  /* 0x0006b84701007387 */ /* 0x000fe20000100800 */
[----:B------:R-:W-:Y:S01]  /*182e0*/  PRMT R77, RZ, 0x7610, R77 ;  /* 0x00007610ff4d7816 */ /* 0x000fe2000000004d */
[----:B------:R-:W3:Y:S02]  /*182f0*/  LDCU UR5, c[0x0][0x3b0] ;  /* 0x00007600ff0577ac */ /* 0x000ee40008000800 */
[----:B------:R4:W-:Y:S01]  /*18300*/  STL [R1+0x674], R17 ;  /* 0x0006741101007387 */ /* 0x0009e20000100800 */
[----:B0-----:R-:W-:Y:S02]  /*18310*/  @P0 IMAD.MOV.U32 R16, RZ, RZ, R71 ;  /* 0x000000ffff100224 */ /* 0x001fe400078e0047 */
[----:B----4-:R-:W-:-:S05]  /*18320*/  @P0 IMAD.MOV.U32 R17, RZ, RZ, R70 ;  /* 0x000000ffff110224 */ /* 0x010fca00078e0046 */
[----:B------:R0:W4:Y:S02]  /*18330*/  @P0 LDG.E.U8 R76, desc[UR20][R16.64] ;  /* 0x00000014104c0981 */ /* 0x000124000c1e1100 */
[----:B0-----:R-:W-:-:S04]  /*18340*/  IADD3 R16, P5, PT, R61, R8, RZ ;  /* 0x000000083d107210 */ /* 0x001fc80007fbe0ff */
[----:B------:R-:W-:-:S05]  /*18350*/  LEA.HI.X.SX32 R17, R61, R5, 0x1, P5 ;  /* 0x000000053d117211 */ /* 0x000fca00028f0eff */
[----:B------:R-:W3:Y:S04]  /*18360*/  @P0 LDG.E.U8 R74, desc[UR20][R16.64] ;  /* 0x00000014104a0981 */ /* 0x000ee8000c1e1100 */
[----:B------:R-:W-:Y:S04]  /*18370*/  STL [R1+0x6b4], R70 ;  /* 0x0006b44601007387 */ /* 0x000fe80000100800 */
[----:B------:R0:W-:Y:S04]  /*18380*/  STL [R1+0x154], R69 ;  /* 0x0001544501007387 */ /* 0x0001e80000100800 */
[----:B0-----:R-:W3:Y:S04]  /*18390*/  LDL.LU R69, [R1+0x1868] ;  /* 0x0018680001457983 */ /* 0x001ee80000300800 */
[----:B------:R-:W3:Y:S04]  /*183a0*/  LDL.LU R70, [R1+0x1864] ;  /* 0x0018640001467983 */ /* 0x000ee80000300800 */
[----:B------:R-:W3:Y:S01]  /*183b0*/  LDL.LU R71, [R1+0x1860] ;  /* 0x0018600001477983 */ /* 0x000ee20000300800 */
[----:B--2---:R-:W-:-:S03]  /*183c0*/  ISETP.GE.AND P3, PT, R91, RZ, PT ;  /* 0x000000ff5b00720c */ /* 0x004fc60003f66270 */
[----:B----4-:R0:W-:Y:S04]  /*183d0*/  STL [R1+0x14c], R76 ;  /* 0x00014c4c01007387 */ /* 0x0101e80000100800 */
[----:B0-----:R-:W2:Y:S04]  /*183e0*/  LDL.LU R76, [R1+0x185c] ;  /* 0x00185c00014c7983 */ /* 0x001ea80000300800 */
[----:B------:R-:W4:Y:S04]  /*183f0*/  LDL R91, [R1+0x161c] ;  /* 0x00161c00015b7983 */ /* 0x000f280000100800 */
[----:B------:R-:W-:Y:S04]  /*18400*/  STL [R1+0x6f8], R16 ;  /* 0x0006f81001007387 */ /* 0x000fe80000100800 */
[----:B------:R-:W-:Y:S04]  /*18410*/  STL [R1+0x6f4], R17 ;  /* 0x0006f41101007387 */ /* 0x000fe80000100800 */
[----:B---3--:R0:W-:Y:S04]  /*18420*/  STL [R1+0x148], R74 ;  /* 0x0001484a01007387 */ /* 0x0081e80000100800 */
[----:B0-----:R-:W3:Y:S04]  /*18430*/  LDL.LU R74, [R1+0x1858] ;  /* 0x00185800014a7983 */ /* 0x001ee80000300800 */
[----:B------:R-:W2:Y:S01]  /*18440*/  LDL R16, [R1+0x1678] ;  /* 0x0016780001107983 */ /* 0x000ea20000100800 */
[----:B------:R-:W-:-:S02]  /*18450*/  ISETP.GT.U32.AND P2, PT, R9, R67, PT ;  /* 0x000000430900720c */ /* 0x000fc40003f44070 */
[----:B------:R-:W-:Y:S01]  /*18460*/  SEL R63, R47, R63, !P1 ;  /* 0x0000003f2f3f7207 */ /* 0x000fe20004800000 */
[----:B------:R-:W-:-:S04]  /*18470*/  @!P3 IMAD.MOV R65, RZ, RZ, -R65 ;  /* 0x000000ffff41b224 */ /* 0x000fc800078e0a41 */
[----:B------:R-:W-:-:S06]  /*18480*/  IMAD R63, R63, UR7, RZ ;  /* 0x000000073f3f7c24 */ /* 0x000fcc000f8e02ff */
[----:B------:R-:W-:Y:S01]  /*18490*/  @!P2 IMAD.IADD R67, R67, 0x1, -R9 ;  /* 0x000000014343a824 */ /* 0x000fe200078e0a09 */
[----:B------:R-:W-:Y:S01]  /*184a0*/  IADD3 R17, P3, PT, R63, R8, RZ ;  /* 0x000000083f117210 */ /* 0x000fe20007f7e0ff */
[----:B------:R-:W0:Y:S01]  /*184b0*/  LDCU UR7, c[0x0][0x3b0] ;  /* 0x00007600ff0777ac */ /* 0x000e220008000800 */
[----:B------:R-:W-:-:S03]  /*184c0*/  ISETP.GT.U32.AND P5, PT, R9, R68, PT ;  /* 0x000000440900720c */ /* 0x000fc60003fa4070 */
[----:B------:R0:W-:Y:S01]  /*184d0*/  STL [R1+0x740], R17 ;  /* 0x0007401101007387 */ /* 0x0001e20000100800 */
[----:B------:R-:W-:-:S05]  /*184e0*/  SEL R65, R47, R65, !P1 ;  /* 0x000000412f417207 */ /* 0x000fca0004800000 */
[----:B------:R-:W-:Y:S01]  /*184f0*/  IMAD R65, R65, UR4, RZ ;  /* 0x0000000441417c24 */ /* 0x000fe2000f8e02ff */
[----:B------:R-:W-:Y:S01]  /*18500*/  ISETP.GT.U32.AND P6, PT, R9, R66, PT ;  /* 0x000000420900720c */ /* 0x000fe20003fc4070 */
[----:B------:R-:W0:Y:S02]  /*18510*/  LDCU UR4, c[0x0][0x3b0] ;  /* 0x00007600ff0477ac */ /* 0x000e240008000800 */
[----:B------:R-:W-:Y:S01]  /*18520*/  @!P5 IMAD.IADD R68, R68, 0x1, -R9 ;  /* 0x000000014444d824 */ /* 0x000fe200078e0a09 */
[----:B--2---:R-:W-:Y:S02]  /*18530*/  ISETP.GE.AND P2, PT, R16, RZ, PT ;  /* 0x000000ff1000720c */ /* 0x004fe40003f46270 */
[----:B------:R-:W-:-:S04]  /*18540*/  LEA.HI.X.SX32 R16, R63, R5, 0x1, P3 ;  /* 0x000000053f107211 */ /* 0x000fc800018f0eff */
[-C--:B0-----:R-:W-:Y:S01]  /*18550*/  @P0 LOP3.LUT R17, R17, R16.reuse, RZ, 0x3c, !PT ;  /* 0x0000001011110212 */ /* 0x081fe200078e3cff */
[----:B------:R0:W-:Y:S03]  /*18560*/  STL [R1+0x73c], R16 ;  /* 0x00073c1001007387 */ /* 0x0001e60000100800 */
[----:B0-----:R-:W-:-:S04]  /*18570*/  @P0 LOP3.LUT R16, R17, R16, RZ, 0x3c, !PT ;  /* 0x0000001011100212 */ /* 0x001fc800078e3cff */
[----:B------:R-:W-:-:S05]  /*18580*/  @P0 LOP3.LUT R17, R17, R16, RZ, 0x3c, !PT ;  /* 0x0000001011110212 */ /* 0x000fca00078e3cff */
[----:B------:R0:W2:Y:S02]  /*18590*/  @P0 LDG.E.U8 R73, desc[UR20][R16.64] ;  /* 0x0000001410490981 */ /* 0x0000a4000c1e1100 */
[----:B0-----:R-:W-:-:S04]  /*185a0*/  IADD3 R16, P5, PT, R65, R8, RZ ;  /* 0x0000000841107210 */ /* 0x001fc80007fbe0ff */
[----:B------:R-:W-:-:S05]  /*185b0*/  LEA.HI.X.SX32 R17, R65, R5, 0x1, P5 ;  /* 0x0000000541117211 */ /* 0x000fca00028f0eff */
[----:B------:R-:W3:Y:S01]  /*185c0*/  @P0 LDG.E.U8 R77, desc[UR20][R16.64] ;  /* 0x00000014104d0981 */ /* 0x000ee2000c1e1100 */
[----:B------:R-:W-:-:S05]  /*185d0*/  @!P6 IMAD.IADD R66, R66, 0x1, -R9 ;  /* 0x000000014242e824 */ /* 0x000fca00078e0a09 */
[----:B------:R-:W-:-:S13]  /*185e0*/  ISETP.GT.U32.AND P6, PT, R9, R66, PT ;  /* 0x000000420900720c */ /* 0x000fda0003fc4070 */
[----:B------:R-:W-:-:S04]  /*185f0*/  @!P6 IMAD.IADD R66, R66, 0x1, -R9 ;  /* 0x000000014242e824 */ /* 0x000fc800078e0a09 */
[----:B------:R-:W-:Y:S01]  /*18600*/  @!P2 IMAD.MOV R66, RZ, RZ, -R66 ;  /* 0x000000ffff42a224 */ /* 0x000fe200078e0a42 */
[----:B----4-:R-:W-:Y:S01]  /*18610*/  ISETP.GE.AND P2, PT, R91, RZ, PT ;  /* 0x000000ff5b00720c */ /* 0x010fe20003f46270 */
[----:B--2---:R0:W-:Y:S04]  /*18620*/  STL [R1+0x124], R73 ;  /* 0x0001244901007387 */ /* 0x0041e80000100800 */
        /* <DEDUP_REMOVED lines=8> */
[----:B------:R-:W-:Y:S02]  /*186b0*/  ISETP.GT.U32.AND P3, PT, R9, R67, PT ;  /* 0x000000430900720c */ /* 0x000fe40003f64070 */
[----:B------:R-:W-:-:S05]  /*186c0*/  SEL R66, R47, R66, !P1 ;  /* 0x000000422f427207 */ /* 0x000fca0004800000 */
[----:B------:R-:W-:Y:S01]  /*186d0*/  IMAD R66, R66, UR5, RZ ;  /* 0x0000000542427c24 */ /* 0x000fe2000f8e02ff */
[----:B------:R-:W-:Y:S01]  /*186e0*/  PRMT R81, RZ, 0x7610, R81 ;  /* 0x00007610ff517816 */ /* 0x000fe20000000051 */
[----:B------:R-:W0:Y:S02]  /*186f0*/  LDCU UR5, c[0x0][0x3b0] ;  /* 0x00007600ff0577ac */ /* 0x000e240008000800 */
[--C-:B------:R-:W-:Y:S01]  /*18700*/  @!P6 IMAD.IADD R68, R68, 0x1, -R9.reuse ;  /* 0x000000014444e824 */ /* 0x100fe200078e0a09 */
[----:B------:R-:W-:Y:S01]  /*18710*/  IADD3 R16, P6, PT, R66, R8, RZ ;  /* 0x0000000842107210 */ /* 0x000fe20007fde0ff */
[----:B------:R-:W-:-:S04]  /*18720*/  @!P3 IMAD.IADD R67, R67, 0x1, -R9 ;  /* 0x000000014343b824 */ /* 0x000fc800078e0a09 */
[----:B------:R-:W-:Y:S01]  /*18730*/  @!P2 IMAD.MOV R67, RZ, RZ, -R67 ;  /* 0x000000ffff43a224 */ /* 0x000fe200078e0a43 */
[----:B--2---:R-:W-:Y:S02]  /*18740*/  ISETP.GE.AND P3, PT, R17, RZ, PT ;  /* 0x000000ff1100720c */ /* 0x004fe40003f66270 */
[----:B------:R-:W-:-:S05]  /*18750*/  LEA.HI.X.SX32 R17, R66, R5, 0x1, P6 ;  /* 0x0000000542117211 */ /* 0x000fca00030f0eff */
[----:B------:R2:W3:Y:S01]  /*18760*/  @P0 LDG.E.U8 R81, desc[UR20][R16.64] ;  /* 0x0000001410510981 */ /* 0x0004e2000c1e1100 */
[----:B------:R-:W-:-:S05]  /*18770*/  SEL R67, R47, R67, !P1 ;  /* 0x000000432f437207 */ /* 0x000fca0004800000 */
[----:B------:R-:W-:Y:S01]  /*18780*/  IMAD R67, R67, UR4, RZ ;  /* 0x0000000443437c24 */ /* 0x000fe2000f8e02ff */
[----:B------:R2:W-:Y:S01]  /*18790*/  STL [R1+0x7c0], R16 ;  /* 0x0007c01001007387 */ /* 0x0005e20000100800 */
[----:B------:R-:W-:Y:S01]  /*187a0*/  @!P3 IMAD.MOV R68, RZ, RZ, -R68 ;  /* 0x000000ffff44b224 */ /* 0x000fe200078e0a44 */
[----:B------:R-:W-:Y:S01]  /*187b0*/  PRMT R85, RZ, 0x7610, R85 ;  /* 0x00007610ff557816 */ /* 0x000fe20000000055 */
[----:B------:R-:W0:Y:S01]  /*187c0*/  LDCU UR4, c[0x0][0x3b0] ;  /* 0x00007600ff0477ac */ /* 0x000e220008000800 */
[----:B------:R1:W-:Y:S01]  /*187d0*/  STL [R1+0x7bc], R17 ;  /* 0x0007bc1101007387 */ /* 0x0003e20000100800 */
[----:B--2---:R-:W-:-:S04]  /*187e0*/  IADD3 R16, P3, PT, R67, R8, RZ ;  /* 0x0000000843107210 */ /* 0x004fc80007f7e0ff */
[----:B-1----:R-:W-:-:S05]  /*187f0*/  LEA.HI.X.SX32 R17, R67, R5, 0x1, P3 ;  /* 0x0000000543117211 */ /* 0x002fca00018f0eff */
[----:B------:R-:W2:Y:S01]  /*18800*/  @P0 LDG.E.U8 R85, desc[UR20][R16.64] ;  /* 0x0000001410550981 */ /* 0x000ea2000c1e1100 */
[C---:B------:R-:W-:Y:S02]  /*18810*/  ISETP.GT.U32.AND P5, PT, R9.reuse, R69, PT ;  /* 0x000000450900720c */ /* 0x040fe40003fa4070 */
[----:B------:R-:W-:Y:S01]  /*18820*/  ISETP.GT.U32.AND P2, PT, R9, R70, PT ;  /* 0x000000460900720c */ /* 0x000fe20003f44070 */
[----:B---3--:R1:W-:Y:S04]  /*18830*/  STL [R1+0x11c], R81 ;  /* 0x00011c5101007387 */ /* 0x0083e80000100800 */
[----:B-1----:R-:W3:Y:S04]  /*18840*/  LDL R81, [R1+0x1668] ;  /* 0x0016680001517983 */ /* 0x002ee80000100800 */
[----:B------:R-:W-:Y:S04]  /*18850*/  STL [R1+0x800], R16 ;  /* 0x0008001001007387 */ /* 0x000fe80000100800 */
[----:B------:R1:W-:Y:S04]  /*18860*/  STL [R1+0x7fc], R17 ;  /* 0x0007fc1101007387 */ /* 0x0003e80000100800 */
[----:B-1----:R-:W3:Y:S01]  /*18870*/  LDL R17, [R1+0x15dc] ;  /* 0x0015dc0001117983 */ /* 0x002ee20000100800 */
[--C-:B------:R-:W-:Y:S01]  /*18880*/  @!P5 IMAD.IADD R69, R69, 0x1, -R9.reuse ;  /* 0x000000014545d824 */ /* 0x100fe200078e0a09 */
[----:B------:R-:W-:Y:S01]  /*18890*/  ISETP.GT.U32.AND P6, PT, R9, R71, PT ;  /* 0x000000470900720c */ /* 0x000fe20003fc4070 */
[----:B------:R-:W-:-:S03]  /*188a0*/  @!P2 IMAD.IADD R70, R70, 0x1, -R9 ;  /* 0x000000014646a824 */ /* 0x000fc600078e0a09 */
[----:B------:R-:W-:Y:S02]  /*188b0*/  ISETP.GT.U32.AND P5, PT, R9, R69, PT ;  /* 0x000000450900720c */ /* 0x000fe40003fa4070 */
[----:B----4-:R-:W-:Y:S02]  /*188c0*/  ISETP.GE.AND P2, PT, R91, RZ, PT ;  /* 0x000000ff5b00720c */ /* 0x010fe40003f46270 */
[----:B------:R-:W-:Y:S01]  /*188d0*/  SEL R68, R47, R68, !P1 ;  /* 0x000000442f447207 */ /* 0x000fe20004800000 */
[----:B--2---:R1:W-:Y:S04]  /*188e0*/  STL [R1+0x118], R85 ;  /* 0x0001185501007387 */ /* 0x0043e80000100800 */
[----:B------:R-:W-:Y:S02]  /*188f0*/  IMAD R68, R68, UR6, RZ ;  /* 0x0000000644447c24 */ /* 0x000fe4000f8e02ff */
[----:B------:R-:W-:Y:S01]  /*18900*/  @!P6 IMAD.IADD R71, R71, 0x1, -R9 ;  /* 0x000000014747e824 */ /* 0x000fe200078e0a09 */
[----:B------:R-:W-:Y:S01]  /*18910*/  PRMT R83, RZ, 0x7610, R83 ;  /* 0x00007610ff537816 */ /* 0x000fe20000000053 */
[----:B------:R-:W-:Y:S01]  /*18920*/  @!P5 IMAD.IADD R69, R69, 0x1, -R9 ;  /* 0x000000014545d824 */ /* 0x000fe200078e0a09 */
[----:B------:R-:W-:Y:S01]  /*18930*/  PRMT R82, RZ, 0x7610, R82 ;  /* 0x00007610ff527816 */ /* 0x000fe20000000052 */
[----:B------:R-:W2:Y:S01]  /*18940*/  LDCU UR6, c[0x0][0x3b0] ;  /* 0x00007600ff0677ac */ /* 0x000ea20008000800 */
[----:B-1----:R-:W-:Y:S01]  /*18950*/  IADD3 R85, P6, PT, R68, R8, RZ ;  /* 0x0000000844557210 */ /* 0x002fe20007fde0ff */
[----:B------:R-:W-:Y:S01]  /*18960*/  @!P2 IMAD.MOV R69, RZ, RZ, -R69 ;  /* 0x000000ffff45a224 */ /* 0x000fe200078e0a45 */
[----:B------:R-:W-:-:S02]  /*18970*/  ISETP.GT.U32.AND P2, PT, R9, R76, PT ;  /* 0x0000004c0900720c */ /* 0x000fc40003f44070 */
[----:B------:R-:W-:Y:S02]  /*18980*/  LEA.HI.X.SX32 R91, R68, R5, 0x1, P6 ;  /* 0x00000005445b7211 */ /* 0x000fe400030f0eff */
[----:B------:R-:W-:Y:S01]  /*18990*/  SEL R69, R47, R69, !P1 ;  /* 0x000000452f457207 */ /* 0x000fe20004800000 */
[----:B------:R-:W-:Y:S01]  /*189a0*/  @P0 IMAD.MOV.U32 R16, RZ, RZ, R85 ;  /* 0x000000ffff100224 */ /* 0x000fe200078e0055 */
[----:B------:R-:W-:-:S03]  /*189b0*/  ISETP.GT.U32.AND P5, PT, R9, R71, PT ;  /* 0x000000470900720c */ /* 0x000fc60003fa4070 */
[----:B0-----:R-:W-:Y:S01]  /*189c0*/  IMAD R69, R69, UR4, RZ ;  /* 0x0000000445457c24 */ /* 0x001fe2000f8e02ff */
[----:B------:R-:W-:Y:S01]  /*189d0*/  STL [R1+0x840], R85 ;  /* 0x0008405501007387 */ /* 0x000fe20000100800 */
[----:B------:R-:W-:Y:S01]  /*189e0*/  ISETP.GT.U32.AND P3, PT, R9, R70, PT ;  /* 0x000000460900720c */ /* 0x000fe20003f64070 */
[----:B------:R-:W0:Y:S01]  /*189f0*/  LDCU UR4, c[0x0][0x3b0] ;  /* 0x00007600ff0477ac */ /* 0x000e220008000800 */
[--C-:B------:R-:W-:Y:S01]  /*18a00*/  @!P2 IMAD.IADD R76, R76, 0x1, -R9.reuse ;  /* 0x000000014c4ca824 */ /* 0x100fe200078e0a09 */
[----:B------:R1:W-:Y:S05]  /*18a10*/  STL [R1+0x83c], R91 ;  /* 0x00083c5b01007387 */ /* 0x0003ea0000100800 */
[----:B------:R-:W-:Y:S01]  /*18a20*/  @!P5 IMAD.IADD R71, R71, 0x1, -R9 ;  /* 0x000000014747d824 */ /* 0x000fe200078e0a09 */
[----:B---3--:R-:W-:Y:S01]  /*18a30*/  ISETP.GE.AND P6, PT, R17, RZ, PT ;  /* 0x000000ff1100720c */ /* 0x008fe20003fc6270 */
[----:B------:R-:W-:-:S05]  /*18a40*/  @P0 IMAD.MOV.U32 R17, RZ, RZ, R91 ;  /* 0x000000ffff110224 */ /* 0x000fca00078e005b */
[----:B------:R3:W4:Y:S02]  /*18a50*/  @P0 LDG.E.U8 R83, desc[UR20][R16.64] ;  /* 0x0000001410530981 */ /* 0x000724000c1e1100 */
[----:B---3--:R-:W-:-:S04]  /*18a60*/  IADD3 R16, P2, PT, R69, R8, RZ ;  /* 0x0000000845107210 */ /* 0x008fc80007f5e0ff */
[----:B------:R-:W-:Y:S02]  /*18a70*/  LEA.HI.X.SX32 R17, R69, R5, 0x1, P2 ;  /* 0x0000000545117211 */ /* 0x000fe400010f0eff */
[----:B------:R-:W-:Y:S02]  /*18a80*/  ISETP.GE.AND P5, PT, R81, RZ, PT ;  /* 0x000000ff5100720c */ /* 0x000fe40003fa6270 */
[----:B------:R-:W3:Y:S04]  /*18a90*/  LDL R81, [R1+0x160c] ;  /* 0x00160c0001517983 */ /* 0x000ee80000100800 */
[----:B------:R0:W3:Y:S01]  /*18aa0*/  @P0 LDG.E.U8 R82, desc[UR20][R16.64] ;  /* 0x0000001410520981 */ /* 0x0000e2000c1e1100 */
[----:B-1----:R-:W-:-:S03]  /*18ab0*/  IMAD.MOV.U32 R91, RZ, RZ, R80 ;  /* 0x000000ffff5b7224 */ /* 0x002fc600078e0050 */
[----:B------:R-:W3:Y:S01]  /*18ac0*/  LDL R80, [R1+0x167c] ;  /* 0x00167c0001507983 */ /* 0x000ee20000100800 */
[----:B------:R-:W-:Y:S01]  /*18ad0*/  @!P3 IMAD.IADD R70, R70, 0x1, -R9 ;  /* 0x000000014646b824 */ /* 0x000fe200078e0a09 */
[----:B------:R-:W-:-:S03]  /*18ae0*/  ISETP.GT.U32.AND P3, PT, R9, R74, PT ;  /* 0x0000004a0900720c */ /* 0x000fc60003f64070 */
[----:B------:R-:W-:Y:S01]  /*18af0*/  @!P6 IMAD.MOV R70, RZ, RZ, -R70 ;  /* 0x000000ffff46e224 */ /* 0x000fe200078e0a46 */
[----:B------:R-:W-:Y:S01]  /*18b00*/  ISETP.GT.U32.AND P2, PT, R9, R73, PT ;  /* 0x000000490900720c */ /* 0x000fe20003f44070 */
[----:B------:R-:W-:-:S03]  /*18b10*/  @!P5 IMAD.MOV R71, RZ, RZ, -R71 ;  /* 0x000000ffff47d224 */ /* 0x000fc600078e0a47 */
[C---:B------:R-:W-:Y:S02]  /*18b20*/  SEL R70, R47.reuse, R70, !P1 ;  /* 0x000000462f467207 */ /* 0x040fe40004800000 */
[----:B------:R-:W-:-:S03]  /*18b30*/  SEL R71, R47, R71, !P1 ;  /* 0x000000472f477207 */ /* 0x000fc60004800000 */
[----:B------:R-:W-:Y:S01]  /*18b40*/  IMAD R70, R70, UR5, RZ ;  /* 0x0000000546467c24 */ /* 0x000fe2000f8e02ff */
[----:B------:R-:W-:Y:S01]  /*18b50*/  STL [R1+0x880], R16 ;  /* 0x0008801001007387 */ /* 0x000fe20000100800 */
[----:B------:R-:W-:Y:S01]  /*18b60*/  @!P3 IMAD.IADD R74, R74, 0x1, -R9 ;  /* 0x000000014a4ab824 */ /* 0x000fe200078e0a09 */
[----:B------:R-:W-:Y:S01]  /*18b70*/  PRMT R79, RZ, 0x7610, R79 ;  /* 0x00007610ff4f7816 */ /* 0x000fe2000000004f */
[----:B--2---:R-:W-:Y:S01]  /*18b80*/  IMAD R71, R71, UR6, RZ ;  /* 0x0000000647477c24 */ /* 0x004fe2000f8e02ff */
[----:B------:R0:W-:Y:S01]  /*18b90*/  STL [R1+0x87c], R17 ;  /* 0x00087c1101007387 */ /* 0x0001e20000100800 */
[----:B------:R-:W-:Y:S01]  /*18ba0*/  @!P2 IMAD.IADD R73, R73, 0x1, -R9 ;  /* 0x000000014949a824 */ /* 0x000fe200078e0a09 */
[----:B------:R-:W-:Y:S01]  /*18bb0*/  ISETP.GT.U32.AND P5, PT, R9, R74, PT ;  /* 0x0000004a0900720c */ /* 0x000fe20003fa4070 */
[----:B------:R-:W1:Y:S01]  /*18bc0*/  LDCU UR5, c[0x0][0x3b0] ;  /* 0x00007600ff0577ac */ /* 0x000e620008000800 */
[----:B------:R-:W2:Y:S01]  /*18bd0*/  LDL R85, [R1+0x1688] ;  /* 0x0016880001557983 */ /* 0x000ea20000100800 */
[----:B------:R-:W-:-:S02]  /*18be0*/  PRMT R92, RZ, 0x7610, R92 ;  /* 0x00007610ff5c7816 */ /* 0x000fc4000000005c */
[----:B------:R-:W-:Y:S01]  /*18bf0*/  ISETP.GT.U32.AND P3, PT, R9, R76, PT ;  /* 0x0000004c0900720c */ /* 0x000fe20003f64070 */
[----:B------:R-:W1:Y:S01]  /*18c00*/  LDCU UR6, c[0x0][0x3b0] ;  /* 0x00007600ff0677ac */ /* 0x000e620008000800 */
[----:B0-----:R-:W-:-:S04]  /*18c10*/  IADD3 R17, P6, PT, R70, R8, RZ ;  /* 0x0000000846117210 */ /* 0x001fc80007fde0ff */
[----:B------:R-:W-:Y:S02]  /*18c20*/  LEA.HI.X.SX32 R16, R70, R5, 0x1, P6 ;  /* 0x0000000546107211 */ /* 0x000fe400030f0eff */
[----:B------:R-:W-:Y:S01]  /*18c30*/  @!P5 IMAD.IADD R74, R74, 0x1, -R9 ;  /* 0x000000014a4ad824 */ /* 0x000fe200078e0a09 */
[----:B----4-:R0:W-:Y:S04]  /*18c40*/  STL [R1+0x114], R83 ;  /* 0x0001145301007387 */ /* 0x0101e80000100800 */
[----:B0-----:R-:W4:Y:S01]  /*18c50*/  LDL R83, [R1+0x1698] ;  /* 0x0016980001537983 */ /* 0x001f220000100800 */
[----:B---3--:R-:W-:-:S03]  /*18c60*/  ISETP.GE.AND P6, PT, R81, RZ, PT ;  /* 0x000000ff5100720c */ /* 0x008fc60003fc6270 */
[----:B------:R0:W-:Y:S04]  /*18c70*/  STL [R1+0x110], R82 ;  /* 0x0001105201007387 */ /* 0x0001e80000100800 */
[----:B------:R3:W-:Y:S04]  /*18c80*/  STL [R1+0x8c0], R17 ;  /* 0x0008c01101007387 */ /* 0x0007e80000100800 */
[----:B------:R-:W4:Y:S01]  /*18c90*/  LDL.LU R81, [R1+0x184c] ;  /* 0x00184c0001517983 */ /* 0x000f220000300800 */
[----:B0-----:R-:W-:Y:S02]  /*18ca0*/  IADD3 R82, P2, PT, R71, R8, RZ ;  /* 0x0000000847527210 */ /* 0x001fe40007f5e0ff */
[----:B---3--:R-:W-:-:S03]  /*18cb0*/  @P0 LOP3.LUT R17, R17, R16, RZ, 0x3c, !PT ;  /* 0x0000001011110212 */ /* 0x008fc600078e3cff */
[----:B------:R-:W-:Y:S04]  /*18cc0*/  STL [R1+0x900], R82 ;  /* 0x0009005201007387 */ /* 0x000fe80000100800 */
[----:B------:R0:W-:Y:S01]  /*18cd0*/  STL [R1+0x8bc], R16 ;  /* 0x0008bc1001007387 */ /* 0x0001e20000100800 */
[----:B------:R-:W-:Y:S02]  /*18ce0*/  ISETP.GE.AND P5, PT, R80, RZ, PT ;  /* 0x000000ff5000720c */ /* 0x000fe40003fa6270 */
[----:B------:R-:W-:Y:S02]  /*18cf0*/  LEA.HI.X.SX32 R80, R71, R5, 0x1, P2 ;  /* 0x0000000547507211 */ /* 0x000fe400010f0eff */
[----:B0-----:R-:W-:-:S04]  /*18d00*/  @P0 LOP3.LUT R16, R17, R16, RZ, 0x3c, !PT ;  /* 0x0000001011100212 */ /* 0x001fc800078e3cff */
[----:B------:R-:W-:-:S05]  /*18d10*/  @P0 LOP3.LUT R17, R17, R16, RZ, 0x3c, !PT ;  /* 0x0000001011110212 */ /* 0x000fca00078e3cff */
[----:B------:R0:W3:Y:S02]  /*18d20*/  @P0 LDG.E.U8 R79, desc[UR20][R16.64] ;  /* 0x00000014104f0981 */ /* 0x0000e4000c1e1100 */
[----:B0-----:R-:W-:Y:S02]  /*18d30*/  @P0 IMAD.MOV.U32 R16, RZ, RZ, R82 ;  /* 0x000000ffff100224 */ /* 0x001fe400078e0052 */
[----:B------:R-:W-:-:S05]  /*18d40*/  @P0 IMAD.MOV.U32 R17, RZ, RZ, R80 ;  /* 0x000000ffff110224 */ /* 0x000fca00078e0050 */
[----:B------:R0:W3:Y:S01]  /*18d50*/  @P0 LDG.E.U8 R92, desc[UR20][R16.64] ;  /* 0x00000014105c0981 */ /* 0x0000e2000c1e1100 */
[----:B------:R-:W-:Y:S01]  /*18d60*/  @!P3 IMAD.IADD R76, R76, 0x1, -R9 ;  /* 0x000000014c4cb824 */ /* 0x000fe200078e0a09 */
[C---:B------:R-:W-:Y:S02]  /*18d70*/  ISETP.GT.U32.AND P3, PT, R9.reuse, R77, PT ;  /* 0x0000004d0900720c */ /* 0x040fe40003f64070 */
[----:B------:R-:W-:Y:S01]  /*18d80*/  ISETP.GT.U32.AND P2, PT, R9, R73, PT ;  /* 0x000000490900720c */ /* 0x000fe20003f44070 */
[----:B------:R-:W-:Y:S02]  /*18d90*/  @!P6 IMAD.MOV R76, RZ, RZ, -R76 ;  /* 0x000000ffff4ce224 */ /* 0x000fe400078e0a4c */
[----:B------:R-:W-:Y:S01]  /*18da0*/  @!P5 IMAD.MOV R74, RZ, RZ, -R74 ;  /* 0x000000ffff4ad224 */ /* 0x000fe200078e0a4a */
[----:B--2---:R-:W-:-:S07]  /*18db0*/  ISETP.GE.AND P5, PT, R85, RZ, PT ;  /* 0x000000ff5500720c */ /* 0x004fce0003fa6270 */
[----:B------:R-:W-:Y:S01]  /*18dc0*/  @!P3 IMAD.IADD R77, R77, 0x1, -R9 ;  /* 0x000000014d4db824 */ /* 0x000fe200078e0a09 */
[----:B------:R-:W-:-:S04]  /*18dd0*/  SEL R76, R47, R76, !P1 ;  /* 0x0000004c2f4c7207 */ /* 0x000fc80004800000 */
[----:B------:R-:W-:Y:S02]  /*18de0*/  ISETP.GT.U32.AND P3, PT, R9, R77, PT ;  /* 0x0000004d0900720c */ /* 0x000fe40003f64070 */
[----:B------:R-:W-:Y:S01]  /*18df0*/  SEL R74, R47, R74, !P1 ;  /* 0x0000004a2f4a7207 */ /* 0x000fe20004800000 */
[----:B------:R-:W-:Y:S01]  /*18e00*/  IMAD R76, R76, UR4, RZ ;  /* 0x000000044c4c7c24 */ /* 0x000fe2000f8e02ff */
[----:B------:R-:W-:Y:S01]  /*18e10*/  PRMT R86, RZ, 0x7610, R86 ;  /* 0x00007610ff567816 */ /* 0x000fe20000000056 */
[----:B------:R-:W-:Y:S01]  /*18e20*/  @!P2 IMAD.IADD R73, R73, 0x1, -R9 ;  /* 0x000000014949a824 */ /* 0x000fe200078e0a09 */
[----:B------:R-:W-:Y:S01]  /*18e30*/  PRMT R87, RZ, 0x7610, R87 ;  /* 0x00007610ff577816 */ /* 0x000fe20000000057 */
[----:B------:R-:W-:Y:S01]  /*18e40*/  IMAD R74, R74, UR7, RZ ;  /* 0x000000074a4a7c24 */ /* 0x000fe2000f8e02ff */
[----:B------:R-:W-:Y:S01]  /*18e50*/  PRMT R88, RZ, 0x7610, R88 ;  /* 0x00007610ff587816 */ /* 0x000fe20000000058 */
[----:B------:R-:W-:Y:S01]  /*18e60*/  @!P5 IMAD.MOV R73, RZ, RZ, -R73 ;  /* 0x000000ffff49d224 */ /* 0x000fe200078e0a49 */
[----:B------:R-:W2:Y:S03]  /*18e70*/  LDCU UR4, c[0x0][0x3b0] ;  /* 0x00007600ff0477ac */ /* 0x000ea60008000800 */
[----:B------:R-:W-:Y:S01]  /*18e80*/  @!P3 IMAD.IADD R77, R77, 0x1, -R9 ;  /* 0x000000014d4db824 */ /* 0x000fe200078e0a09 */
[-C--:B0-----:R-:W-:Y:S01]  /*18e90*/  IADD3 R16, P3, PT, R76, R8.reuse, RZ ;  /* 0x000000084c107210 */ /* 0x081fe20007f7e0ff */
[----:B------:R-:W0:Y:S01]  /*18ea0*/  LDCU UR7, c[0x0][0x3b0] ;  /* 0x00007600ff0777ac */ /* 0x000e220008000800 */
[----:B------:R-:W-:-:S02]  /*18eb0*/  IADD3 R85, P5, PT, R74, R8, RZ ;  /* 0x000000084a557210 */ /* 0x000fc40007fbe0ff */
[-C--:B------:R-:W-:Y:S02]  /*18ec0*/  LEA.HI.X.SX32 R17, R76, R5.reuse, 0x1, P3 ;  /* 0x000000054c117211 */ /* 0x080fe400018f0eff */
[----:B----4-:R-:W-:Y:S02]  /*18ed0*/  ISETP.GE.AND P2, PT, R83, RZ, PT ;  /* 0x000000ff5300720c */ /* 0x010fe40003f46270 */
[----:B------:R-:W-:Y:S02]  /*18ee0*/  LEA.HI.X.SX32 R83, R74, R5, 0x1, P5 ;  /* 0x000000054a537211 */ /* 0x000fe400028f0eff */
[----:B------:R-:W-:-:S06]  /*18ef0*/  PRMT R81, RZ, 0x7610, R81 ;  /* 0x00007610ff517816 */ /* 0x000fcc0000000051 */
[----:B------:R4:W2:Y:S04]  /*18f00*/  @P0 LDG.E.U8 R81, desc[UR20][R16.64] ;  /* 0x0000001410510981 */ /* 0x0008a8000c1e1100 */
[----:B---3--:R3:W-:Y:S04]  /*18f10*/  STL [R1+0x10c], R79 ;  /* 0x00010c4f01007387 */ /* 0x0087e80000100800 */
[----:B---3--:R-:W3:Y:S04]  /*18f20*/  LDL.LU R79, [R1+0x1848] ;  /* 0x00184800014f7983 */ /* 0x008ee80000300800 */
[----:B------:R0:W-:Y:S04]  /*18f30*/  STL [R1+0x8fc], R80 ;  /* 0x0008fc5001007387 */ /* 0x0001e80000100800 */
[----:B0-----:R-:W3:Y:S04]  /*18f40*/  LDL.LU R80, [R1+0x1844] ;  /* 0x0018440001507983 */ /* 0x001ee80000300800 */
[----:B------:R-:W3:Y:S04]  /*18f50*/  LDL.LU R82, [R1+0x1840] ;  /* 0x0018400001527983 */ /* 0x000ee80000300800 */
[----:B------:R0:W-:Y:S02]  /*18f60*/  STL [R1+0x108], R92 ;  /* 0x0001085c01007387 */ /* 0x0001e40000100800 */
[----:B0-----:R-:W-:-:S02]  /*18f70*/  IMAD.MOV.U32 R92, RZ, RZ, R91 ;  /* 0x000000ffff5c7224 */ /* 0x001fc400078e005b */
[----:B------:R-:W3:Y:S04]  /*18f80*/  LDL R91, [R1+0x16cc] ;  /* 0x0016cc00015b7983 */ /* 0x000ee80000100800 */
[----:B------:R4:W-:Y:S04]  /*18f90*/  STL [R1+0x940], R16 ;  /* 0x0009401001007387 */ /* 0x0009e80000100800 */
[----:B------:R-:W-:Y:S04]  /*18fa0*/  STL [R1+0x980], R85 ;  /* 0x0009805501007387 */ /* 0x000fe80000100800 */
[----:B------:R0:W-:Y:S01]  /*18fb0*/  STL [R1+0x93c], R17 ;  /* 0x00093c1101007387 */ /* 0x0001e20000100800 */
[----:B----4-:R-:W-:-:S02]  /*18fc0*/  @P0 IMAD.MOV.U32 R16, RZ, RZ, R85 ;  /* 0x000000ffff100224 */ /* 0x010fc400078e0055 */
[----:B0-----:R-:W-:-:S05]  /*18fd0*/  @P0 IMAD.MOV.U32 R17, RZ, RZ, R83 ;  /* 0x000000ffff110224 */ /* 0x001fca00078e0053 */
[----:B------:R-:W4:Y:S04]  /*18fe0*/  @P0 LDG.E.U8 R86, desc[UR20][R16.64] ;  /* 0x0000001410560981 */ /* 0x000f28000c1e1100 */
[----:B--2---:R0:W-:Y:S04]  /*18ff0*/  STL [R1+0x104], R81 ;  /* 0x0001045101007387 */ /* 0x0041e80000100800 */
[----:B0-----:R-:W2:Y:S04]  /*19000*/  LDL.LU R81, [R1+0x183c] ;  /* 0x00183c0001517983 */ /* 0x001ea80000300800 */
[----:B------:R0:W-:Y:S04]  /*19010*/  STL [R1+0x97c], R83 ;  /* 0x00097c5301007387 */ /* 0x0001e80000100800 */
[----:B0-----:R-:W2:Y:S04]  /*19020*/  LDL.LU R83, [R1+0x1838] ;  /* 0x0018380001537983 */ /* 0x001ea80000300800 */
[----:B------:R-:W2:Y:S04]  /*19030*/  LDL.LU R85, [R1+0x1834] ;  /* 0x0018340001557983 */ /* 0x000ea80000300800 */
[----:B----4-:R0:W-:Y:S04]  /*19040*/  STL [R1+0x100], R86 ;  /* 0x0001005601007387 */ /* 0x0101e80000100800 */
[----:B0-----:R-:W4:Y:S04]  /*19050*/  LDL.LU R86, [R1+0x1830] ;  /* 0x0018300001567983 */ /* 0x001f280000300800 */
[----:B------:R-:W2:Y:S01]  /*19060*/  LDL R17, [R1+0x16a4] ;  /* 0x0016a40001117983 */ /* 0x000ea20000100800 */
[----:B------:R-:W-:-:S05]  /*19070*/  SEL R73, R47, R73, !P1 ;  /* 0x000000492f497207 */ /* 0x000fca0004800000 */
[----:B-1----:R-:W-:Y:S02]  /*19080*/  IMAD R73, R73, UR5, RZ ;  /* 0x0000000549497c24 */ /* 0x002fe4000f8e02ff */
[----:B------:R-:W-:Y:S01]  /*19090*/  @!P2 IMAD.MOV R77, RZ, RZ, -R77 ;  /* 0x000000ffff4da224 */ /* 0x000fe200078e0a4d */
[----:B---3--:R-:W-:Y:S01]  /*190a0*/  ISETP.GT.U32.AND P6, PT, R9, R79, PT ;  /* 0x0000004f0900720c */ /* 0x008fe20003fc4070 */
[----:B------:R-:W0:Y:S01]  /*190b0*/  LDCU UR5, c[0x0][0x3b0] ;  /* 0x00007600ff0577ac */ /* 0x000e220008000800 */
[----:B------:R-:W-:Y:S02]  /*190c0*/  IADD3 R16, P5, PT, R73, R8, RZ ;  /* 0x0000000849107210 */ /* 0x000fe40007fbe0ff */
[----:B--2---:R-:W-:Y:S02]  /*190d0*/  ISETP.GE.AND P2, PT, R17, RZ, PT ;  /* 0x000000ff1100720c */ /* 0x004fe40003f46270 */
[----:B------:R-:W-:-:S05]  /*190e0*/  LEA.HI.X.SX32 R17, R73, R5, 0x1, P5 ;  /* 0x0000000549117211 */ /* 0x000fca00028f0eff */
[----:B------:R1:W2:Y:S02]  /*190f0*/  @P0 LDG.E.U8 R87, desc[UR20][R16.64] ;  /* 0x0000001410570981 */ /* 0x0002a4000c1e1100 */
[----:B------:R-:W-:Y:S01]  /*19100*/  @!P6 IMAD.IADD R79, R79, 0x1, -R9 ;  /* 0x000000014f4fe824 */ /* 0x000fe200078e0a09 */
[----:B------:R-:W-:-:S04]  /*19110*/  SEL R77, R47, R77, !P1 ;  /* 0x0000004d2f4d7207 */ /* 0x000fc80004800000 */
[----:B------:R-:W-:Y:S01]  /*19120*/  ISETP.GT.U32.AND P6, PT, R9, R79, PT ;  /* 0x0000004f0900720c */ /* 0x000fe20003fc4070 */
[----:B------:R-:W-:Y:S01]  /*19130*/  IMAD R77, R77, UR6, RZ ;  /* 0x000000064d4d7c24 */ /* 0x000fe2000f8e02ff */
[----:B------:R-:W-:Y:S01]  /*19140*/  STL [R1+0x9c0], R16 ;  /* 0x0009c01001007387 */ /* 0x000fe20000100800 */
[----:B------:R-:W-:Y:S01]  /*19150*/  ISETP.GT.U32.AND P3, PT, R9, R80, PT ;  /* 0x000000500900720c */ /* 0x000fe20003f64070 */
[----:B------:R-:W3:Y:S02]  /*19160*/  LDCU UR6, c[0x0][0x3b0] ;  /* 0x00007600ff0677ac */ /* 0x000ee40008000800 */
[----:B------:R1:W-:Y:S07]  /*19170*/  STL [R1+0x9bc], R17 ;  /* 0x0009bc1101007387 */ /* 0x0003ee0000100800 */
[----:B------:R-:W-:Y:S01]  /*19180*/  @!P6 IMAD.IADD R79, R79, 0x1, -R9 ;  /* 0x000000014f4fe824 */ /* 0x000fe200078e0a09 */
[----:B-1----:R-:W-:-:S04]  /*19190*/  IADD3 R17, P6, PT, R77, R8, RZ ;  /* 0x000000084d117210 */ /* 0x002fc80007fde0ff */
[----:B------:R-:W-:Y:S02]  /*191a0*/  LEA.HI.X.SX32 R16, R77, R5, 0x1, P6 ;  /* 0x000000054d107211 */ /* 0x000fe400030f0eff */
[----:B------:R-:W-:Y:S01]  /*191b0*/  ISETP.GE.AND P6, PT, R91, RZ, PT ;  /* 0x000000ff5b00720c */ /* 0x000fe20003fc6270 */
[----:B--2---:R1:W-:Y:S04]  /*191c0*/  STL [R1+0xfc], R87 ;  /* 0x0000fc5701007387 */ /* 0x0043e80000100800 */
[----:B-1----:R-:W2:Y:S04]  /*191d0*/  LDL R87, [R1+0x16bc] ;  /* 0x0016bc0001577983 */ /* 0x002ea80000100800 */
[----:B------:R1:W-:Y:S04]  /*191e0*/  STL [R1+0xa00], R17 ;  /* 0x000a001101007387 */ /* 0x0003e80000100800 */
[----:B------:R-:W2:Y:S01]  /*191f0*/  LDL R91, [R1+0x16d8] ;  /* 0x0016d800015b7983 */ /* 0x000ea20000100800 */
[----:B-1----:R-:W-:-:S03]  /*19200*/  @P0 LOP3.LUT R17, R17, R16, RZ, 0x3c, !PT ;  /* 0x0000001011110212 */ /* 0x002fc600078e3cff */
[----:B------:R1:W-:Y:S02]  /*19210*/  STL [R1+0x9fc], R16 ;  /* 0x0009fc1001007387 */ /* 0x0003e40000100800 */
[----:B-1----:R-:W-:-:S04]  /*19220*/  @P0 LOP3.LUT R16, R17, R16, RZ, 0x3c, !PT ;  /* 0x0000001011100212 */ /* 0x002fc800078e3cff */
[----:B------:R-:W-:-:S05]  /*19230*/  @P0 LOP3.LUT R17, R17, R16, RZ, 0x3c, !PT ;  /* 0x0000001011110212 */ /* 0x000fca00078e3cff */
[----:B------:R1:W3:Y:S01]  /*19240*/  @P0 LDG.E.U8 R88, desc[UR20][R16.64] ;  /* 0x0000001410580981 */ /* 0x0002e2000c1e1100 */
[----:B------:R-:W-:Y:S01]  /*19250*/  @!P3 IMAD.IADD R80, R80, 0x1, -R9 ;  /* 0x000000015050b824 */ /* 0x000fe200078e0a09 */
[----:B------:R-:W-:-:S04]  /*19260*/  ISETP.GT.U32.AND P5, PT, R9, R82, PT ;  /* 0x000000520900720c */ /* 0x000fc80003fa4070 */
[C---:B------:R-:W-:Y:S01]  /*19270*/  ISETP.GT.U32.AND P3, PT, R9.reuse, R80, PT ;  /* 0x000000500900720c */ /* 0x040fe20003f64070 */
[----:B------:R-:W-:Y:S01]  /*19280*/  @!P2 IMAD.MOV R79, RZ, RZ, -R79 ;  /* 0x000000ffff4fa224 */ /* 0x000fe200078e0a4f */
[----:B------:R-:W-:-:S04]  /*19290*/  ISETP.GT.U32.AND P2, PT, R9, R81, PT ;  /* 0x000000510900720c */ /* 0x000fc80003f44070 */
[----:B------:R-:W-:-:S03]  /*192a0*/  SEL R79, R47, R79, !P1 ;  /* 0x0000004f2f4f7207 */ /* 0x000fc60004800000 */
[----:B------:R-:W-:-:S04]  /*192b0*/  @!P5 IMAD.IADD R82, R82, 0x1, -R9 ;  /* 0x000000015252d824 */ /* 0x000fc800078e0a09 */
[--C-:B------:R-:W-:Y:S02]  /*192c0*/  @!P3 IMAD.IADD R80, R80, 0x1, -R9.reuse ;  /* 0x000000015050b824 */ /* 0x100fe400078e0a09 */
[----:B------:R-:W-:Y:S02]  /*192d0*/  IMAD R79, R79, UR4, RZ ;  /* 0x000000044f4f7c24 */ /* 0x000fe4000f8e02ff */
[----:B------:R-:W-:Y:S01]  /*192e0*/  @!P2 IMAD.IADD R81, R81, 0x1, -R9 ;  /* 0x000000015151a824 */ /* 0x000fe200078e0a09 */
[----:B------:R-:W-:Y:S01]  /*192f0*/  PRMT R22, RZ, 0x7610, R22 ;  /* 0x00007610ff167816 */ /* 0x000fe20000000016 */
[----:B------:R-:W-:Y:S01]  /*19300*/  @!P6 IMAD.MOV R80, RZ, RZ, -R80 ;  /* 0x000000ffff50e224 */ /* 0x000fe200078e0a50 */
[----:B------:R-:W-:Y:S01]  /*19310*/  ISETP.GT.U32.AND P6, PT, R9, R82, PT ;  /* 0x000000520900720c */ /* 0x000fe20003fc4070 */
[----:B------:R-:W2:Y:S01]  /*19320*/  LDCU UR4, c[0x0][0x3b0] ;  /* 0x00007600ff0477ac */ /* 0x000ea20008000800 */
[----:B-1----:R-:W-:Y:S02]  /*19330*/  IADD3 R16, P2, PT, R79, R8, RZ ;  /* 0x000000084f107210 */ /* 0x002fe40007f5e0ff */
[----:B------:R-:W-:-:S02]  /*19340*/  SEL R80, R47, R80, !P1 ;  /* 0x000000502f507207 */ /* 0x000fc40004800000 */
[----:B------:R-:W-:-:S03]  /*19350*/  LEA.HI.X.SX32 R17, R79, R5, 0x1, P2 ;  /* 0x000000054f117211 */ /* 0x000fc600010f0eff */
[----:B0-----:R-:W-:Y:S01]  /*19360*/  IMAD R80, R80, UR5, RZ ;  /* 0x0000000550507c24 */ /* 0x001fe2000f8e02ff */
[----:B------:R-:W-:Y:S01]  /*19370*/  ISETP.GT.U32.AND P5, PT, R9, R12, PT ;  /* 0x0000000c0900720c */ /* 0x000fe20003fa4070 */
[----:B------:R0:W4:Y:S02]  /*19380*/  @P0 LDG.E.U8 R22, desc[UR20][R16.64] ;  /* 0x0000001410160981 */ /* 0x000124000c1e1100 */
[----:B------:R-:W-:Y:S01]  /*19390*/  @!P6 IMAD.IADD R82, R82, 0x1, -R9 ;  /* 0x000000015252e824 */ /* 0x000fe200078e0a09 */
[----:B------:R-:W-:Y:S01]  /*193a0*/  PRMT R13, RZ, 0x7610, R13 ;  /* 0x00007610ff0d7816 */ /* 0x000fe2000000000d */
[----:B------:R-:W1:Y:S08]  /*193b0*/  LDCU UR5, c[0x0][0x3b0] ;  /* 0x00007600ff0577ac */ /* 0x000e700008000800 */
[----:B------:R-:W-:Y:S01]  /*193c0*/  @!P5 IMAD.IADD R12, R12, 0x1, -R9 ;  /* 0x000000010c0cd824 */ /* 0x000fe200078e0a09 */
[----:B--2---:R-:W-:Y:S01]  /*193d0*/  ISETP.GE.AND P5, PT, R91, RZ, PT ;  /* 0x000000ff5b00720c */ /* 0x004fe20003fa6270 */
[----:B---3--:R2:W-:Y:S04]  /*193e0*/  STL [R1+0xf8], R88 ;  /* 0x0000f85801007387 */ /* 0x0085e80000100800 */
[----:B--2---:R-:W2:Y:S04]  /*193f0*/  LDL.LU R88, [R1+0x182c] ;  /* 0x00182c0001587983 */ /* 0x004ea80000300800 */
[----:B------:R0:W-:Y:S04]  /*19400*/  STL [R1+0xa40], R16 ;  /* 0x000a401001007387 */ /* 0x0001e80000100800 */
[----:B------:R3:W-:Y:S04]  /*19410*/  STL [R1+0xa3c], R17 ;  /* 0x000a3c1101007387 */ /* 0x0007e80000100800 */
[----:B------:R-:W2:Y:S01]  /*19420*/  LDL R91, [R1+0x133c] ;  /* 0x00133c00015b7983 */ /* 0x000ea20000100800 */
[----:B0-----:R-:W-:-:S04]  /*19430*/  IADD3 R16, P6, PT, R80, R8, RZ ;  /* 0x0000000850107210 */ /* 0x001fc80007fde0ff */
[----:B---3--:R-:W-:-:S05]  /*19440*/  LEA.HI.X.SX32 R17, R80, R5, 0x1, P6 ;  /* 0x0000000550117211 */ /* 0x008fca00030f0eff */
[----:B------:R0:W3:Y:S01]  /*19450*/  @P0 LDG.E.U8 R13, desc[UR20][R16.64] ;  /* 0x00000014100d0981 */ /* 0x0000e2000c1e1100 */
[C---:B------:R-:W-:Y:S02]  /*19460*/  ISETP.GT.U32.AND P3, PT, R9.reuse, R83, PT ;  /* 0x000000530900720c */ /* 0x040fe40003f64070 */
[----:B------:R-:W-:-:S11]  /*19470*/  ISETP.GT.U32.AND P2, PT, R9, R81, PT ;  /* 0x000000510900720c */ /* 0x000fd60003f44070 */
[--C-:B------:R-:W-:Y:S01]  /*19480*/  @!P3 IMAD.IADD R83, R83, 0x1, -R9.reuse ;  /* 0x000000015353b824 */ /* 0x100fe200078e0a09 */
[----:B------:R-:W-:Y:S01]  /*19490*/  ISETP.GE.AND P3, PT, R87, RZ, PT ;  /* 0x000000ff5700720c */ /* 0x000fe20003f66270 */
[----:B------:R-:W-:Y:S01]  /*194a0*/  @!P2 IMAD.IADD R81, R81, 0x1, -R9 ;  /* 0x000000015151a824 */ /* 0x000fe200078e0a09 */
[----:B------:R-:W-:-:S03]  /*194b0*/  ISETP.GT.U32.AND P6, PT, R9, R12, PT ;  /* 0x0000000c0900720c */ /* 0x000fc60003fc4070 */
[----:B------:R-:W-:Y:S01]  /*194c0*/  @!P5 IMAD.MOV R81, RZ, RZ, -R81 ;  /* 0x000000ffff51d224 */ /* 0x000fe200078e0a51 */
[----:B------:R-:W-:-:S07]  /*194d0*/  ISETP.GE.AND P5, PT, R89, RZ, PT ;  /* 0x000000ff5900720c */ /* 0x000fce0003fa6270 */
[----:B------:R-:W-:Y:S01]  /*194e0*/  @!P3 IMAD.MOV R82, RZ, RZ, -R82 ;  /* 0x000000ffff52b224 */ /* 0x000fe200078e0a52 */
[----:B------:R-:W-:Y:S02]  /*194f0*/  ISETP.GT.U32.AND P3, PT, R9, R83, PT ;  /* 0x000000530900720c */ /* 0x000fe40003f64070 */
[C---:B------:R-:W-:Y:S02]  /*19500*/  SEL R81, R47.reuse, R81, !P1 ;  /* 0x000000512f517207 */ /* 0x040fe40004800000 */
[----:B------:R-:W-:Y:S01]  /*19510*/  SEL R82, R47, R82, !P1 ;  /* 0x000000522f527207 */ /* 0x000fe20004800000 */
[----:B------:R0:W-:Y:S02]  /*19520*/  STL [R1+0xa80], R16 ;  /* 0x000a801001007387 */ /* 0x0001e40000100800 */
[----:B------:R-:W-:Y:S01]  /*19530*/  IMAD R81, R81, UR7, RZ ;  /* 0x0000000751517c24 */ /* 0x000fe2000f8e02ff */
[----:B------:R-:W-:Y:S01]  /*19540*/  PRMT R90, RZ, 0x7610, R90 ;  /* 0x00007610ff5a7816 */ /* 0x000fe2000000005a */
[----:B------:R-:W-:Y:S01]  /*19550*/  IMAD R82, R82, UR6, RZ ;  /* 0x0000000652527c24 */ /* 0x000fe2000f8e02ff */
[----:B------:R1:W-:Y:S01]  /*19560*/  STL [R1+0xa7c], R17 ;  /* 0x000a7c1101007387 */ /* 0x0003e20000100800 */
[----:B------:R-:W-:Y:S01]  /*19570*/  @!P6 IMAD.IADD R12, R12, 0x1, -R9 ;  /* 0x000000010c0ce824 */ /* 0x000fe200078e0a09 */
[----:B------:R-:W-:Y:S01]  /*19580*/  PRMT R93, RZ, 0x7610, R93 ;  /* 0x00007610ff5d7816 */ /* 0x000fe2000000005d */
[----:B------:R-:W-:Y:S01]  /*19590*/  @!P3 IMAD.IADD R83, R83, 0x1, -R9 ;  /* 0x000000015353b824 */ /* 0x000fe200078e0a09 */
[----:B------:R-:W4:Y:S01]  /*195a0*/  LDL R87, [R1+0x138c] ;  /* 0x00138c0001577983 */ /* 0x000f220000100800 */
[C---:B0-----:R-:W-:Y:S01]  /*195b0*/  IADD3 R16, P6, PT, R82.reuse, R8, RZ ;  /* 0x0000000852107210 */ /* 0x041fe20007fde0ff */
[----:B------:R-:W0:Y:S02]  /*195c0*/  LDCU UR6, c[0x0][0x3b0] ;  /* 0x00007600ff0677ac */ /* 0x000e240008000800 */
[----:B------:R-:W4:Y:S01]  /*195d0*/  LDL.LU R89, [R1+0x1828] ;  /* 0x0018280001597983 */ /* 0x000f220000300800 */
[----:B------:R-:W-:Y:S01]  /*195e0*/  @!P5 IMAD.MOV R12, RZ, RZ, -R12 ;  /* 0x000000ffff0cd224 */ /* 0x000fe200078e0a0c */
[----:B-1----:R-:W-:Y:S01]  /*195f0*/  LEA.HI.X.SX32 R17, R82, R5, 0x1, P6 ;  /* 0x0000000552117211 */ /* 0x002fe200030f0eff */
[----:B------:R-:W1:Y:S04]  /*19600*/  LDCU UR7, c[0x0][0x3b0] ;  /* 0x00007600ff0777ac */ /* 0x000e680008000800 */
[----:B------:R0:W4:Y:S01]  /*19610*/  @P0 LDG.E.U8 R90, desc[UR20][R16.64] ;  /* 0x00000014105a0981 */ /* 0x000122000c1e1100 */
[----:B--2---:R-:W-:-:S03]  /*19620*/  ISETP.GE.AND P5, PT, R91, RZ, PT ;  /* 0x000000ff5b00720c */ /* 0x004fc60003fa6270 */
[----:B---3--:R2:W-:Y:S04]  /*19630*/  STL [R1+0xf0], R13 ;  /* 0x0000f00d01007387 */ /* 0x0085e80000100800 */
[----:B----4-:R3:W-:Y:S01]  /*19640*/  STL [R1+0xf4], R22 ;  /* 0x0000f41601007387 */ /* 0x0107e20000100800 */
[----:B--2---:R-:W-:Y:S01]  /*19650*/  IMAD.MOV.U32 R13, RZ, RZ, R92 ;  /* 0x000000ffff0d7224 */ /* 0x004fe200078e005c */
[C---:B------:R-:W-:Y:S02]  /*19660*/  IADD3 R92, P3, PT, R81.reuse, R8, RZ ;  /* 0x00000008515c7210 */ /* 0x040fe40007f7e0ff */
[----:B------:R0:W-:Y:S02]  /*19670*/  STL [R1+0xac0], R16 ;  /* 0x000ac01001007387 */ /* 0x0001e40000100800 */
[----:B------:R-:W-:-:S02]  /*19680*/  LEA.HI.X.SX32 R91, R81, R5, 0x1, P3 ;  /* 0x00000005515b7211 */ /* 0x000fc400018f0eff */
[----:B------:R-:W-:Y:S04]  /*19690*/  STL [R1+0xaf8], R92 ;  /* 0x000af85c01007387 */ /* 0x000fe80000100800 */
[----:B---3--:R-:W2:Y:S01]  /*196a0*/  LDL R22, [R1+0x13ac] ;  /* 0x0013ac0001167983 */ /* 0x008ea20000100800 */
[----:B0-----:R-:W-:-:S03]  /*196b0*/  @P0 IMAD.MOV.U32 R16, RZ, RZ, R92 ;  /* 0x000000ffff100224 */ /* 0x001fc600078e005c */
[----:B------:R0:W-:Y:S02]  /*196c0*/  STL [R1+0xabc], R17 ;  /* 0x000abc1101007387 */ /* 0x0001e40000100800 */
[----:B0-----:R-:W-:-:S05]  /*196d0*/  @P0 IMAD.MOV.U32 R17, RZ, RZ, R91 ;  /* 0x000000ffff110224 */ /* 0x001fca00078e005b */
[----:B------:R0:W3:Y:S01]  /*196e0*/  @P0 LDG.E.U8 R93, desc[UR20][R16.64] ;  /* 0x00000014105d0981 */ /* 0x0000e2000c1e1100 */
[----:B------:R-:W-:Y:S02]  /*196f0*/  ISETP.GT.U32.AND P2, PT, R9, R85, PT ;  /* 0x000000550900720c */ /* 0x000fe40003f44070 */
[----:B------:R-:W-:Y:S01]  /*19700*/  SEL R12, R47, R12, !P1 ;  /* 0x0000000c2f0c7207 */ /* 0x000fe20004800000 */
[----:B------:R-:W-:Y:S01]  /*19710*/  @!P5 IMAD.MOV R83, RZ, RZ, -R83 ;  /* 0x000000ffff53d224 */ /* 0x000fe200078e0a53 */
[----:B------:R-:W-:-:S09]  /*19720*/  ISETP.GE.AND P3, PT, R87, RZ, PT ;  /* 0x000000ff5700720c */ /* 0x000fd20003f66270 */
[--C-:B------:R-:W-:Y:S02]  /*19730*/  @!P2 IMAD.IADD R85, R85, 0x1, -R9.reuse ;  /* 0x000000015555a824 */ /* 0x100fe400078e0a09 */
[----:B------:R-:W-:Y:S01]  /*19740*/  IMAD R12, R12, UR5, RZ ;  /* 0x000000050c0c7c24 */ /* 0x000fe2000f8e02ff */
[----:B------:R-:W-:Y:S01]  /*19750*/  SEL R83, R47, R83, !P1 ;  /* 0x000000532f537207 */ /* 0x000fe20004800000 */
[----:B------:R-:W-:Y:S01]  /*19760*/  STL [R1+0xaf4], R91 ;  /* 0x000af45b01007387 */ /* 0x000fe20000100800 */
[----:B------:R-:W-:Y:S01]  /*19770*/  ISETP.GT.U32.AND P2, PT, R9, R85, PT ;  /* 0x000000550900720c */ /* 0x000fe20003f44070 */
[----:B------:R-:W4:Y:S01]  /*19780*/  LDCU UR5, c[0x0][0x3b0] ;  /* 0x00007600ff0577ac */ /* 0x000f220008000800 */
[C---:B0-----:R-:W-:Y:S01]  /*19790*/  IADD3 R16, P5, PT, R12.reuse, R8, RZ ;  /* 0x000000080c107210 */ /* 0x041fe20007fbe0ff */
[----:B------:R0:W-:Y:S01]  /*197a0*/  STL [R1+0xec], R90 ;  /* 0x0000ec5a01007387 */ /* 0x0001e20000100800 */
[----:B------:R-:W-:Y:S01]  /*197b0*/  PRMT R42, RZ, 0x7610, R42 ;  /* 0x00007610ff2a7816 */ /* 0x000fe2000000002a */
[----:B------:R-:W-:Y:S01]  /*197c0*/  IMAD R83, R83, UR4, RZ ;  /* 0x0000000453537c24 */ /* 0x000fe2000f8e02ff */
[----:B------:R-:W-:Y:S01]  /*197d0*/  LEA.HI.X.SX32 R17, R12, R5, 0x1, P5 ;  /* 0x000000050c117211 */ /* 0x000fe200028f0eff */
[----:B------:R-:W1:Y:S04]  /*197e0*/  LDCU UR4, c[0x0][0x3b0] ;  /* 0x00007600ff0477ac */ /* 0x000e680008000800 */
[----:B------:R1:W2:Y:S02]  /*197f0*/  @P0 LDG.E.U8 R42, desc[UR20][R16.64] ;  /* 0x00000014102a0981 */ /* 0x0002a4000c1e1100 */
[----:B------:R-:W-:-:S02]  /*19800*/  @!P2 IMAD.IADD R85, R85, 0x1, -R9 ;  /* 0x000000015555a824 */ /* 0x000fc400078e0a09 */
[----:B0-----:R-:W2:Y:S04]  /*19810*/  LDL.LU R90, [R1+0x1824] ;  /* 0x00182400015a7983 */ /* 0x001ea80000300800 */
[----:B------:R-:W2:Y:S04]  /*19820*/  LDL.LU R91, [R1+0x1820] ;  /* 0x00182000015b7983 */ /* 0x000ea80000300800 */
[----:B------:R-:W2:Y:S01]  /*19830*/  LDL.LU R92, [R1+0x181c] ;  /* 0x00181c00015c7983 */ /* 0x000ea20000300800 */
[----:B------:R-:W-:Y:S01]  /*19840*/  @!P3 IMAD.MOV R85, RZ, RZ, -R85 ;  /* 0x000000ffff55b224 */ /* 0x000fe200078e0a55 */
[----:B------:R-:W-:-:S02]  /*19850*/  PRMT R21, RZ, 0x7610, R21 ;  /* 0x00007610ff157816 */ /* 0x000fc40000000015 */
[----:B---3--:R0:W-:Y:S04]  /*19860*/  STL [R1+0xe8], R93 ;  /* 0x0000e85d01007387 */ /* 0x0081e80000100800 */
[----:B0-----:R-:W3:Y:S04]  /*19870*/  LDL.LU R93, [R1+0x1818] ;  /* 0x00181800015d7983 */ /* 0x001ee80000300800 */
[----:B------:R-:W3:Y:S04]  /*19880*/  LDL R87, [R1+0x13cc] ;  /* 0x0013cc0001577983 */ /* 0x000ee80000100800 */
[----:B------:R1:W-:Y:S04]  /*19890*/  STL [R1+0xb30], R16 ;  /* 0x000b301001007387 */ /* 0x0003e80000100800 */
[----:B------:R0:W-:Y:S01]  /*198a0*/  STL [R1+0xb2c], R17 ;  /* 0x000b2c1101007387 */ /* 0x0001e20000100800 */
[----:B-1----:R-:W-:-:S04]  /*198b0*/  IADD3 R16, P3, PT, R83, R8, RZ ;  /* 0x0000000853107210 */ /* 0x002fc80007f7e0ff */
[----:B0-----:R-:W-:-:S05]  /*198c0*/  LEA.HI.X.SX32 R17, R83, R5, 0x1, P3 ;  /* 0x0000000553117211 */ /* 0x001fca00018f0eff */
[----:B------:R-:W3:Y:S01]  /*198d0*/  @P0 LDG.E.U8 R21, desc[UR20][R16.64] ;  /* 0x0000001410150981 */ /* 0x000ee2000c1e1100 */
[C---:B------:R-:W-:Y:S02]  /*198e0*/  ISETP.GT.U32.AND P6, PT, R9.reuse, R86, PT ;  /* 0x000000560900720c */ /* 0x040fe40003fc4070 */
[C---:B------:R-:W-:Y:S02]  /*198f0*/  ISETP.GT.U32.AND P2, PT, R9.reuse, R88, PT ;  /* 0x000000580900720c */ /* 0x040fe40003f44070 */
[----:B------:R-:W-:-:S09]  /*19900*/  ISETP.GT.U32.AND P5, PT, R9, R89, PT ;  /* 0x000000590900720c */ /* 0x000fd20003fa4070 */
[--C-:B------:R-:W-:Y:S02]  /*19910*/  @!P6 IMAD.IADD R86, R86, 0x1, -R9.reuse ;  /* 0x000000015656e824 */ /* 0x100fe400078e0a09 */
[----:B------:R-:W-:-:S03]  /*19920*/  @!P2 IMAD.IADD R88, R88, 0x1, -R9 ;  /* 0x000000015858a824 */ /* 0x000fc600078e0a09 */
[----:B------:R-:W-:Y:S02]  /*19930*/  ISETP.GT.U32.AND P6, PT, R9, R86, PT ;  /* 0x000000560900720c */ /* 0x000fe40003fc4070 */
[----:B--2---:R-:W-:Y:S02]  /*19940*/  ISETP.GE.AND P2, PT, R22, RZ, PT ;  /* 0x000000ff1600720c */ /* 0x004fe40003f46270 */
[----:B------:R-:W-:Y:S01]  /*19950*/  SEL R85, R47, R85, !P1 ;  /* 0x000000552f557207 */ /* 0x000fe20004800000 */
[----:B------:R0:W-:Y:S01]  /*19960*/  STL [R1+0xe4], R42 ;  /* 0x0000e42a01007387 */ /* 0x0001e20000100800 */
[----:B------:R-:W-:-:S03]  /*19970*/  @!P5 IMAD.IADD R89, R89, 0x1, -R9 ;  /* 0x000000015959d824 */ /* 0x000fc600078e0a09 */
[----:B----4-:R-:W-:Y:S01]  /*19980*/  IMAD R85, R85, UR5, RZ ;  /* 0x0000000555557c24 */ /* 0x010fe2000f8e02ff */
[----:B------:R-:W-:Y:S01]  /*19990*/  PRMT R6, RZ, 0x7610, R6 ;  /* 0x00007610ff067816 */ /* 0x000fe20000000006 */
[----:B------:R-:W1:Y:S02]  /*199a0*/  LDCU UR5, c[0x0][0x3b0] ;  /* 0x00007600ff0577ac */ /* 0x000e640008000800 */
[----:B------:R-:W-:Y:S01]  /*199b0*/  @!P6 IMAD.IADD R86, R86, 0x1, -R9 ;  /* 0x000000015656e824 */ /* 0x000fe200078e0a09 */
[----:B0-----:R-:W2:Y:S04]  /*199c0*/  LDL R42, [R1+0x13ec] ;  /* 0x0013ec00012a7983 */ /* 0x001ea80000100800 */
[----:B------:R-:W-:Y:S01]  /*199d0*/  STL [R1+0x360], R16 ;  /* 0x0003601001007387 */ /* 0x000fe20000100800 */
[----:B------:R-:W-:-:S03]  /*199e0*/  @!P2 IMAD.MOV R86, RZ, RZ, -R86 ;  /* 0x000000ffff56a224 */ /* 0x000fc600078e0a56 */
[----:B------:R-:W-:Y:S01]  /*199f0*/  STL [R1+0x35c], R17 ;  /* 0x00035c1101007387 */ /* 0x000fe20000100800 */
[----:B------:R-:W-:Y:S02]  /*19a00*/  ISETP.GT.U32.AND P2, PT, R9, R89, PT ;  /* 0x000000590900720c */ /* 0x000fe40003f44070 */
[----:B------:R-:W-:-:S05]  /*19a10*/  SEL R86, R47, R86, !P1 ;  /* 0x000000562f567207 */ /* 0x000fca0004800000 */
[----:B------:R-:W-:Y:S01]  /*19a20*/  IMAD R86, R86, UR4, RZ ;  /* 0x0000000456567c24 */ /* 0x000fe2000f8e02ff */
[----:B------:R-:W-:Y:S01]  /*19a30*/  PRMT R14, RZ, 0x7610, R14 ;  /* 0x00007610ff0e7816 */ /* 0x000fe2000000000e */
[----:B------:R-:W0:Y:S04]  /*19a40*/  LDCU UR4, c[0x0][0x3b0] ;  /* 0x00007600ff0477ac */ /* 0x000e280008000800 */
[----:B------:R-:W-:Y:S01]  /*19a50*/  @!P2 IMAD.IADD R89, R89, 0x1, -R9 ;  /* 0x000000015959a824 */ /* 0x000fe200078e0a09 */
[----:B---3--:R-:W-:Y:S01]  /*19a60*/  ISETP.GE.AND P6, PT, R87, RZ, PT ;  /* 0x000000ff5700720c */ /* 0x008fe20003fc6270 */
[----:B------:R3:W-:Y:S04]  /*19a70*/  STL [R1+0xe0], R21 ;  /* 0x0000e01501007387 */ /* 0x0007e80000100800 */
[----:B------:R-:W4:Y:S01]  /*19a80*/  LDL R87, [R1+0x1410] ;  /* 0x0014100001577983 */ /* 0x000f220000100800 */
[----:B---3--:R-:W-:-:S04]  /*19a90*/  IADD3 R21, P5, PT, R85, R8, RZ ;  /* 0x0000000855157210 */ /* 0x008fc80007fbe0ff */
[----:B------:R-:W-:Y:S01]  /*19aa0*/  LEA.HI.X.SX32 R16, R85, R5, 0x1, P5 ;  /* 0x0000000555107211 */ /* 0x000fe200028f0eff */
[----:B------:R-:W-:Y:S04]  /*19ab0*/  STL [R1+0x3a0], R21 ;  /* 0x0003a01501007387 */ /* 0x000fe80000100800 */
[----:B------:R3:W-:Y:S01]  /*19ac0*/  STL [R1+0x39c], R16 ;  /* 0x00039c1001007387 */ /* 0x0007e20000100800 */
[----:B------:R-:W-:Y:S02]  /*19ad0*/  @P0 IMAD.MOV.U32 R17, RZ, RZ, R16 ;  /* 0x000000ffff110224 */ /* 0x000fe400078e0010 */
[----:B---3--:R-:W-:-:S05]  /*19ae0*/  @P0 IMAD.MOV.U32 R16, RZ, RZ, R21 ;  /* 0x000000ffff100224 */ /* 0x008fca00078e0015 */
[----:B------:R3:W4:Y:S02]  /*19af0*/  @P0 LDG.E.U8 R6, desc[UR20][R16.64] ;  /* 0x0000001410060981 */ /* 0x000724000c1e1100 */
[----:B---3--:R-:W-:-:S04]  /*19b00*/  IADD3 R16, P2, PT, R86, R8, RZ ;  /* 0x0000000856107210 */ /* 0x008fc80007f5e0ff */
[----:B------:R-:W-:-:S05]  /*19b10*/  LEA.HI.X.SX32 R17, R86, R5, 0x1, P2 ;  /* 0x0000000556117211 */ /* 0x000fca00010f0eff */
[----:B------:R-:W3:Y:S01]  /*19b20*/  @P0 LDG.E.U8 R14, desc[UR20][R16.64] ;  /* 0x00000014100e0981 */ /* 0x000ee2000c1e1100 */
[----:B------:R-:W-:Y:S02]  /*19b30*/  ISETP.GT.U32.AND P3, PT, R9, R88, PT ;  /* 0x000000580900720c */ /* 0x000fe40003f64070 */
[----:B--2---:R-:W-:Y:S02]  /*19b40*/  ISETP.GE.AND P5, PT, R42, RZ, PT ;  /* 0x000000ff2a00720c */ /* 0x004fe40003fa6270 */
[----:B------:R-:W2:Y:S04]  /*19b50*/  LDL R42, [R1+0x142c] ;  /* 0x00142c00012a7983 */ /* 0x000ea80000100800 */
[----:B------:R-:W2:Y:S05]  /*19b60*/  LDL.LU R22, [R1+0x4] ;  /* 0x0000040001167983 */ /* 0x000eaa0000300800 */
[----:B------:R-:W-:-:S04]  /*19b70*/  @!P3 IMAD.IADD R88, R88, 0x1, -R9 ;  /* 0x000000015858b824 */ /* 0x000fc800078e0a09 */
[----:B------:R-:W-:Y:S01]  /*19b80*/  @!P6 IMAD.MOV R88, RZ, RZ, -R88 ;  /* 0x000000ffff58e224 */ /* 0x000fe200078e0a58 */
[----:B------:R-:W-:-:S04]  /*19b90*/  ISETP.GT.U32.AND P6, PT, R9, R91, PT ;  /* 0x0000005b0900720c */ /* 0x000fc80003fc4070 */
[----:B------:R-:W-:-:S05]  /*19ba0*/  SEL R88, R47, R88, !P1 ;  /* 0x000000582f587207 */ /* 0x000fca0004800000 */
[----:B-1----:R-:W-:Y:S02]  /*19bb0*/  IMAD R88, R88, UR5, RZ ;  /* 0x0000000558587c24 */ /* 0x002fe4000f8e02ff */
[----:B------:R-:W-:Y:S01]  /*19bc0*/  @!P5 IMAD.MOV R89, RZ, RZ, -R89 ;  /* 0x000000ffff59d224 */ /* 0x000fe200078e0a59 */
[----:B------:R-:W-:Y:S01]  /*19bd0*/  PRMT R19, RZ, 0x7610, R19 ;  /* 0x00007610ff137816 */ /* 0x000fe20000000013 */
[----:B------:R-:W-:Y:S01]  /*19be0*/  @!P6 IMAD.IADD R91, R91, 0x1, -R9 ;  /* 0x000000015b5be824 */ /* 0x000fe200078e0a09 */
[----:B------:R-:W-:Y:S01]  /*19bf0*/  IADD3 R21, P6, PT, R88, R8, RZ ;  /* 0x0000000858157210 */ /* 0x000fe20007fde0ff */
[----:B------:R-:W1:Y:S01]  /*19c00*/  LDCU UR5, c[0x0][0x3b0] ;  /* 0x00007600ff0577ac */ /* 0x000e620008000800 */
[----:B------:R-:W-:-:S05]  /*19c10*/  SEL R89, R47, R89, !P1 ;  /* 0x000000592f597207 */ /* 0x000fca0004800000 */
[----:B------:R-:W-:Y:S01]  /*19c20*/  IMAD R89, R89, UR6, RZ ;  /* 0x0000000659597c24 */ /* 0x000fe2000f8e02ff */
[----:B------:R-:W-:Y:S01]  /*19c30*/  PRMT R18, RZ, 0x7610, R18 ;  /* 0x00007610ff127816 */ /* 0x000fe20000000012 */
[----:B------:R-:W0:Y:S01]  /*19c40*/  LDCU UR6, c[0x0][0x3b0] ;  /* 0x00007600ff0677ac */ /* 0x000e220008000800 */
[----:B----4-:R4:W-:Y:S04]  /*19c50*/  STL [R1+0xdc], R6 ;  /* 0x0000dc0601007387 */ /* 0x0109e80000100800 */
[----:B----4-:R-:W4:Y:S04]  /*19c60*/  LDL.LU R6, [R1] ;  /* 0x0000000001067983 */ /* 0x010f280000300800 */
[----:B------:R0:W-:Y:S04]  /*19c70*/  STL [R1+0x3e0], R16 ;  /* 0x0003e01001007387 */ /* 0x0001e80000100800 */
[----:B------:R1:W-:Y:S04]  /*19c80*/  STL [R1+0x3dc], R17 ;  /* 0x0003dc1101007387 */ /* 0x0003e80000100800 */
[----:B---3--:R3:W-:Y:S01]  /*19c90*/  STL [R1+0xd8], R14 ;  /* 0x0000d80e01007387 */ /* 0x0087e20000100800 */
[----:B0-----:R-:W-:-:S05]  /*19ca0*/  LEA.HI.X.SX32 R16, R88, R5, 0x1, P6 ;  /* 0x0000000558107211 */ /* 0x001fca00030f0eff */
[----:B-1----:R-:W-:Y:S01]  /*19cb0*/  @P0 IMAD.MOV.U32 R17, RZ, RZ, R16 ;  /* 0x000000ffff110224 */ /* 0x002fe200078e0010 */
[----:B---3--:R-:W3:Y:S04]  /*19cc0*/  LDL R14, [R1+0x1444] ;  /* 0x00144400010e7983 */ /* 0x008ee80000100800 */
[----:B------:R-:W-:Y:S04]  /*19cd0*/  STL [R1+0x440], R21 ;  /* 0x0004401501007387 */ /* 0x000fe80000100800 */
[----:B------:R0:W-:Y:S02]  /*19ce0*/  STL [R1+0x43c], R16 ;  /* 0x00043c1001007387 */ /* 0x0001e40000100800 */
[----:B0-----:R-:W-:-:S05]  /*19cf0*/  @P0 IMAD.MOV.U32 R16, RZ, RZ, R21 ;  /* 0x000000ffff100224 */ /* 0x001fca00078e0015 */
[----:B------:R0:W4:Y:S02]  /*19d00*/  @P0 LDG.E.U8 R19, desc[UR20][R16.64] ;  /* 0x0000001410130981 */ /* 0x000124000c1e1100 */
[----:B0-----:R-:W-:-:S04]  /*19d10*/  IADD3 R16, P6, PT, R89, R8, RZ ;  /* 0x0000000859107210 */ /* 0x001fc80007fde0ff */
[----:B------:R-:W-:-:S05]  /*19d20*/  LEA.HI.X.SX32 R17, R89, R5, 0x1, P6 ;  /* 0x0000000559117211 */ /* 0x000fca00030f0eff */
[----:B------:R0:W4:Y:S01]  /*19d30*/  @P0 LDG.E.U8 R18, desc[UR20][R16.64] ;  /* 0x0000001410120981 */ /* 0x000122000c1e1100 */
[----:B------:R-:W-:Y:S02]  /*19d40*/  ISETP.GT.U32.AND P3, PT, R9, R90, PT ;  /* 0x0000005a0900720c */ /* 0x000fe40003f64070 */
[----:B------:R-:W-:-:S11]  /*19d50*/  ISETP.GE.AND P5, PT, R87, RZ, PT ;  /* 0x000000ff5700720c */ /* 0x000fd60003fa6270 */
[----:B------:R-:W-:-:S05]  /*19d60*/  @!P3 IMAD.IADD R90, R90, 0x1, -R9 ;  /* 0x000000015a5ab824 */ /* 0x000fca00078e0a09 */
[C---:B------:R-:W-:Y:S02]  /*19d70*/  ISETP.GT.U32.AND P2, PT, R9.reuse, R90, PT ;  /* 0x0000005a0900720c */ /* 0x040fe40003f44070 */
[----:B------:R-:W-:-:S11]  /*19d80*/  ISETP.GT.U32.AND P3, PT, R9, R92, PT ;  /* 0x0000005c0900720c */ /* 0x000fd60003f64070 */
[----:B------:R-:W-:-:S04]  /*19d90*/  @!P2 IMAD.IADD R90, R90, 0x1, -R9 ;  /* 0x000000015a5aa824 */ /* 0x000fc800078e0a09 */
[----:B------:R-:W-:Y:S01]  /*19da0*/  @!P5 IMAD.MOV R90, RZ, RZ, -R90 ;  /* 0x000000ffff5ad224 */ /* 0x000fe200078e0a5a */
[----:B--2---:R-:W-:Y:S01]  /*19db0*/  ISETP.GT.U32.AND P5, PT, R9, R22, PT ;  /* 0x000000160900720c */ /* 0x004fe20003fa4070 */
[----:B------:R-:W-:-:S03]  /*19dc0*/  @!P3 IMAD.IADD R92, R92, 0x1, -R9 ;  /* 0x000000015c5cb824 */ /* 0x000fc600078e0a09 */
[----:B------:R-:W-:Y:S02]  /*19dd0*/  SEL R90, R47, R90, !P1 ;  /* 0x0000005a2f5a7207 */ /* 0x000fe40004800000 */
[----:B------:R-:W-:-:S03]  /*19de0*/  ISETP.GT.U32.AND P2, PT, R9, R92, PT ;  /* 0x0000005c0900720c */ /* 0x000fc60003f44070 */
[----:B------:R-:W-:Y:S01]  /*19df0*/  IMAD R90, R90, UR4, RZ ;  /* 0x000000045a5a7c24 */ /* 0x000fe2000f8e02ff */
[----:B------:R0:W-:Y:S03]  /*19e00*/  STL [R1+0x480], R16 ;  /* 0x0004801001007387 */ /* 0x0001e60000100800 */
[----:B------:R-:W-:Y:S01]  /*19e10*/  @!P5 IMAD.IADD R22, R22, 0x1, -R9 ;  /* 0x000000011616d824 */ /* 0x000fe200078e0a09 */
[----:B------:R1:W-:Y:S01]  /*19e20*/  STL [R1+0x47c], R17 ;  /* 0x00047c1101007387 */ /* 0x0003e20000100800 */
[----:B------:R-:W-:Y:S01]  /*19e30*/  PRMT R12, RZ, 0x7610, R12 ;  /* 0x00007610ff0c7816 */ /* 0x000fe2000000000c */
[----:B------:R-:W2:Y:S01]  /*19e40*/  LDCU UR4, c[0x0][0x3b0] ;  /* 0x00007600ff0477ac */ /* 0x000ea20008000800 */
[----:B0-----:R-:W-:-:S04]  /*19e50*/  IADD3 R16, P5, PT, R90, R8, RZ ;  /* 0x000000085a107210 */ /* 0x001fc80007fbe0ff */
[----:B-1----:R-:W-:Y:S01]  /*19e60*/  LEA.HI.X.SX32 R17, R90, R5, 0x1, P5 ;  /* 0x000000055a117211 */ /* 0x002fe200028f0eff */
[----:B------:R-:W-:Y:S01]  /*19e70*/  @!P2 IMAD.IADD R92, R92, 0x1, -R9 ;  /* 0x000000015c5ca824 */ /* 0x000fe200078e0a09 */
[----:B------:R-:W-:Y:S02]  /*19e80*/  ISETP.GE.AND P6, PT, R42, RZ, PT ;  /* 0x000000ff2a00720c */ /* 0x000fe40003fc6270 */
[----:B------:R-:W2:Y:S04]  /*19e90*/  LDL.LU R42, [R1+0x8] ;  /* 0x00000800012a7983 */ /* 0x000ea80000300800 */
[----:B------:R0:W2:Y:S01]  /*19ea0*/  @P0 LDG.E.U8 R12, desc[UR20][R16.64] ;  /* 0x00000014100c0981 */ /* 0x0000a2000c1e1100 */
[----:B---3--:R-:W-:-:S03]  /*19eb0*/  ISETP.GE.AND P2, PT, R14, RZ, PT ;  /* 0x000000ff0e00720c */ /* 0x008fc60003f46270 */
[----:B------:R-:W3:Y:S04]  /*19ec0*/  LDL R14, [R1+0x1470] ;  /* 0x00147000010e7983 */ /* 0x000ee80000100800 */
[----:B----4-:R1:W-:Y:S04]  /*19ed0*/  STL [R1+0xd0], R18 ;  /* 0x0000d01201007387 */ /* 0x0103e80000100800 */
[----:B-1----:R-:W4:Y:S01]  /*19ee0*/  LDL R18, [R1+0x1488] ;  /* 0x0014880001127983 */ /* 0x002f220000100800 */
[----:B------:R-:W-:-:S13]  /*19ef0*/  ISETP.GT.U32.AND P3, PT, R9, R91, PT ;  /* 0x0000005b0900720c */ /* 0x000fda0003f64070 */
[----:B------:R-:W-:Y:S01]  /*19f00*/  @!P3 IMAD.IADD R91, R91, 0x1, -R9 ;  /* 0x000000015b5bb824 */ /* 0x000fe200078e0a09 */
[C---:B------:R-:W-:Y:S01]  /*19f10*/  ISETP.GT.U32.AND P3, PT, R9.reuse, R6, PT ;  /* 0x000000060900720c */ /* 0x040fe20003f64070 */
[----:B------:R-:W-:Y:S02]  /*19f20*/  @!P2 IMAD.MOV R92, RZ, RZ, -R92 ;  /* 0x000000ffff5ca224 */ /* 0x000fe400078e0a5c */
[----:B------:R-:W-:Y:S01]  /*19f30*/  @!P6 IMAD.MOV R91, RZ, RZ, -R91 ;  /* 0x000000ffff5be224 */ /* 0x000fe200078e0a5b */
[----:B------:R-:W-:Y:S02]  /*19f40*/  ISETP.GT.U32.AND P6, PT, R9, R22, PT ;  /* 0x000000160900720c */ /* 0x000fe40003fc4070 */
[C---:B------:R-:W-:Y:S02]  /*19f50*/  SEL R92, R47.reuse, R92, !P1 ;  /* 0x0000005c2f5c7207 */ /* 0x040fe40004800000 */
[----:B------:R-:W-:-:S05]  /*19f60*/  SEL R91, R47, R91, !P1 ;  /* 0x0000005b2f5b7207 */ /* 0x000fca0004800000 */
[----:B------:R-:W-:Y:S01]  /*19f70*/  @!P3 IMAD.IADD R6, R6, 0x1, -R9 ;  /* 0x000000010606b824 */ /* 0x000fe200078e0a09 */
[----:B------:R-:W-:-:S04]  /*19f80*/  ISETP.GT.U32.AND P3, PT, R9, R93, PT ;  /* 0x0000005d0900720c */ /* 0x000fc80003f64070 */
[----:B------:R-:W-:Y:S01]  /*19f90*/  ISETP.GT.U32.AND P5, PT, R9, R6, PT ;  /* 0x000000060900720c */ /* 0x000fe20003fa4070 */
[----:B------:R-:W-:Y:S01]  /*19fa0*/  STL [R1+0xd4], R19 ;  /* 0x0000d41301007387 */ /* 0x000fe20000100800 */
[----:B------:R-:W-:Y:S01]  /*19fb0*/  IMAD R91, R91, UR5, RZ ;  /* 0x000000055b5b7c24 */ /* 0x000fe2000f8e02ff */
[----:B------:R-:W-:Y:S01]  /*19fc0*/  PRMT R23, RZ, 0x7610, R23 ;  /* 0x00007610ff177816 */ /* 0x000fe20000000017 */
[----:B--2---:R-:W-:Y:S01]  /*19fd0*/  IMAD R92, R92, UR4, RZ ;  /* 0x000000045c5c7c24 */ /* 0x004fe2000f8e02ff */
[----:B------:R0:W-:Y:S01]  /*19fe0*/  STL [R1+0x4c0], R16 ;  /* 0x0004c01001007387 */ /* 0x0001e20000100800 */
[----:B------:R-:W-:Y:S01]  /*19ff0*/  @!P6 IMAD.IADD R22, R22, 0x1, -R9 ;  /* 0x000000011616e824 */ /* 0x000fe200078e0a09 */
[----:B------:R-:W-:Y:S01]  /*1a000*/  PRMT R11, RZ, 0x7610, R11 ;  /* 0x00007610ff0b7816 */ /* 0x000fe2000000000b */
[----:B------:R-:W1:Y:S01]  /*1a010*/  LDCU UR4, c[0x0][0x3b0] ;  /* 0x00007600ff0477ac */ /* 0x000e620008000800 */
[----:B------:R2:W-:Y:S01]  /*1a020*/  STL [R1+0x4bc], R17 ;  /* 0x0004bc1101007387 */ /* 0x0005e20000100800 */
[----:B------:R-:W-:Y:S01]  /*1a030*/  @!P3 IMAD.IADD R93, R93, 0x1, -R9 ;  /* 0x000000015d5db824 */ /* 0x000fe200078e0a09 */
[----:B------:R-:W1:Y:S02]  /*1a040*/  LDCU UR5, c[0x0][0x3b0] ;  /* 0x00007600ff0577ac */ /* 0x000e640008000800 */
[----:B------:R-:W4:Y:S01]  /*1a050*/  LDL R87, [R1+0x14b4] ;  /* 0x0014b40001577983 */ /* 0x000f220000100800 */
[----:B0-----:R-:W-:-:S03]  /*1a060*/  IADD3 R16, P6, PT, R91, R8, RZ ;  /* 0x000000085b107210 */ /* 0x001fc60007fde0ff */
[----:B------:R-:W4:Y:S04]  /*1a070*/  LDL.LU R19, [R1+0xc] ;  /* 0x00000c0001137983 */ /* 0x000f280000300800 */
[----:B------:R-:W4:Y:S01]  /*1a080*/  LDL.LU R21, [R1+0x10] ;  /* 0x0000100001157983 */ /* 0x000f220000300800 */
[----:B------:R-:W-:-:S03]  /*1a090*/  @!P5 IMAD.IADD R6, R6, 0x1, -R9 ;  /* 0x000000010606d824 */ /* 0x000fc600078e0a09 */
[----:B------:R0:W-:Y:S01]  /*1a0a0*/  STL [R1+0xcc], R12 ;  /* 0x0000cc0c01007387 */ /* 0x0001e20000100800 */
[----:B--2---:R-:W-:-:S03]  /*1a0b0*/  LEA.HI.X.SX32 R17, R91, R5, 0x1, P6 ;  /* 0x000000055b117211 */ /* 0x004fc600030f0eff */
[----:B------:R2:W-:Y:S04]  /*1a0c0*/  STL [R1+0x500], R16 ;  /* 0x0005001001007387 */ /* 0x0005e80000100800 */
[----:B------:R2:W4:Y:S01]  /*1a0d0*/  @P0 LDG.E.U8 R23, desc[UR20][R16.64] ;  /* 0x0000001410170981 */ /* 0x000522000c1e1100 */
[----:B0-----:R-:W-:-:S05]  /*1a0e0*/  IADD3 R12, P3, PT, R92, R8, RZ ;  /* 0x000000085c0c7210 */ /* 0x001fca0007f7e0ff */
[----:B--2---:R-:W-:Y:S01]  /*1a0f0*/  @P0 IMAD.MOV.U32 R16, RZ, RZ, R12 ;  /* 0x000000ffff100224 */ /* 0x004fe200078e000c */
[----:B---3--:R-:W-:Y:S02]  /*1a100*/  ISETP.GE.AND P6, PT, R14, RZ, PT ;  /* 0x000000ff0e00720c */ /* 0x008fe40003fc6270 */
[----:B------:R-:W2:Y:S04]  /*1a110*/  LDL.LU R14, [R1+0x1814] ;  /* 0x00181400010e7983 */ /* 0x000ea80000300800 */
[----:B------:R-:W-:Y:S04]  /*1a120*/  STL [R1+0x540], R12 ;  /* 0x0005400c01007387 */ /* 0x000fe80000100800 */
[----:B------:R0:W-:Y:S01]  /*1a130*/  STL [R1+0x4fc], R17 ;  /* 0x0004fc1101007387 */ /* 0x0001e20000100800 */
[----:B----4-:R-:W-:-:S02]  /*1a140*/  ISETP.GE.AND P5, PT, R18, RZ, PT ;  /* 0x000000ff1200720c */ /* 0x010fc40003fa6270 */
[----:B------:R-:W-:-:S05]  /*1a150*/  LEA.HI.X.SX32 R18, R92, R5, 0x1, P3 ;  /* 0x000000055c127211 */ /* 0x000fca00018f0eff */
[----:B0-----:R-:W-:-:S05]  /*1a160*/  @P0 IMAD.MOV.U32 R17, RZ, RZ, R18 ;  /* 0x000000ffff110224 */ /* 0x001fca00078e0012 */
[----:B------:R0:W3:Y:S01]  /*1a170*/  @P0 LDG.E.U8 R11, desc[UR20][R16.64] ;  /* 0x00000014100b0981 */ /* 0x0000e2000c1e1100 */
[C---:B------:R-:W-:Y:S01]  /*1a180*/  ISETP.GT.U32.AND P2, PT, R9.reuse, R42, PT ;  /* 0x0000002a0900720c */ /* 0x040fe20003f44070 */
[----:B------:R-:W-:Y:S02]  /*1a190*/  IMAD.MOV.U32 R12, RZ, RZ, R22 ;  /* 0x000000ffff0c7224 */ /* 0x000fe400078e0016 */
[----:B------:R4:W-:Y:S01]  /*1a1a0*/  STL [R1+0x53c], R18 ;  /* 0x00053c1201007387 */ /* 0x0009e20000100800 */
[----:B------:R-:W-:Y:S01]  /*1a1b0*/  ISETP.GT.U32.AND P3, PT, R9, R93, PT ;  /* 0x0000005d0900720c */ /* 0x000fe20003f64070 */
[----:B------:R-:W-:Y:S02]  /*1a1c0*/  @!P6 IMAD.MOV R12, RZ, RZ, -R12 ;  /* 0x000000ffff0ce224 */ /* 0x000fe400078e0a0c */
[----:B----4-:R-:W4:Y:S06]  /*1a1d0*/  LDL R18, [R1+0x14cc] ;  /* 0x0014cc0001127983 */ /* 0x010f2c0000100800 */
[----:B------:R-:W-:Y:S01]  /*1a1e0*/  @!P2 IMAD.IADD R42, R42, 0x1, -R9 ;  /* 0x000000012a2aa824 */ /* 0x000fe200078e0a09 */
[----:B------:R-:W-:-:S04]  /*1a1f0*/  SEL R12, R47, R12, !P1 ;  /* 0x0000000c2f0c7207 */ /* 0x000fc80004800000 */
[----:B------:R-:W-:Y:S01]  /*1a200*/  ISETP.GT.U32.AND P6, PT, R9, R42, PT ;  /* 0x0000002a0900720c */ /* 0x000fe20003fc4070 */
[----:B------:R-:W-:Y:S02]  /*1a210*/  @!P3 IMAD.IADD R93, R93, 0x1, -R9 ;  /* 0x000000015d5db824 */ /* 0x000fe400078e0a09 */
[----:B------:R-:W-:Y:S01]  /*1a220*/  IMAD R12, R12, UR6, RZ ;  /* 0x000000060c0c7c24 */ /* 0x000fe2000f8e02ff */
[----:B------:R-:W-:Y:S01]  /*1a230*/  PRMT R20, RZ, 0x7610, R20 ;  /* 0x00007610ff147816 */ /* 0x000fe20000000014 */
[----:B------:R-:W0:Y:S01]  /*1a240*/  LDCU UR6, c[0x0][0x3b0] ;  /* 0x00007600ff0677ac */ /* 0x000e220008000800 */
[----:B------:R-:W-:-:S07]  /*1a250*/  ISETP.GE.AND P2, PT, R87, RZ, PT ;  /* 0x000000ff5700720c */ /* 0x000fce0003f46270 */
[----:B------:R-:W-:-:S06]  /*1a260*/  @!P6 IMAD.IADD R42, R42, 0x1, -R9 ;  /* 0x000000012a2ae824 */ /* 0x000fcc00078e0a09 */
[----:B------:R-:W-:Y:S01]  /*1a270*/  @!P2 IMAD.MOV R93, RZ, RZ, -R93 ;  /* 0x000000ffff5da224 */ /* 0x000fe200078e0a5d */
[----:B0-----:R-:W-:-:S04]  /*1a280*/  IADD3 R16, P2, PT, R12, R8, RZ ;  /* 0x000000080c107210 */ /* 0x001fc80007f5e0ff */
[----:B------:R-:W-:Y:S02]  /*1a290*/  LEA.HI.X.SX32 R17, R12, R5, 0x1, P2 ;  /* 0x000000050c117211 */ /* 0x000fe400010f0eff */
[----:B------:R-:W-:-:S03]  /*1a2a0*/  SEL R93, R47, R93, !P1 ;  /* 0x0000005d2f5d7207 */ /* 0x000fc60004800000 */
[----:B------:R0:W4:Y:S02]  /*1a2b0*/  @P0 LDG.E.U8 R20, desc[UR20][R16.64] ;  /* 0x0000001410140981 */ /* 0x000124000c1e1100 */
[----:B-1----:R-:W-:Y:S01]  /*1a2c0*/  IMAD R93, R93, UR5, RZ ;  /* 0x000000055d5d7c24 */ /* 0x002fe2000f8e02ff */
[----:B------:R-:W-:Y:S01]  /*1a2d0*/  PRMT R4, RZ, 0x7610, R4 ;  /* 0x00007610ff047816 */ /* 0x000fe20000000004 */
[----:B------:R-:W1:Y:S01]  /*1a2e0*/  LDCU UR5, c[0x0][0x3b0] ;  /* 0x00007600ff0577ac */ /* 0x000e620008000800 */
[----:B--2---:R-:W-:Y:S01]  /*1a2f0*/  PRMT R14, RZ, 0x7610, R14 ;  /* 0x00007610ff0e7816 */ /* 0x004fe2000000000e */
[----:B---3--:R2:W-:Y:S02]  /*1a300*/  STL [R1+0xc4], R11 ;  /* 0x0000c40b01007387 */ /* 0x0085e40000100800 */
[----:B--2---:R-:W-:-:S04]  /*1a310*/  IMAD.MOV.U32 R11, RZ, RZ, R6 ;  /* 0x000000ffff0b7224 */ /* 0x004fc800078e0006 */
[----:B------:R-:W-:-:S05]  /*1a320*/  @!P5 IMAD.MOV R11, RZ, RZ, -R11 ;  /* 0x000000ffff0bd224 */ /* 0x000fca00078e0a0b */
[----:B------:R-:W-:-:S05]  /*1a330*/  SEL R11, R47, R11, !P1 ;  /* 0x0000000b2f0b7207 */ /* 0x000fca0004800000 */
[----:B------:R-:W-:Y:S01]  /*1a340*/  IMAD R11, R11, UR4, RZ ;  /* 0x000000040b0b7c24 */ /* 0x000fe2000f8e02ff */
[----:B------:R2:W-:Y:S01]  /*1a350*/  STL [R1+0xc8], R23 ;  /* 0x0000c81701007387 */ /* 0x0005e20000100800 */
[----:B------:R-:W-:Y:S01]  /*1a360*/  IMAD.MOV.U32 R6, RZ, RZ, R13 ;  /* 0x000000ffff067224 */ /* 0x000fe200078e000d */
[----:B------:R-:W-:Y:S01]  /*1a370*/  ISETP.GT.U32.AND P5, PT, R9, R19, PT ;  /* 0x000000130900720c */ /* 0x000fe20003fa4070 */
[----:B------:R-:W3:Y:S01]  /*1a380*/  LDCU UR4, c[0x0][0x3b0] ;  /* 0x00007600ff0477ac */ /* 0x000ee20008000800 */
[----:B------:R-:W-:-:S04]  /*1a390*/  IADD3 R87, P6, PT, R11, R8, RZ ;  /* 0x000000080b577210 */ /* 0x000fc80007fde0ff */
[----:B------:R-:W-:Y:S01]  /*1a3a0*/  LEA.HI.X.SX32 R11, R11, R5, 0x1, P6 ;  /* 0x000000050b0b7211 */ /* 0x000fe200030f0eff */
[----:B--2---:R-:W2:Y:S04]  /*1a3b0*/  LDL R23, [R1+0x14e4] ;  /* 0x0014e40001177983 */ /* 0x004ea80000100800 */
[----:B------:R-:W3:Y:S04]  /*1a3c0*/  LDL.LU R13, [R1+0x1c] ;  /* 0x00001c00010d7983 */ /* 0x000ee80000300800 */
[----:B------:R0:W-:Y:S04]  /*1a3d0*/  STL [R1+0x580], R16 ;  /* 0x0005801001007387 */ /* 0x0001e80000100800 */
[----:B------:R-:W-:Y:S04]  /*1a3e0*/  STL [R1+0x5c0], R87 ;  /* 0x0005c05701007387 */ /* 0x000fe80000100800 */
[----:B------:R-:W3:Y:S01]  /*1a3f0*/  LDL R22, [R1+0x1510] ;  /* 0x0015100001167983 */ /* 0x000ee20000100800 */
[----:B0-----:R-:W-:-:S03]  /*1a400*/  @P0 IMAD.MOV.U32 R16, RZ, RZ, R87 ;  /* 0x000000ffff100224 */ /* 0x001fc600078e0057 */
[----:B------:R0:W-:Y:S02]  /*1a410*/  STL [R1+0x57c], R17 ;  /* 0x00057c1101007387 */ /* 0x0001e40000100800 */
[----:B0-----:R-:W-:-:S05]  /*1a420*/  @P0 IMAD.MOV.U32 R17, RZ, RZ, R11 ;  /* 0x000000ffff110224 */ /* 0x001fca00078e000b */
[----:B------:R0:W3:Y:S02]  /*1a430*/  @P0 LDG.E.U8 R14, desc[UR20][R16.64] ;  /* 0x00000014100e0981 */ /* 0x0000e4000c1e1100 */
[----:B0-----:R-:W-:-:S04]  /*1a440*/  IADD3 R16, P6, PT, R93, R8, RZ ;  /* 0x000000085d107210 */ /* 0x001fc80007fde0ff */
[----:B------:R-:W-:-:S05]  /*1a450*/  LEA.HI.X.SX32 R17, R93, R5, 0x1, P6 ;  /* 0x000000055d117211 */ /* 0x000fca00030f0eff */
[----:B------:R-:W3:Y:S01]  /*1a460*/  @P0 LDG.E.U8 R4, desc[UR20][R16.64] ;  /* 0x0000001410040981 */ /* 0x000ee2000c1e1100 */
[----:B------:R-:W-:Y:S01]  /*1a470*/  ISETP.GT.U32.AND P3, PT, R9, R21, PT ;  /* 0x000000150900720c */ /* 0x000fe20003f64070 */
[--C-:B------:R-:W-:Y:S01]  /*1a480*/  @!P5 IMAD.IADD R19, R19, 0x1, -R9.reuse ;  /* 0x000000011313d824 */ /* 0x100fe200078e0a09 */
[----:B----4-:R-:W-:Y:S02]  /*1a490*/  ISETP.GE.AND P2, PT, R18, RZ, PT ;  /* 0x000000ff1200720c */ /* 0x010fe40003f46270 */
[----:B------:R-:W4:Y:S02]  /*1a4a0*/  LDL.LU R18, [R1+0x18] ;  /* 0x0000180001127983 */ /* 0x000f240000300800 */
[----:B------:R-:W-:Y:S02]  /*1a4b0*/  ISETP.GT.U32.AND P5, PT, R9, R19, PT ;  /* 0x000000130900720c */ /* 0x000fe40003fa4070 */
[----:B------:R0:W-:Y:S05]  /*1a4c0*/  STL [R1+0x5bc], R11 ;  /* 0x0005bc0b01007387 */ /* 0x0001ea0000100800 */
[----:B------:R-:W-:-:S02]  /*1a4d0*/  @!P3 IMAD.IADD R21, R21, 0x1, -R9 ;  /* 0x000000011515b824 */ /* 0x000fc400078e0a09 */
[----:B0-----:R-:W-:-:S04]  /*1a4e0*/  IMAD.MOV.U32 R11, RZ, RZ, R42 ;  /* 0x000000ffff0b7224 */ /* 0x001fc800078e002a */
[----:B------:R-:W-:Y:S01]  /*1a4f0*/  @!P2 IMAD.MOV R11, RZ, RZ, -R11 ;  /* 0x000000ffff0ba224 */ /* 0x000fe200078e0a0b */
[----:B------:R0:W-:Y:S01]  /*1a500*/  STL [R1+0xc0], R20 ;  /* 0x0000c01401007387 */ /* 0x0001e20000100800 */
[----:B------:R-:W-:-:S03]  /*1a510*/  @!P5 IMAD.IADD R19, R19, 0x1, -R9 ;  /* 0x000000011313d824 */ /* 0x000fc600078e0a09 */
[----:B------:R-:W-:Y:S01]  /*1a520*/  SEL R11, R47, R11, !P1 ;  /* 0x0000000b2f0b7207 */ /* 0x000fe20004800000 */
[----:B------:R-:W-:Y:S01]  /*1a530*/  IMAD.MOV.U32 R12, RZ, RZ, R19 ;  /* 0x000000ffff0c7224 */ /* 0x000fe200078e0013 */
[----:B0-----:R-:W4:Y:S03]  /*1a540*/  LDL.LU R20, [R1+0x14] ;  /* 0x0000140001147983 */ /* 0x001f260000300800 */
[----:B------:R-:W-:Y:S01]  /*1a550*/  IMAD R11, R11, UR7, RZ ;  /* 0x000000070b0b7c24 */ /* 0x000fe2000f8e02ff */
[----:B------:R-:W-:Y:S01]  /*1a560*/  PRMT R3, RZ, 0x7610, R3 ;  /* 0x00007610ff037816 */ /* 0x000fe20000000003 */
[----:B------:R-:W0:Y:S01]  /*1a570*/  LDCU UR7, c[0x0][0x3b0] ;  /* 0x00007600ff0777ac */ /* 0x000e220008000800 */
[----:B------:R-:W4:Y:S01]  /*1a580*/  LDL.LU R87, [R1+0x1810] ;  /* 0x0018100001577983 */ /* 0x000f220000300800 */
[----:B--2---:R-:W-:-:S13]  /*1a590*/  ISETP.GE.AND P3, PT, R23, RZ, PT ;  /* 0x000000ff1700720c */ /* 0x004fda0003f66270 */
[----:B------:R-:W-:Y:S01]  /*1a5a0*/  @!P3 IMAD.MOV R12, RZ, RZ, -R12 ;  /* 0x000000ffff0cb224 */ /* 0x000fe200078e0a0c */
[----:B---3--:R-:W-:Y:S01]  /*1a5b0*/  ISETP.GE.AND P5, PT, R22, RZ, PT ;  /* 0x000000ff1600720c */ /* 0x008fe20003fa6270 */
[----:B------:R2:W-:Y:S04]  /*1a5c0*/  STL [R1+0xa0], R14 ;  /* 0x0000a00e01007387 */ /* 0x0005e80000100800 */
[----:B--2---:R-:W2:Y:S04]  /*1a5d0*/  LDL.LU R14, [R1+0x180c] ;  /* 0x00180c00010e7983 */ /* 0x004ea80000300800 */
[----:B------:R-:W3:Y:S04]  /*1a5e0*/  LDL.LU R42, [R1+0x1808] ;  /* 0x00180800012a7983 */ /* 0x000ee80000300800 */
[----:B------:R-:W-:Y:S04]  /*1a5f0*/  STL [R1+0x600], R16 ;  /* 0x0006001001007387 */ /* 0x000fe80000100800 */
[----:B------:R-:W-:Y:S04]  /*1a600*/  STL [R1+0x5fc], R17 ;  /* 0x0005fc1101007387 */ /* 0x000fe80000100800 */
[----:B------:R-:W2:Y:S04]  /*1a610*/  LDL.LU R19, [R1+0x20] ;  /* 0x0000200001137983 */ /* 0x000ea80000300800 */
[----:B------:R0:W-:Y:S04]  /*1a620*/  STL [R1+0x1794], R4 ;  /* 0x0017940401007387 */ /* 0x0001e80000100800 */
[----:B------:R-:W2:Y:S01]  /*1a630*/  LDL R22, [R1+0x152c] ;  /* 0x00152c0001167983 */ /* 0x000ea20000100800 */
[----:B0-----:R-:W-:-:S04]  /*1a640*/  IADD3 R4, P3, PT, R11, R8, RZ ;  /* 0x000000080b047210 */ /* 0x001fc80007f7e0ff */
[----:B------:R-:W-:Y:S01]  /*1a650*/  LEA.HI.X.SX32 R16, R11, R5, 0x1, P3 ;  /* 0x000000050b107211 */ /* 0x000fe200018f0eff */
[----:B------:R-:W-:Y:S04]  /*1a660*/  STL [R1+0x640], R4 ;  /* 0x0006400401007387 */ /* 0x000fe80000100800 */
[----:B------:R0:W-:Y:S01]  /*1a670*/  STL [R1+0x63c], R16 ;  /* 0x00063c1001007387 */ /* 0x0001e20000100800 */
[----:B------:R-:W-:Y:S02]  /*1a680*/  @P0 IMAD.MOV.U32 R17, RZ, RZ, R16 ;  /* 0x000000ffff110224 */ /* 0x000fe400078e0010 */
[----:B0-----:R-:W-:Y:S01]  /*1a690*/  @P0 IMAD.MOV.U32 R16, RZ, RZ, R4 ;  /* 0x000000ffff100224 */ /* 0x001fe200078e0004 */
[----:B------:R-:W-:Y:S01]  /*1a6a0*/  ISETP.GT.U32.AND P2, PT, R9, R21, PT ;  /* 0x000000150900720c */ /* 0x000fe20003f44070 */
[----:B------:R-:W2:Y:S04]  /*1a6b0*/  LDL R4, [R1+0x1574] ;  /* 0x0015740001047983 */ /* 0x000ea80000100800 */
[----:B------:R0:W2:Y:S01]  /*1a6c0*/  @P0 LDG.E.U8 R3, desc[UR20][R16.64] ;  /* 0x0000001410030981 */ /* 0x0000a2000c1e1100 */
[----:B------:R-:W-:-:S07]  /*1a6d0*/  SEL R12, R47, R12, !P1 ;  /* 0x0000000c2f0c7207 */ /* 0x000fce0004800000 */
[----:B------:R-:W-:Y:S02]  /*1a6e0*/  @!P2 IMAD.IADD R21, R21, 0x1, -R9 ;  /* 0x000000011515a824 */ /* 0x000fe400078e0a09 */
[----:B------:R-:W-:Y:S01]  /*1a6f0*/  IMAD R12, R12, UR4, RZ ;  /* 0x000000040c0c7c24 */ /* 0x000fe2000f8e02ff */
[----:B------:R-:W-:Y:S01]  /*1a700*/  PRMT R2, RZ, 0x7610, R2 ;  /* 0x00007610ff027816 */ /* 0x000fe20000000002 */
[----:B------:R-:W-:Y:S01]  /*1a710*/  IMAD.MOV.U32 R11, RZ, RZ, R21 ;  /* 0x000000ffff0b7224 */ /* 0x000fe200078e0015 */
[----:B------:R-:W-:Y:S01]  /*1a720*/  ISETP.GT.U32.AND P6, PT, R9, R13, PT ;  /* 0x0000000d0900720c */ /* 0x000fe20003fc4070 */
[----:B------:R-:W1:Y:S02]  /*1a730*/  LDCU UR4, c[0x0][0x3b0] ;  /* 0x00007600ff0477ac */ /* 0x000e640008000800 */
[----:B------:R-:W-:Y:S01]  /*1a740*/  @!P5 IMAD.MOV R11, RZ, RZ, -R11 ;  /* 0x000000ffff0bd224 */ /* 0x000fe200078e0a0b */
[----:B------:R-:W-:-:S04]  /*1a750*/  IADD3 R21, P5, PT, R12, R8, RZ ;  /* 0x000000080c157210 */ /* 0x000fc80007fbe0ff */
[----:B0-----:R-:W-:Y:S01]  /*1a760*/  LEA.HI.X.SX32 R17, R12, R5, 0x1, P5 ;  /* 0x000000050c117211 */ /* 0x001fe200028f0eff */
[----:B------:R-:W-:-:S05]  /*1a770*/  @P0 IMAD.MOV.U32 R16, RZ, RZ, R21 ;  /* 0x000000ffff100224 */ /* 0x000fca00078e0015 */
[----:B------:R0:W3:Y:S01]  /*1a780*/  @P0 LDG.E.U8 R2, desc[UR20][R16.64] ;  /* 0x0000001410020981 */ /* 0x0000e2000c1e1100 */
[----:B------:R-:W-:Y:S01]  /*1a790*/  @!P6 IMAD.IADD R13, R13, 0x1, -R9 ;  /* 0x000000010d0de824 */ /* 0x000fe200078e0a09 */
[----:B----4-:R-:W-:Y:S02]  /*1a7a0*/  ISETP.GT.U32.AND P6, PT, R9, R20, PT ;  /* 0x000000140900720c */ /* 0x010fe40003fc4070 */
[----:B------:R-:W-:-:S05]  /*1a7b0*/  SEL R11, R47, R11, !P1 ;  /* 0x0000000b2f0b7207 */ /* 0x000fca0004800000 */
[----:B-1----:R-:W-:Y:S01]  /*1a7c0*/  IMAD R11, R11, UR5, RZ ;  /* 0x000000050b0b7c24 */ /* 0x002fe2000f8e02ff */
[----:B------:R-:W-:Y:S01]  /*1a7d0*/  PRMT R93, RZ, 0x7610, R93 ;  /* 0x00007610ff5d7816 */ /* 0x000fe2000000005d */
[----:B------:R-:W1:Y:S04]  /*1a7e0*/  LDCU UR5, c[0x0][0x3b0] ;  /* 0x00007600ff0577ac */ /* 0x000e680008000800 */
[----:B------:R-:W-:Y:S01]  /*1a7f0*/  @!P6 IMAD.IADD R20, R20, 0x1, -R9 ;  /* 0x000000011414e824 */ /* 0x000fe200078e0a09 */
[----:B------:R-:W-:-:S04]  /*1a800*/  IADD3 R23, P6, PT, R11, R8, RZ ;  /* 0x000000080b177210 */ /* 0x000fc80007fde0ff */
[----:B------:R-:W-:Y:S01]  /*1a810*/  LEA.HI.X.SX32 R11, R11, R5, 0x1, P6 ;  /* 0x000000050b0b7211 */ /* 0x000fe200030f0eff */
[----:B0-----:R-:W-:Y:S01]  /*1a820*/  @P0 IMAD.MOV.U32 R16, RZ, RZ, R23 ;  /* 0x000000ffff100224 */ /* 0x001fe200078e0017 */
[----:B--2---:R0:W-:Y:S04]  /*1a830*/  STL [R1+0x1798], R3 ;  /* 0x0017980301007387 */ /* 0x0041e80000100800 */
[----:B0-----:R-:W2:Y:S04]  /*1a840*/  LDL.LU R3, [R1+0x2c] ;  /* 0x00002c0001037983 */ /* 0x001ea80000300800 */
[----:B------:R0:W-:Y:S04]  /*1a850*/  STL [R1+0x680], R21 ;  /* 0x0006801501007387 */ /* 0x0001e80000100800 */
[----:B------:R-:W4:Y:S01]  /*1a860*/  LDL R12, [R1+0x1558] ;  /* 0x00155800010c7983 */ /* 0x000f220000100800 */
[----:B------:R-:W-:-:S03]  /*1a870*/  ISETP.GE.AND P5, PT, R22, RZ, PT ;  /* 0x000000ff1600720c */ /* 0x000fc60003fa6270 */
[----:B------:R-:W2:Y:S04]  /*1a880*/  LDL R22, [R1+0x15a8] ;  /* 0x0015a80001167983 */ /* 0x000ea80000100800 */
[----:B------:R1:W-:Y:S01]  /*1a890*/  STL [R1+0x67c], R17 ;  /* 0x00067c1101007387 */ /* 0x0003e20000100800 */
[C---:B------:R-:W-:Y:S02]  /*1a8a0*/  ISETP.GT.U32.AND P2, PT, R9.reuse, R18, PT ;  /* 0x000000120900720c */ /* 0x040fe40003f44070 */
[----:B------:R-:W-:Y:S01]  /*1a8b0*/  ISETP.GT.U32.AND P3, PT, R9, R13, PT ;  /* 0x0000000d0900720c */ /* 0x000fe20003f64070 */
[----:B0-----:R-:W2:Y:S01]  /*1a8c0*/  LDL.LU R21, [R1+0x28] ;  /* 0x0000280001157983 */ /* 0x001ea20000300800 */
[----:B-1----:R-:W-:-:S05]  /*1a8d0*/  @P0 IMAD.MOV.U32 R17, RZ, RZ, R11 ;  /* 0x000000ffff110224 */ /* 0x002fca00078e000b */
[----:B------:R0:W2:Y:S04]  /*1a8e0*/  @P0 LDG.E.U8 R93, desc[UR20][R16.64] ;  /* 0x00000014105d0981 */ /* 0x0000a8000c1e1100 */
[----:B------:R-:W-:-:S05]  /*1a8f0*/  @!P2 IMAD.IADD R18, R18, 0x1, -R9 ;  /* 0x000000011212a824 */ /* 0x000fca00078e0a09 */
[----:B------:R-:W-:Y:S01]  /*1a900*/  ISETP.GT.U32.AND P2, PT, R9, R18, PT ;  /* 0x000000120900720c */ /* 0x000fe20003f44070 */
[----:B------:R-:W-:Y:S01]  /*1a910*/  @!P3 IMAD.IADD R13, R13, 0x1, -R9 ;  /* 0x000000010d0db824 */ /* 0x000fe200078e0a09 */
[----:B------:R-:W-:Y:S01]  /*1a920*/  STL [R1+0x6c0], R23 ;  /* 0x0006c01701007387 */ /* 0x000fe20000100800 */
[----:B------:R-:W-:-:S10]  /*1a930*/  ISETP.GT.U32.AND P6, PT, R9, R20, PT ;  /* 0x000000140900720c */ /* 0x000fd40003fc4070 */
[--C-:B------:R-:W-:Y:S01]  /*1a940*/  @!P2 IMAD.IADD R18, R18, 0x1, -R9.reuse ;  /* 0x000000011212a824 */ /* 0x100fe200078e0a09 */
[----:B---3--:R-:W-:Y:S04]  /*1a950*/  STL [R1+0x179c], R2 ;  /* 0x00179c0201007387 */ /* 0x008fe80000100800 */
[----:B------:R1:W-:Y:S02]  /*1a960*/  STL [R1+0x6bc], R11 ;  /* 0x0006bc0b01007387 */ /* 0x0003e40000100800 */
[----:B-1----:R-:W-:Y:S02]  /*1a970*/  IMAD.MOV.U32 R11, RZ, RZ, R18 ;  /* 0x000000ffff0b7224 */ /* 0x002fe400078e0012 */
[----:B------:R-:W-:Y:S01]  /*1a980*/  @!P6 IMAD.IADD R20, R20, 0x1, -R9 ;  /* 0x000000011414e824 */ /* 0x000fe200078e0a09 */
[----:B------:R-:W-:-:S02]  /*1a990*/  ISETP.GT.U32.AND P3, PT, R9, R19, PT ;  /* 0x000000130900720c */ /* 0x000fc40003f64070 */
[----:B------:R-:W-:-:S11]  /*1a9a0*/  PRMT R92, RZ, 0x7610, R92 ;  /* 0x00007610ff5c7816 */ /* 0x000fd6000000005c */
[----:B------:R-:W-:-:S05]  /*1a9b0*/  @!P3 IMAD.IADD R19, R19, 0x1, -R9 ;  /* 0x000000011313b824 */ /* 0x000fca00078e0a09 */
[----:B------:R-:W-:Y:S02]  /*1a9c0*/  ISETP.GT.U32.AND P3, PT, R9, R19, PT ;  /* 0x000000130900720c */ /* 0x000fe40003f64070 */
[----:B------:R-:W-:-:S11]  /*1a9d0*/  PRMT R91, RZ, 0x7610, R91 ;  /* 0x00007610ff5b7816 */ /* 0x000fd6000000005b */
[----:B------:R-:W-:Y:S01]  /*1a9e0*/  @!P3 IMAD.IADD R19, R19, 0x1, -R9 ;  /* 0x000000011313b824 */ /* 0x000fe200078e0a09 */
[----:B----4-:R-:W-:Y:S01]  /*1a9f0*/  ISETP.GE.AND P2, PT, R12, RZ, PT ;  /* 0x000000ff0c00720c */ /* 0x010fe20003f46270 */
[----:B------:R-:W-:Y:S02]  /*1aa00*/  IMAD.MOV.U32 R12, RZ, RZ, R13 ;  /* 0x000000ffff0c7224 */ /* 0x000fe400078e000d */
[----:B------:R-:W3:Y:S02]  /*1aa10*/  LDL.LU R13, [R1+0x1804] ;  /* 0x00180400010d7983 */ /* 0x000ee40000300800 */
[----:B------:R-:W-:Y:S01]  /*1aa20*/  @!P5 IMAD.MOV R12, RZ, RZ, -R12 ;  /* 0x000000ffff0cd224 */ /* 0x000fe200078e0a0c */
[----:B------:R-:W-:Y:S01]  /*1aa30*/  ISETP.GE.AND P5, PT, R4, RZ, PT ;  /* 0x000000ff0400720c */ /* 0x000fe20003fa6270 */
[----:B------:R-:W4:Y:S06]  /*1aa40*/  LDL.LU R23, [R1+0x30] ;  /* 0x0000300001177983 */ /* 0x000f2c0000300800 */
[----:B------:R-:W-:Y:S01]  /*1aa50*/  @!P2 IMAD.MOV R11, RZ, RZ, -R11 ;  /* 0x000000ffff0ba224 */ /* 0x000fe200078e0a0b */
[----:B--2---:R-:W-:-:S02]  /*1aa60*/  ISETP.GT.U32.AND P2, PT, R9, R3, PT ;  /* 0x000000030900720c */ /* 0x004fc40003f44070 */
[C---:B0-----:R-:W-:Y:S02]  /*1aa70*/  SEL R16, R47.reuse, R12, !P1 ;  /* 0x0000000c2f107207 */ /* 0x041fe40004800000 */
[----:B------:R-:W-:Y:S01]  /*1aa80*/  SEL R11, R47, R11, !P1 ;  /* 0x0000000b2f0b7207 */ /* 0x000fe20004800000 */
[----:B------:R-:W-:Y:S02]  /*1aa90*/  IMAD.MOV.U32 R12, RZ, RZ, R20 ;  /* 0x000000ffff0c7224 */ /* 0x000fe400078e0014 */
[----:B------:R-:W-:Y:S01]  /*1aaa0*/  IMAD R17, R16, UR4, RZ ;  /* 0x0000000410117c24 */ /* 0x000fe2000f8e02ff */
[----:B------:R-:W-:Y:S01]  /*1aab0*/  ISETP.GT.U32.AND P3, PT, R9, R21, PT ;  /* 0x000000150900720c */ /* 0x000fe20003f64070 */
[----:B------:R-:W-:Y:S01]  /*1aac0*/  IMAD R16, R11, UR5, RZ ;  /* 0x000000050b107c24 */ /* 0x000fe2000f8e02ff */
[----:B------:R-:W-:Y:S01]  /*1aad0*/  STL [R1+0x17a0], R93 ;  /* 0x0017a05d01007387 */ /* 0x000fe20000100800 */
[----:B------:R-:W-:Y:S01]  /*1aae0*/  @!P5 IMAD.MOV R12, RZ, RZ, -R12 ;  /* 0x000000ffff0cd224 */ /* 0x000fe200078e0a0c */
[-C--:B------:R-:W-:Y:S01]  /*1aaf0*/  IADD3 R20, P5, PT, R17, R8.reuse, RZ ;  /* 0x0000000811147210 */ /* 0x080fe20007fbe0ff */
[----:B------:R-:W-:Y:S01]  /*1ab00*/  @!P2 IMAD.IADD R3, R3, 0x1, -R9 ;  /* 0x000000010303a824 */ /* 0x000fe200078e0a09 */
[C---:B------:R-:W-:Y:S01]  /*1ab10*/  IADD3 R2, P2, PT, R16.reuse, R8, RZ ;  /* 0x0000000810027210 */ /* 0x040fe20007f5e0ff */
[----:B------:R-:W2:Y:S01]  /*1ab20*/  LDL.LU R18, [R1+0x38] ;  /* 0x0000380001127983 */ /* 0x000ea20000300800 */
[-C--:B------:R-:W-:Y:S01]  /*1ab30*/  LEA.HI.X.SX32 R17, R17, R5.reuse, 0x1, P5 ;  /* 0x0000000511117211 */ /* 0x080fe200028f0eff */
[----:B------:R-:W-:Y:S01]  /*1ab40*/  IMAD.MOV.U32 R11, RZ, RZ, R19 ;  /* 0x000000ffff0b7224 */ /* 0x000fe200078e0013 */
[----:B------:R-:W-:Y:S01]  /*1ab50*/  LEA.HI.X.SX32 R4, R16, R5, 0x1, P2 ;  /* 0x0000000510047211 */ /* 0x000fe200010f0eff */
[----:B------:R-:W-:Y:S01]  /*1ab60*/  @P0 IMAD.MOV.U32 R16, RZ, RZ, R20 ;  /* 0x000000ffff100224 */ /* 0x000fe200078e0014 */
[----:B------:R-:W2:Y:S01]  /*1ab70*/  LDL R19, [R1+0x1630] ;  /* 0x0016300001137983 */ /* 0x000ea20000100800 */
[----:B------:R-:W-:Y:S01]  /*1ab80*/  ISETP.GE.AND P6, PT, R22, RZ, PT ;  /* 0x000000ff1600720c */ /* 0x000fe20003fc6270 */
[----:B------:R-:W-:Y:S01]  /*1ab90*/  @!P3 IMAD.IADD R21, R21, 0x1, -R9 ;  /* 0x000000011515b824 */ /* 0x000fe200078e0a09 */
[----:B------:R-:W-:Y:S01]  /*1aba0*/  PRMT R90, RZ, 0x7610, R90 ;  /* 0x00007610ff5a7816 */ /* 0x000fe2000000005a */
[----:B------:R0:W2:Y:S01]  /*1abb0*/  @P0 LDG.E.U8 R92, desc[UR20][R16.64] ;  /* 0x00000014105c0981 */ /* 0x0000a2000c1e1100 */
[----:B------:R-:W-:Y:S01]  /*1abc0*/  PRMT R89, RZ, 0x7610, R89 ;  /* 0x00007610ff597816 */ /* 0x000fe20000000059 */
[----:B------:R-:W1:Y:S02]  /*1abd0*/  LDCU UR4, c[0x0][0x3b0] ;  /* 0x00007600ff0477ac */ /* 0x000e640008000800 */
[----:B------:R-:W-:Y:S01]  /*1abe0*/  STL [R1+0x708], R20 ;  /* 0x0007081401007387 */ /* 0x000fe20000100800 */
[----:B------:R-:W1:Y:S03]  /*1abf0*/  LDCU UR5, c[0x0][0x3b0] ;  /* 0x00007600ff0577ac */ /* 0x000e660008000800 */
[----:B------:R-:W-:Y:S01]  /*1ac00*/  STL [R1+0x748], R2 ;  /* 0x0007480201007387 */ /* 0x000fe20000100800 */
[----:B0-----:R-:W-:-:S03]  /*1ac10*/  @P0 IMAD.MOV.U32 R16, RZ, RZ, R2 ;  /* 0x000000ffff100224 */ /* 0x001fc600078e0002 */
[----:B------:R0:W-:Y:S01]  /*1ac20*/  STL [R1+0x6fc], R17 ;  /* 0x0006fc1101007387 */ /* 0x0001e20000100800 */
[----:B------:R-:W-:-:S03]  /*1ac30*/  SEL R12, R47, R12, !P1 ;  /* 0x0000000c2f0c7207 */ /* 0x000fc60004800000 */
[----:B------:R-:W3:Y:S01]  /*1ac40*/  LDL R22, [R1+0x15cc] ;  /* 0x0015cc0001167983 */ /* 0x000ee20000100800 */
[----:B0-----:R-:W-:-:S05]  /*1ac50*/  @P0 IMAD.MOV.U32 R17, RZ, RZ, R4 ;  /* 0x000000ffff110224 */ /* 0x001fca00078e0004 */
[----:B------:R0:W3:Y:S01]  /*1ac60*/  @P0 LDG.E.U8 R91, desc[UR20][R16.64] ;  /* 0x00000014105b0981 */ /* 0x0000e2000c1e1100 */
[----:B------:R-:W-:Y:S01]  /*1ac70*/  IMAD R12, R12, UR6, RZ ;  /* 0x000000060c0c7c24 */ /* 0x000fe2000f8e02ff */
[----:B------:R-:W-:Y:S01]  /*1ac80*/  PRMT R88, RZ, 0x7610, R88 ;  /* 0x00007610ff587816 */ /* 0x000fe20000000058 */
[----:B------:R-:W-:Y:S01]  /*1ac90*/  @!P6 IMAD.MOV R11, RZ, RZ, -R11 ;  /* 0x000000ffff0be224 */ /* 0x000fe200078e0a0b */
[----:B------:R0:W-:Y:S01]  /*1aca0*/  STL [R1+0x744], R4 ;  /* 0x0007440401007387 */ /* 0x0001e20000100800 */
[----:B------:R-:W-:Y:S01]  /*1acb0*/  ISETP.GT.U32.AND P6, PT, R9, R3, PT ;  /* 0x000000030900720c */ /* 0x000fe20003fc4070 */
[----:B------:R-:W0:Y:S02]  /*1acc0*/  LDCU UR6, c[0x0][0x3b0] ;  /* 0x00007600ff0677ac */ /* 0x000e240008000800 */
[----:B------:R-:W-:-:S05]  /*1acd0*/  SEL R11, R47, R11, !P1 ;  /* 0x0000000b2f0b7207 */ /* 0x000fca0004800000 */
[----:B------:R-:W-:Y:S01]  /*1ace0*/  IMAD R11, R11, UR7, RZ ;  /* 0x000000070b0b7c24 */ /* 0x000fe2000f8e02ff */
[----:B------:R-:W-:Y:S01]  /*1acf0*/  PRMT R87, RZ, 0x7610, R87 ;  /* 0x00007610ff577816 */ /* 0x000fe20000000057 */
[----:B------:R-:W0:Y:S03]  /*1ad00*/  LDCU UR7, c[0x0][0x3b0] ;  /* 0x00007600ff0777ac */ /* 0x000e260008000800 */
[----:B------:R-:W-:Y:S01]  /*1ad10*/  @!P6 IMAD.IADD R3, R3, 0x1, -R9 ;  /* 0x000000010303e824 */ /* 0x000fe200078e0a09 */
[----:B------:R-:W-:-:S04]  /*1ad20*/  IADD3 R2, P6, PT, R11, R8, RZ ;  /* 0x000000080b027210 */ /* 0x000fc80007fde0ff */
[----:B------:R-:W-:Y:S01]  /*1ad30*/  LEA.HI.X.SX32 R11, R11, R5, 0x1, P6 ;  /* 0x000000050b0b7211 */ /* 0x000fe200030f0eff */
[----:B--2---:R2:W-:Y:S04]  /*1ad40*/  STL [R1+0x17a4], R92 ;  /* 0x0017a45c01007387 */ /* 0x0045e80000100800 */
[----:B0-----:R-:W4:Y:S04]  /*1ad50*/  LDL R4, [R1+0x1658] ;  /* 0x0016580001047983 */ /* 0x001f280000100800 */
[----:B------:R-:W4:Y:S01]  /*1ad60*/  LDL.LU R20, [R1+0x3c] ;  /* 0x00003c0001147983 */ /* 0x000f220000300800 */
[----:B--2---:R-:W-:-:S04]  /*1ad70*/  IADD3 R92, P3, PT, R12, R8, RZ ;  /* 0x000000080c5c7210 */ /* 0x004fc80007f7e0ff */
[----:B------:R-:W-:Y:S01]  /*1ad80*/  LEA.HI.X.SX32 R93, R12, R5, 0x1, P3 ;  /* 0x000000050c5d7211 */ /* 0x000fe200018f0eff */
[----:B------:R-:W-:-:S04]  /*1ad90*/  @P0 IMAD.MOV.U32 R16, RZ, RZ, R92 ;  /* 0x000000ffff100224 */ /* 0x000fc800078e005c */
[----:B------:R-:W-:-:S05]  /*1ada0*/  @P0 IMAD.MOV.U32 R17, RZ, RZ, R93 ;  /* 0x000000ffff110224 */ /* 0x000fca00078e005d */
[----:B------:R0:W2:Y:S01]  /*1adb0*/  @P0 LDG.E.U8 R90, desc[UR20][R16.64] ;  /* 0x00000014105a0981 */ /* 0x0000a2000c1e1100 */
[----:B------:R-:W-:-:S03]  /*1adc0*/  ISETP.GE.AND P3, PT, R19, RZ, PT ;  /* 0x000000ff1300720c */ /* 0x000fc60003f66270 */
[----:B---3--:R-:W-:Y:S01]  /*1add0*/  STL [R1+0x17a8], R91 ;  /* 0x0017a85b01007387 */ /* 0x008fe20000100800 */
[----:B0-----:R-:W-:Y:S02]  /*1ade0*/  @P0 IMAD.MOV.U32 R16, RZ, RZ, R2 ;  /* 0x000000ffff100224 */ /* 0x001fe400078e0002 */
[----:B------:R-:W-:Y:S01]  /*1adf0*/  @P0 IMAD.MOV.U32 R17, RZ, RZ, R11 ;  /* 0x000000ffff110224 */ /* 0x000fe200078e000b */
[----:B------:R-:W-:Y:S04]  /*1ae00*/  STL [R1+0x788], R92 ;  /* 0x0007885c01007387 */ /* 0x000fe80000100800 */
[----:B------:R-:W-:Y:S04]  /*1ae10*/  STL [R1+0x7c8], R2 ;  /* 0x0007c80201007387 */ /* 0x000fe80000100800 */
[----:B------:R-:W-:Y:S04]  /*1ae20*/  STL [R1+0x784], R93 ;  /* 0x0007845d01007387 */ /* 0x000fe80000100800 */
[----:B------:R1:W3:Y:S04]  /*1ae30*/  @P0 LDG.E.U8 R89, desc[UR20][R16.64] ;  /* 0x0000001410590981 */ /* 0x0002e8000c1e1100 */
[----:B------:R-:W3:Y:S01]  /*1ae40*/  LDL R19, [R1+0x15f0] ;  /* 0x0015f00001137983 */ /* 0x000ee20000100800 */
[----:B----4-:R-:W-:-:S02]  /*1ae50*/  ISETP.GT.U32.AND P5, PT, R9, R23, PT ;  /* 0x000000170900720c */ /* 0x010fc40003fa4070 */
[----:B------:R-:W-:Y:S02]  /*1ae60*/  ISETP.GT.U32.AND P2, PT, R9, R18, PT ;  /* 0x000000120900720c */ /* 0x000fe40003f44070 */
[----:B------:R-:W-:-:S09]  /*1ae70*/  ISETP.GE.AND P6, PT, R22, RZ, PT ;  /* 0x000000ff1600720c */ /* 0x000fd20003fc6270 */
[--C-:B------:R-:W-:Y:S01]  /*1ae80*/  @!P5 IMAD.IADD R23, R23, 0x1, -R9.reuse ;  /* 0x000000011717d824 */ /* 0x100fe200078e0a09 */
[----:B------:R-:W-:Y:S01]  /*1ae90*/  ISETP.GT.U32.AND P5, PT, R9, R21, PT ;  /* 0x000000150900720c */ /* 0x000fe20003fa4070 */
[----:B------:R-:W-:Y:S02]  /*1aea0*/  @!P2 IMAD.IADD R18, R18, 0x1, -R9 ;  /* 0x000000011212a824 */ /* 0x000fe400078e0a09 */
[----:B------:R-:W-:-:S03]  /*1aeb0*/  IMAD.MOV.U32 R12, RZ, RZ, R3 ;  /* 0x000000ffff0c7224 */ /* 0x000fc600078e0003 */
[----:B------:R-:W-:Y:S01]  /*1aec0*/  ISETP.GT.U32.AND P2, PT, R9, R18, PT ;  /* 0x000000120900720c */ /* 0x000fe20003f44070 */
[----:B------:R-:W-:-:S06]  /*1aed0*/  @!P3 IMAD.MOV R12, RZ, RZ, -R12 ;  /* 0x000000ffff0cb224 */ /* 0x000fcc00078e0a0c */
[----:B------:R-:W-:Y:S01]  /*1aee0*/  @!P5 IMAD.IADD R21, R21, 0x1, -R9 ;  /* 0x000000011515d824 */ /* 0x000fe200078e0a09 */
[----:B------:R-:W-:Y:S02]  /*1aef0*/  ISETP.GT.U32.AND P5, PT, R9, R23, PT ;  /* 0x000000170900720c */ /* 0x000fe40003fa4070 */
[----:B------:R-:W-:-:S05]  /*1af00*/  SEL R12, R47, R12, !P1 ;  /* 0x0000000c2f0c7207 */ /* 0x000fca0004800000 */
[----:B-1----:R-:W-:Y:S01]  /*1af10*/  IMAD R16, R12, UR4, RZ ;  /* 0x000000040c107c24 */ /* 0x002fe2000f8e02ff */
[----:B------:R-:W-:Y:S01]  /*1af20*/  PRMT R86, RZ, 0x7610, R86 ;  /* 0x00007610ff567816 */ /* 0x000fe20000000056 */
[--C-:B------:R-:W-:Y:S01]  /*1af30*/  @!P2 IMAD.IADD R18, R18, 0x1, -R9.reuse ;  /* 0x000000011212a824 */ /* 0x100fe200078e0a09 */
[----:B------:R-:W0:Y:S03]  /*1af40*/  LDCU UR4, c[0x0][0x3b0] ;  /* 0x00007600ff0477ac */ /* 0x000e260008000800 */
[----:B------:R-:W-:-:S04]  /*1af50*/  @!P5 IMAD.IADD R23, R23, 0x1, -R9 ;  /* 0x000000011717d824 */ /* 0x000fc800078e0a09 */
[----:B------:R-:W-:Y:S01]  /*1af60*/  IMAD.MOV.U32 R12, RZ, RZ, R23 ;  /* 0x000000ffff0c7224 */ /* 0x000fe200078e0017 */
[----:B------:R-:W-:Y:S01]  /*1af70*/  ISETP.GT.U32.AND P3, PT, R9, R20, PT ;  /* 0x000000140900720c */ /* 0x000fe20003f64070 */
[----:B--2---:R-:W-:Y:S04]  /*1af80*/  STL [R1+0x17ac], R90 ;  /* 0x0017ac5a01007387 */ /* 0x004fe80000100800 */
[----:B------:R1:W-:Y:S08]  /*1af90*/  STL [R1+0x7c4], R11 ;  /* 0x0007c40b01007387 */ /* 0x0003f00000100800 */
[----:B------:R-:W-:Y:S01]  /*1afa0*/  @!P3 IMAD.IADD R20, R20, 0x1, -R9 ;  /* 0x000000011414b824 */ /* 0x000fe200078e0a09 */
[----:B------:R-:W2:Y:S01]  /*1afb0*/  LDL.LU R22, [R1+0x44] ;  /* 0x0000440001167983 */ /* 0x000ea20000300800 */
[----:B-1----:R-:W-:-:S04]  /*1afc0*/  IMAD.MOV.U32 R11, RZ, RZ, R21 ;  /* 0x000000ffff0b7224 */ /* 0x002fc800078e0015 */
[----:B------:R-:W-:-:S05]  /*1afd0*/  @!P6 IMAD.MOV R11, RZ, RZ, -R11 ;  /* 0x000000ffff0be224 */ /* 0x000fca00078e0a0b */
[----:B------:R-:W-:Y:S02]  /*1afe0*/  SEL R11, R47, R11, !P1 ;  /* 0x0000000b2f0b7207 */ /* 0x000fe40004800000 */
[----:B------:R-:W-:-:S03]  /*1aff0*/  ISETP.GE.AND P6, PT, R4, RZ, PT ;  /* 0x000000ff0400720c */ /* 0x000fc60003fc6270 */
[----:B------:R-:W-:Y:S01]  /*1b000*/  IMAD R11, R11, UR5, RZ ;  /* 0x000000050b0b7c24 */ /* 0x000fe2000f8e02ff */
[CC--:B------:R-:W-:Y:S01]  /*1b010*/  IADD3 R4, P2, PT, R16.reuse, R8.reuse, RZ ;  /* 0x0000000810047210 */ /* 0x0c0fe20007f5e0ff */
[----:B---3--:R-:W-:Y:S01]  /*1b020*/  STL [R1+0x17b0], R89 ;  /* 0x0017b05901007387 */ /* 0x008fe20000100800 */
[----:B------:R-:W-:Y:S01]  /*1b030*/  ISETP.GE.AND P5, PT, R19, RZ, PT ;  /* 0x000000ff1300720c */ /* 0x000fe20003fa6270 */
[----:B------:R-:W1:Y:S01]  /*1b040*/  LDCU UR5, c[0x0][0x3b0] ;  /* 0x00007600ff0577ac */ /* 0x000e620008000800 */
[----:B------:R-:W-:Y:S01]  /*1b050*/  IADD3 R2, P3, PT, R11, R8, RZ ;  /* 0x000000080b027210 */ /* 0x000fe20007f7e0ff */
[----:B------:R-:W3:Y:S01]  /*1b060*/  LDL R21, [R1+0x1598] ;  /* 0x0015980001157983 */ /* 0x000ee20000100800 */
[----:B------:R-:W-:-:S03]  /*1b070*/  LEA.HI.X.SX32 R16, R16, R5, 0x1, P2 ;  /* 0x0000000510107211 */ /* 0x000fc600010f0eff */
[----:B------:R-:W4:Y:S04]  /*1b080*/  LDL.LU R19, [R1+0x4c] ;  /* 0x00004c0001137983 */ /* 0x000f280000300800 */
[----:B------:R-:W3:Y:S01]  /*1b090*/  LDL.LU R23, [R1+0x50] ;  /* 0x0000500001177983 */ /* 0x000ee20000300800 */
[----:B------:R-:W-:-:S03]  /*1b0a0*/  @P0 IMAD.MOV.U32 R17, RZ, RZ, R16 ;  /* 0x000000ffff110224 */ /* 0x000fc600078e0010 */
[----:B------:R-:W-:Y:S04]  /*1b0b0*/  STL [R1+0x808], R4 ;  /* 0x0008080401007387 */ /* 0x000fe80000100800 */
[----:B------:R-:W-:Y:S04]  /*1b0c0*/  STL [R1+0x848], R2 ;  /* 0x0008480201007387 */ /* 0x000fe80000100800 */
[----:B------:R0:W-:Y:S02]  /*1b0d0*/  STL [R1+0x804], R16 ;  /* 0x0008041001007387 */ /* 0x0001e40000100800 */
[----:B0-----:R-:W-:-:S05]  /*1b0e0*/  @P0 IMAD.MOV.U32 R16, RZ, RZ, R4 ;  /* 0x000000ffff100224 */ /* 0x001fca00078e0004 */
[----:B------:R0:W3:Y:S01]  /*1b0f0*/  @P0 LDG.E.U8 R88, desc[UR20][R16.64] ;  /* 0x0000001410580981 */ /* 0x0000e2000c1e1100 */
[----:B------:R-:W-:Y:S01]  /*1b100*/  LEA.HI.X.SX32 R3, R11, R5, 0x1, P3 ;  /* 0x000000050b037211 */ /* 0x000fe200018f0eff */
[----:B------:R-:W-:-:S05]  /*1b110*/  @!P6 IMAD.MOV R12, RZ, RZ, -R12 ;  /* 0x000000ffff0ce224 */ /* 0x000fca00078e0a0c */
[----:B------:R-:W-:Y:S01]  /*1b120*/  SEL R12, R47, R12, !P1 ;  /* 0x0000000c2f0c7207 */ /* 0x000fe20004800000 */
[----:B0-----:R-:W-:Y:S02]  /*1b130*/  @P0 IMAD.MOV.U32 R16, RZ, RZ, R2 ;  /* 0x000000ffff100224 */ /* 0x001fe400078e0002 */
[----:B------:R-:W-:-:S05]  /*1b140*/  @P0 IMAD.MOV.U32 R17, RZ, RZ, R3 ;  /* 0x000000ffff110224 */ /* 0x000fca00078e0003 */
[----:B------:R0:W4:Y:S02]  /*1b150*/  @P0 LDG.E.U8 R87, desc[UR20][R16.64] ;  /* 0x0000001410570981 */ /* 0x000124000c1e1100 */
[----:B0-----:R-:W-:Y:S01]  /*1b160*/  IMAD R16, R12, UR6, RZ ;  /* 0x000000060c107c24 */ /* 0x001fe2000f8e02ff */
[----:B--2---:R-:W-:Y:S01]  /*1b170*/  ISETP.GT.U32.AND P2, PT, R9, R22, PT ;  /* 0x000000160900720c */ /* 0x004fe20003f44070 */
[----:B---3--:R-:W-:-:S12]  /*1b180*/  STL [R1+0x17b4], R88 ;  /* 0x0017b45801007387 */ /* 0x008fd80000100800 */
[----:B------:R-:W-:Y:S01]  /*1b190*/  @!P2 IMAD.IADD R22, R22, 0x1, -R9 ;  /* 0x000000011616a824 */ /* 0x000fe200078e0a09 */
[----:B------:R-:W-:Y:S01]  /*1b1a0*/  ISETP.GT.U32.AND P6, PT, R9, R20, PT ;  /* 0x000000140900720c */ /* 0x000fe20003fc4070 */
[----:B------:R-:W-:Y:S01]  /*1b1b0*/  IMAD.MOV.U32 R11, RZ, RZ, R18 ;  /* 0x000000ffff0b7224 */ /* 0x000fe200078e0012 */
[----:B------:R0:W-:Y:S01]  /*1b1c0*/  STL [R1+0x844], R3 ;  /* 0x0008440301007387 */ /* 0x0001e20000100800 */
[----:B------:R-:W-:Y:S01]  /*1b1d0*/  ISETP.GE.AND P3, PT, R21, RZ, PT ;  /* 0x000000ff1500720c */ /* 0x000fe20003f66270 */
[----:B------:R-:W2:Y:S01]  /*1b1e0*/  LDCU UR6, c[0x0][0x3b0] ;  /* 0x00007600ff0677ac */ /* 0x000ea20008000800 */
[----:B------:R-:W-:Y:S01]  /*1b1f0*/  @!P5 IMAD.MOV R11, RZ, RZ, -R11 ;  /* 0x000000ffff0bd224 */ /* 0x000fe200078e0a0b */
[----:B------:R-:W3:Y:S01]  /*1b200*/  LDL R18, [R1+0x1620] ;  /* 0x0016200001127983 */ /* 0x000ee20000100800 */
[----:B0-----:R-:W-:-:S04]  /*1b210*/  IADD3 R3, P2, PT, R16, R8, RZ ;  /* 0x0000000810037210 */ /* 0x001fc80007f5e0ff */
[----:B------:R-:W-:Y:S01]  /*1b220*/  LEA.HI.X.SX32 R4, R16, R5, 0x1, P2 ;  /* 0x0000000510047211 */ /* 0x000fe200010f0eff */
[----:B------:R-:W-:-:S04]  /*1b230*/  @P0 IMAD.MOV.U32 R16, RZ, RZ, R3 ;  /* 0x000000ffff100224 */ /* 0x000fc800078e0003 */
[----:B------:R-:W-:-:S05]  /*1b240*/  @P0 IMAD.MOV.U32 R17, RZ, RZ, R4 ;  /* 0x000000ffff110224 */ /* 0x000fca00078e0004 */
[----:B------:R0:W2:Y:S01]  /*1b250*/  @P0 LDG.E.U8 R86, desc[UR20][R16.64] ;  /* 0x0000001410560981 */ /* 0x0000a2000c1e1100 */
[----:B------:R-:W-:Y:S01]  /*1b260*/  SEL R12, R47, R11, !P1 ;  /* 0x0000000b2f0c7207 */ /* 0x000fe20004800000 */
[----:B------:R-:W-:-:S04]  /*1b270*/  @!P6 IMAD.IADD R20, R20, 0x1, -R9 ;  /* 0x000000011414e824 */ /* 0x000fc800078e0a09 */
[----:B------:R-:W-:Y:S02]  /*1b280*/  IMAD.MOV.U32 R11, RZ, RZ, R20 ;  /* 0x000000ffff0b7224 */ /* 0x000fe400078e0014 */
[----:B------:R-:W-:Y:S01]  /*1b290*/  IMAD R12, R12, UR7, RZ ;  /* 0x000000070c0c7c24 */ /* 0x000fe2000f8e02ff */
[----:B----4-:R-:W-:Y:S01]  /*1b2a0*/  STL [R1+0x17b8], R87 ;  /* 0x0017b85701007387 */ /* 0x010fe20000100800 */
[----:B------:R-:W-:Y:S01]  /*1b2b0*/  @!P3 IMAD.MOV R11, RZ, RZ, -R11 ;  /* 0x000000ffff0bb224 */ /* 0x000fe200078e0a0b */
[----:B------:R-:W-:Y:S01]  /*1b2c0*/  ISETP.GT.U32.AND P5, PT, R9, R19, PT ;  /* 0x000000130900720c */ /* 0x000fe20003fa4070 */
[----:B------:R-:W4:Y:S01]  /*1b2d0*/  LDCU UR7, c[0x0][0x3b0] ;  /* 0x00007600ff0777ac */ /* 0x000f220008000800 */
[----:B------:R-:W-:Y:S01]  /*1b2e0*/  IADD3 R2, P3, PT, R12, R8, RZ ;  /* 0x000000080c027210 */ /* 0x000fe20007f7e0ff */
[----:B------:R-:W4:Y:S01]  /*1b2f0*/  LDL.LU R21, [R1+0x48] ;  /* 0x0000480001157983 */ /* 0x000f220000300800 */
[----:B------:R-:W-:-:S03]  /*1b300*/  SEL R11, R47, R11, !P1 ;  /* 0x0000000b2f0b7207 */ /* 0x000fc60004800000 */
[----:B------:R1:W-:Y:S01]  /*1b310*/  STL [R1+0x888], R3 ;  /* 0x0008880301007387 */ /* 0x0003e20000100800 */
[----:B------:R-:W-:Y:S01]  /*1b320*/  PRMT R85, RZ, 0x7610, R85 ;  /* 0x00007610ff557816 */ /* 0x000fe20000000055 */
[----:B0-----:R-:W-:Y:S01]  /*1b330*/  @P0 IMAD.MOV.U32 R16, RZ, RZ, R2 ;  /* 0x000000ffff100224 */ /* 0x001fe200078e0002 */
[----:B-1----:R-:W-:Y:S01]  /*1b340*/  LEA.HI.X.SX32 R3, R12, R5, 0x1, P3 ;  /* 0x000000050c037211 */ /* 0x002fe200018f0eff */
[----:B------:R-:W-:Y:S01]  /*1b350*/  IMAD R12, R11, UR4, RZ ;  /* 0x000000040b0c7c24 */ /* 0x000fe2000f8e02ff */
[----:B------:R-:W-:Y:S01]  /*1b360*/  STL [R1+0x884], R4 ;  /* 0x0008840401007387 */ /* 0x000fe20000100800 */
[----:B------:R-:W-:Y:S01]  /*1b370*/  @!P5 IMAD.IADD R19, R19, 0x1, -R9 ;  /* 0x000000011313d824 */ /* 0x000fe200078e0a09 */
[----:B------:R-:W-:Y:S01]  /*1b380*/  PRMT R84, RZ, 0x7610, R84 ;  /* 0x00007610ff547816 */ /* 0x000fe20000000054 */
[----:B------:R-:W-:Y:S01]  /*1b390*/  @P0 IMAD.MOV.U32 R17, RZ, RZ, R3 ;  /* 0x000000ffff110224 */ /* 0x000fe200078e0003 */
[----:B------:R-:W4:Y:S01]  /*1b3a0*/  LDL R93, [R1+0x1680] ;  /* 0x00168000015d7983 */ /* 0x000f220000100800 */
[----:B------:R-:W-:Y:S01]  /*1b3b0*/  ISETP.GT.U32.AND P2, PT, R9, R22, PT ;  /* 0x000000160900720c */ /* 0x000fe20003f44070 */
[----:B------:R-:W0:Y:S02]  /*1b3c0*/  LDCU UR4, c[0x0][0x3b0] ;  /* 0x00007600ff0477ac */ /* 0x000e240008000800 */
[----:B------:R1:W4:Y:S04]  /*1b3d0*/  @P0 LDG.E.U8 R85, desc[UR20][R16.64] ;  /* 0x0000001410550981 */ /* 0x000328000c1e1100 */
[----:B------:R1:W-:Y:S02]  /*1b3e0*/  STL [R1+0x8c8], R2 ;  /* 0x0008c80201007387 */ /* 0x0003e40000100800 */
[----:B-1----:R-:W-:-:S05]  /*1b3f0*/  IADD3 R2, P5, PT, R12, R8, RZ ;  /* 0x000000080c027210 */ /* 0x002fca0007fbe0ff */
[----:B------:R-:W-:Y:S01]  /*1b400*/  @P0 IMAD.MOV.U32 R16, RZ, RZ, R2 ;  /* 0x000000ffff100224 */ /* 0x000fe200078e0002 */
[----:B--2---:R-:W-:Y:S04]  /*1b410*/  STL [R1+0x17bc], R86 ;  /* 0x0017bc5601007387 */ /* 0x004fe80000100800 */
[----:B------:R1:W-:Y:S01]  /*1b420*/  STL [R1+0x8c4], R3 ;  /* 0x0008c40301007387 */ /* 0x0003e20000100800 */
[----:B------:R-:W-:Y:S02]  /*1b430*/  ISETP.GT.U32.AND P6, PT, R9, R23, PT ;  /* 0x000000170900720c */ /* 0x000fe40003fc4070 */
[----:B---3--:R-:W-:Y:S01]  /*1b440*/  ISETP.GE.AND P3, PT, R18, RZ, PT ;  /* 0x000000ff1200720c */ /* 0x008fe20003f66270 */
[----:B------:R-:W-:Y:S01]  /*1b450*/  @!P2 IMAD.IADD R22, R22, 0x1, -R9 ;  /* 0x000000011616a824 */ /* 0x000fe200078e0a09 */
[----:B------:R-:W2:Y:S01]  /*1b460*/  LDL R4, [R1+0x168c] ;  /* 0x00168c0001047983 */ /* 0x000ea20000100800 */
[----:B-1----:R-:W-:-:S02]  /*1b470*/  LEA.HI.X.SX32 R3, R12, R5, 0x1, P5 ;  /* 0x000000050c037211 */ /* 0x002fc400028f0eff */
[----:B------:R-:W-:Y:S01]  /*1b480*/  IMAD.MOV.U32 R11, RZ, RZ, R22 ;  /* 0x000000ffff0b7224 */ /* 0x000fe200078e0016 */
[----:B------:R-:W3:Y:S02]  /*1b490*/  LDL.LU R20, [R1+0x40] ;  /* 0x0000400001147983 */ /* 0x000ee40000300800 */
[----:B------:R-:W-:-:S03]  /*1b4a0*/  @P0 IMAD.MOV.U32 R17, RZ, RZ, R3 ;  /* 0x000000ffff110224 */ /* 0x000fc600078e0003 */
[----:B------:R-:W-:Y:S01]  /*1b4b0*/  @!P6 IMAD.IADD R23, R23, 0x1, -R9 ;  /* 0x000000011717e824 */ /* 0x000fe200078e0a09 */
[C---:B------:R-:W-:Y:S01]  /*1b4c0*/  ISETP.GT.U32.AND P2, PT, R9.reuse, R19, PT ;  /* 0x000000130900720c */ /* 0x040fe20003f44070 */
[----:B------:R-:W-:Y:S01]  /*1b4d0*/  @!P3 IMAD.MOV R11, RZ, RZ, -R11 ;  /* 0x000000ffff0bb224 */ /* 0x000fe200078e0a0b */
[----:B------:R1:W2:Y:S02]  /*1b4e0*/  @P0 LDG.E.U8 R84, desc[UR20][R16.64] ;  /* 0x0000001410540981 */ /* 0x0002a4000c1e1100 */
[----:B------:R-:W-:Y:S02]  /*1b4f0*/  ISETP.GT.U32.AND P6, PT, R9, R23, PT ;  /* 0x000000170900720c */ /* 0x000fe40003fc4070 */
[----:B------:R-:W-:Y:S01]  /*1b500*/  SEL R11, R47, R11, !P1 ;  /* 0x0000000b2f0b7207 */ /* 0x000fe20004800000 */
[----:B------:R-:W3:Y:S04]  /*1b510*/  LDL.LU R18, [R1+0x34] ;  /* 0x0000340001127983 */ /* 0x000ee80000300800 */
[----:B------:R-:W-:Y:S01]  /*1b520*/  IMAD R11, R11, UR5, RZ ;  /* 0x000000050b0b7c24 */ /* 0x000fe2000f8e02ff */
[----:B------:R-:W-:Y:S01]  /*1b530*/  PRMT R83, RZ, 0x7610, R83 ;  /* 0x00007610ff537816 */ /* 0x000fe20000000053 */
[--C-:B------:R-:W-:Y:S01]  /*1b540*/  @!P2 IMAD.IADD R19, R19, 0x1, -R9.reuse ;  /* 0x000000011313a824 */ /* 0x100fe200078e0a09 */
[----:B----4-:R-:W-:Y:S01]  /*1b550*/  ISETP.GT.U32.AND P3, PT, R9, R21, PT ;  /* 0x000000150900720c */ /* 0x010fe20003f64070 */
[----:B------:R-:W4:Y:S01]  /*1b560*/  LDCU UR5, c[0x0][0x3b0] ;  /* 0x00007600ff0577ac */ /* 0x000f220008000800 */
[----:B------:R-:W-:Y:S01]  /*1b570*/  STL [R1+0x17c0], R85 ;  /* 0x0017c05501007387 */ /* 0x000fe20000100800 */
[----:B------:R-:W-:-:S03]  /*1b580*/  @!P6 IMAD.IADD R23, R23, 0x1, -R9 ;  /* 0x000000011717e824 */ /* 0x000fc600078e0a09 */
[----:B------:R-:W4:Y:S04]  /*1b590*/  LDL R22, [R1+0x169c] ;  /* 0x00169c0001167983 */ /* 0x000f280000100800 */
[----:B------:R0:W-:Y:S04]  /*1b5a0*/  STL [R1+0x908], R2 ;  /* 0x0009080201007387 */ /* 0x0001e80000100800 */
[----:B------:R1:W-:Y:S01]  /*1b5b0*/  STL [R1+0x904], R3 ;  /* 0x0009040301007387 */ /* 0x0003e20000100800 */
[----:B0-----:R-:W-:-:S04]  /*1b5c0*/  IADD3 R2, P6, PT, R11, R8, RZ ;  /* 0x000000080b027210 */ /* 0x001fc80007fde0ff */
[----:B-1----:R-:W-:Y:S01]  /*1b5d0*/  LEA.HI.X.SX32 R3, R11, R5, 0x1, P6 ;  /* 0x000000050b037211 */ /* 0x002fe200030f0eff */
[----:B------:R-:W-:-:S04]  /*1b5e0*/  @P0 IMAD.MOV.U32 R16, RZ, RZ, R2 ;  /* 0x000000ffff100224 */ /* 0x000fc800078e0002 */
[----:B------:R-:W-:Y:S02]  /*1b5f0*/  @P0 IMAD.MOV.U32 R17, RZ, RZ, R3 ;  /* 0x000000ffff110224 */ /* 0x000fe400078e0003 */
[----:B------:R-:W-:-:S03]  /*1b600*/  IMAD.MOV.U32 R12, RZ, RZ, R19 ;  /* 0x000000ffff0c7224 */ /* 0x000fc600078e0013 */
[----:B------:R0:W4:Y:S04]  /*1b610*/  @P0 LDG.E.U8 R83, desc[UR20][R16.64] ;  /* 0x0000001410530981 */ /* 0x000128000c1e1100 */
[----:B--2---:R-:W-:Y:S04]  /*1b620*/  STL [R1+0x17c4], R84 ;  /* 0x0017c45401007387 */ /* 0x004fe80000100800 */
[----:B------:R-:W2:Y:S01]  /*1b630*/  LDL.LU R19, [R1+0x24] ;  /* 0x0000240001137983 */ /* 0x000ea20000300800 */
[----:B------:R-:W-:Y:S02]  /*1b640*/  ISETP.GE.AND P5, PT, R93, RZ, PT ;  /* 0x000000ff5d00720c */ /* 0x000fe40003fa6270 */
[----:B------:R-:W-:Y:S01]  /*1b650*/  ISETP.GE.AND P2, PT, R4, RZ, PT ;  /* 0x000000ff0400720c */ /* 0x000fe20003f46270 */
[----:B------:R-:W-:-:S02]  /*1b660*/  @!P3 IMAD.IADD R21, R21, 0x1, -R9 ;  /* 0x000000011515b824 */ /* 0x000fc400078e0a09 */
[----:B------:R-:W-:-:S03]  /*1b670*/  IMAD.MOV.U32 R11, RZ, RZ, R23 ;  /* 0x000000ffff0b7224 */ /* 0x000fc600078e0017 */
[C---:B------:R-:W-:Y:S02]  /*1b680*/  ISETP.GT.U32.AND P6, PT, R9.reuse, R21, PT ;  /* 0x000000150900720c */ /* 0x040fe40003fc4070 */
[----:B---3--:R-:W-:-:S03]  /*1b690*/  ISETP.GT.U32.AND P3, PT, R9, R20, PT ;  /* 0x000000140900720c */ /* 0x008fc60003f64070 */
[----:B------:R-:W-:Y:S02]  /*1b6a0*/  @!P5 IMAD.MOV R12, RZ, RZ, -R12 ;  /* 0x000000ffff0cd224 */ /* 0x000fe400078e0a0c */
[----:B------:R-:W-:Y:S01]  /*1b6b0*/  @!P2 IMAD.MOV R11, RZ, RZ, -R11 ;  /* 0x000000ffff0ba224 */ /* 0x000fe200078e0a0b */
[----:B----4-:R-:W-:Y:S02]  /*1b6c0*/  ISETP.GE.AND P2, PT, R22, RZ, PT ;  /* 0x000000ff1600720c */ /* 0x010fe40003f46270 */
[C---:B------:R-:W-:Y:S02]  /*1b6d0*/  SEL R12, R47.reuse, R12, !P1 ;  /* 0x0000000c2f0c7207 */ /* 0x040fe40004800000 */
[----:B------:R-:W-:Y:S01]  /*1b6e0*/  SEL R11, R47, R11, !P1 ;  /* 0x0000000b2f0b7207 */ /* 0x000fe20004800000 */
[----:B------:R-:W-:Y:S02]  /*1b6f0*/  @!P6 IMAD.IADD R21, R21, 0x1, -R9 ;  /* 0x000000011515e824 */ /* 0x000fe400078e0a09 */
[----:B0-----:R-:W-:Y:S01]  /*1b700*/  IMAD R16, R12, UR4, RZ ;  /* 0x000000040c107c24 */ /* 0x001fe2000f8e02ff */
[----:B------:R0:W-:Y:S01]  /*1b710*/  STL [R1+0x948], R2 ;  /* 0x0009480201007387 */ /* 0x0001e20000100800 */
[----:B------:R-:W-:-:S02]  /*1b720*/  IMAD R12, R11, UR6, RZ ;  /* 0x000000060b0c7c24 */ /* 0x000fc4000f8e02ff */
[----:B------:R-:W-:Y:S01]  /*1b730*/  @!P3 IMAD.IADD R20, R20, 0x1, -R9 ;  /* 0x000000011414b824 */ /* 0x000fe200078e0a09 */
[----:B------:R1:W-:Y:S01]  /*1b740*/  STL [R1+0x944], R3 ;  /* 0x0009440301007387 */ /* 0x0003e20000100800 */
[----:B------:R-:W-:Y:S01]  /*1b750*/  IMAD.MOV.U32 R11, RZ, RZ, R21 ;  /* 0x000000ffff0b7224 */ /* 0x000fe200078e0015 */
[-C--:B------:R-:W-:Y:S01]  /*1b760*/  IADD3 R4, P6, PT, R16, R8.reuse, RZ ;  /* 0x0000000810047210 */ /* 0x080fe20007fde0ff */
[----:B------:R-:W3:Y:S01]  /*1b770*/  LDCU UR4, c[0x0][0x3b0] ;  /* 0x00007600ff0477ac */ /* 0x000ee20008000800 */
[----:B------:R-:W4:Y:S01]  /*1b780*/  LDL R23, [R1+0x16a8] ;  /* 0x0016a80001177983 */ /* 0x000f220000100800 */
[----:B0-----:R-:W-:Y:S01]  /*1b790*/  IADD3 R2, P3, PT, R12, R8, RZ ;  /* 0x000000080c027210 */ /* 0x001fe20007f7e0ff */
[----:B------:R-:W-:Y:S01]  /*1b7a0*/  @!P2 IMAD.MOV R11, RZ, RZ, -R11 ;  /* 0x000000ffff0ba224 */ /* 0x000fe200078e0a0b */
[-C--:B------:R-:W-:Y:S01]  /*1b7b0*/  LEA.HI.X.SX32 R16, R16, R5.reuse, 0x1, P6 ;  /* 0x0000000510107211 */ /* 0x080fe200030f0eff */
[----:B------:R-:W0:Y:S01]  /*1b7c0*/  LDCU UR6, c[0x0][0x3b0] ;  /* 0x00007600ff0677ac */ /* 0x000e220008000800 */
[----:B-1----:R-:W-:Y:S01]  /*1b7d0*/  LEA.HI.X.SX32 R3, R12, R5, 0x1, P3 ;  /* 0x000000050c037211 */ /* 0x002fe200018f0eff */
[----:B------:R-:W-:Y:S01]  /*1b7e0*/  STL [R1+0x17c8], R83 ;  /* 0x0017c85301007387 */ /* 0x000fe20000100800 */
[----:B------:R-:W-:-:S03]  /*1b7f0*/  SEL R11, R47, R11, !P1 ;  /* 0x0000000b2f0b7207 */ /* 0x000fc60004800000 */
[----:B------:R-:W3:Y:S01]  /*1b800*/  LDL R22, [R1+0x16b0] ;  /* 0x0016b00001167983 */ /* 0x000ee20000100800 */
[----:B------:R-:W-:Y:S01]  /*1b810*/  PRMT R82, RZ, 0x7610, R82 ;  /* 0x00007610ff527816 */ /* 0x000fe20000000052 */
[----:B------:R-:W-:Y:S02]  /*1b820*/  @P0 IMAD.MOV.U32 R17, RZ, RZ, R16 ;  /* 0x000000ffff110224 */ /* 0x000fe400078e0010 */
[----:B------:R-:W-:Y:S04]  /*1b830*/  STL [R1+0x988], R4 ;  /* 0x0009880401007387 */ /* 0x000fe80000100800 */
[----:B------:R-:W-:Y:S01]  /*1b840*/  STL [R1+0x9c8], R2 ;  /* 0x0009c80201007387 */ /* 0x000fe20000100800 */
[----:B------:R-:W-:Y:S01]  /*1b850*/  IMAD R11, R11, UR5, RZ ;  /* 0x000000050b0b7c24 */ /* 0x000fe2000f8e02ff */
[----:B------:R-:W-:Y:S01]  /*1b860*/  PRMT R81, RZ, 0x7610, R81 ;  /* 0x00007610ff517816 */ /* 0x000fe20000000051 */
[----:B------:R-:W1:Y:S01]  /*1b870*/  LDCU UR5, c[0x0][0x3b0] ;  /* 0x00007600ff0577ac */ /* 0x000e620008000800 */
[----:B------:R0:W-:Y:S02]  /*1b880*/  STL [R1+0x984], R16 ;  /* 0x0009841001007387 */ /* 0x0001e40000100800 */
[----:B0-----:R-:W-:-:S05]  /*1b890*/  @P0 IMAD.MOV.U32 R16, RZ, RZ, R4 ;  /* 0x000000ffff100224 */ /* 0x001fca00078e0004 */
[----:B------:R0:W3:Y:S01]  /*1b8a0*/  @P0 LDG.E.U8 R82, desc[UR20][R16.64] ;  /* 0x0000001410520981 */ /* 0x0000e2000c1e1100 */
[----:B------:R-:W-:Y:S01]  /*1b8b0*/  PRMT R80, RZ, 0x7610, R80 ;  /* 0x00007610ff507816 */ /* 0x000fe20000000050 */
[----:B0-----:R-:W-:Y:S02]  /*1b8c0*/  @P0 IMAD.MOV.U32 R16, RZ, RZ, R2 ;  /* 0x000000ffff100224 */ /* 0x001fe400078e0002 */
[----:B------:R-:W-:-:S05]  /*1b8d0*/  @P0 IMAD.MOV.U32 R17, RZ, RZ, R3 ;  /* 0x000000ffff110224 */ /* 0x000fca00078e0003 */
[----:B------:R0:W3:Y:S01]  /*1b8e0*/  @P0 LDG.E.U8 R81, desc[UR20][R16.64] ;  /* 0x0000001410510981 */ /* 0x0000e2000c1e1100 */
[----:B--2---:R-:W-:-:S13]  /*1b8f0*/  ISETP.GT.U32.AND P3, PT, R9, R19, PT ;  /* 0x000000130900720c */ /* 0x004fda0003f64070 */
[----:B------:R-:W-:Y:S01]  /*1b900*/  @!P3 IMAD.IADD R19, R19, 0x1, -R9 ;  /* 0x000000011313b824 */ /* 0x000fe200078e0a09 */
[----:B------:R-:W-:-:S04]  /*1b910*/  IADD3 R2, P3, PT, R11, R8, RZ ;  /* 0x000000080b027210 */ /* 0x000fc80007f7e0ff */
[----:B------:R-:W-:Y:S01]  /*1b920*/  LEA.HI.X.SX32 R4, R11, R5, 0x1, P3 ;  /* 0x000000050b047211 */ /* 0x000fe200018f0eff */
[----:B0-----:R-:W-:-:S04]  /*1b930*/  @P0 IMAD.MOV.U32 R16, RZ, RZ, R2 ;  /* 0x000000ffff100224 */ /* 0x001fc800078e0002 */
[----:B------:R-:W-:-:S05]  /*1b940*/  @P0 IMAD.MOV.U32 R17, RZ, RZ, R4 ;  /* 0x000000ffff110224 */ /* 0x000fca00078e0004 */
[----:B------:R0:W2:Y:S01]  /*1b950*/  @P0 LDG.E.U8 R80, desc[UR20][R16.64] ;  /* 0x0000001410500981 */ /* 0x0000a2000c1e1100 */
[----:B------:R-:W-:-:S13]  /*1b960*/  ISETP.GT.U32.AND P5, PT, R9, R18, PT ;  /* 0x000000120900720c */ /* 0x000fda0003fa4070 */
[----:B------:R-:W-:Y:S01]  /*1b970*/  @!P5 IMAD.IADD R18, R18, 0x1, -R9 ;  /* 0x000000011212d824 */ /* 0x000fe200078e0a09 */
[----:B------:R-:W-:-:S04]  /*1b980*/  ISETP.GT.U32.AND P5, PT, R9, R20, PT ;  /* 0x000000140900720c */ /* 0x000fc80003fa4070 */
[C---:B------:R-:W-:Y:S02]  /*1b990*/  ISETP.GT.U32.AND P2, PT, R9.reuse, R18, PT ;  /* 0x000000120900720c */ /* 0x040fe40003f44070 */
[----:B------:R-:W-:-:S07]  /*1b9a0*/  ISETP.GT.U32.AND P6, PT, R9, R13, PT ;  /* 0x0000000d0900720c */ /* 0x000fce0003fc4070 */
[----:B------:R-:W-:Y:S01]  /*1b9b0*/  @!P5 IMAD.IADD R20, R20, 0x1, -R9 ;  /* 0x000000011414d824 */ /* 0x000fe200078e0a09 */
[----:B----4-:R-:W-:-:S03]  /*1b9c0*/  ISETP.GE.AND P5, PT, R23, RZ, PT ;  /* 0x000000ff1700720c */ /* 0x010fc60003fa6270 */
[--C-:B------:R-:W-:Y:S01]  /*1b9d0*/  @!P2 IMAD.IADD R18, R18, 0x1, -R9.reuse ;  /* 0x000000011212a824 */ /* 0x100fe200078e0a09 */
[----:B---3--:R-:W-:Y:S01]  /*1b9e0*/  ISETP.GE.AND P2, PT, R22, RZ, PT ;  /* 0x000000ff1600720c */ /* 0x008fe20003f46270 */
[----:B------:R-:W-:Y:S01]  /*1b9f0*/  IMAD.MOV.U32 R12, RZ, RZ, R20 ;  /* 0x000000ffff0c7224 */ /* 0x000fe200078e0014 */
[----:B------:R-:W-:Y:S01]  /*1ba00*/  ISETP.GT.U32.AND P3, PT, R9, R19, PT ;  /* 0x000000130900720c */ /* 0x000fe20003f64070 */
[----:B------:R-:W-:Y:S02]  /*1ba10*/  @!P6 IMAD.IADD R13, R13, 0x1, -R9 ;  /* 0x000000010d0de824 */ /* 0x000fe400078e0a09 */
[----:B------:R-:W-:-:S04]  /*1ba20*/  IMAD.MOV.U32 R11, RZ, RZ, R18 ;  /* 0x000000ffff0b7224 */ /* 0x000fc800078e0012 */
[----:B------:R-:W-:Y:S01]  /*1ba30*/  @!P5 IMAD.MOV R12, RZ, RZ, -R12 ;  /* 0x000000ffff0cd224 */ /* 0x000fe200078e0a0c */
[----:B------:R3:W-:Y:S01]  /*1ba40*/  STL [R1+0x9c4], R3 ;  /* 0x0009c40301007387 */ /* 0x0007e20000100800 */
[----:B------:R-:W-:Y:S02]  /*1ba50*/  ISETP.GT.U32.AND P5, PT, R9, R13, PT ;  /* 0x0000000d0900720c */ /* 0x000fe40003fa4070 */
[----:B------:R-:W-:Y:S01]  /*1ba60*/  @!P2 IMAD.MOV R11, RZ, RZ, -R11 ;  /* 0x000000ffff0ba224 */ /* 0x000fe200078e0a0b */
[----:B------:R-:W-:Y:S01]  /*1ba70*/  STL [R1+0x17cc], R82 ;  /* 0x0017cc5201007387 */ /* 0x000fe20000100800 */
[----:B------:R-:W-:-:S03]  /*1ba80*/  SEL R12, R47, R12, !P1 ;  /* 0x0000000c2f0c7207 */ /* 0x000fc60004800000 */
[----:B------:R-:W4:Y:S01]  /*1ba90*/  LDL R21, [R1+0x16c0] ;  /* 0x0016c00001157983 */ /* 0x000f220000100800 */
[----:B------:R-:W-:Y:S01]  /*1baa0*/  SEL R11, R47, R11, !P1 ;  /* 0x0000000b2f0b7207 */ /* 0x000fe20004800000 */
[----:B0-----:R-:W-:Y:S01]  /*1bab0*/  IMAD R16, R12, UR4, RZ ;  /* 0x000000040c107c24 */ /* 0x001fe2000f8e02ff */
[----:B------:R-:W-:Y:S01]  /*1bac0*/  PRMT R79, RZ, 0x7610, R79 ;  /* 0x00007610ff4f7816 */ /* 0x000fe2000000004f */
[--C-:B------:R-:W-:Y:S01]  /*1bad0*/  @!P3 IMAD.IADD R19, R19, 0x1, -R9.reuse ;  /* 0x000000011313b824 */ /* 0x100fe200078e0a09 */
[----:B------:R-:W-:Y:S01]  /*1bae0*/  PRMT R78, RZ, 0x7610, R78 ;  /* 0x00007610ff4e7816 */ /* 0x000fe2000000004e */
[----:B-1----:R-:W-:Y:S01]  /*1baf0*/  IMAD R12, R11, UR5, RZ ;  /* 0x000000050b0c7c24 */ /* 0x002fe2000f8e02ff */
[C---:B------:R-:W-:Y:S01]  /*1bb00*/  IADD3 R17, P6, PT, R16.reuse, R8, RZ ;  /* 0x0000000810117210 */ /* 0x040fe20007fde0ff */
[----:B------:R-:W-:Y:S01]  /*1bb10*/  STL [R1+0x17d0], R81 ;  /* 0x0017d05101007387 */ /* 0x000fe20000100800 */
[----:B------:R-:W-:Y:S01]  /*1bb20*/  @!P5 IMAD.IADD R13, R13, 0x1, -R9 ;  /* 0x000000010d0dd824 */ /* 0x000fe200078e0a09 */
[----:B------:R-:W-:Y:S01]  /*1bb30*/  ISETP.GT.U32.AND P3, PT, R9, R14, PT ;  /* 0x0000000e0900720c */ /* 0x000fe20003f64070 */
[----:B------:R-:W-:Y:S01]  /*1bb40*/  IMAD.MOV.U32 R11, RZ, RZ, R19 ;  /* 0x000000ffff0b7224 */ /* 0x000fe200078e0013 */
[----:B---3--:R-:W3:Y:S01]  /*1bb50*/  LDL.LU R3, [R1+0x58] ;  /* 0x0000580001037983 */ /* 0x008ee20000300800 */
[----:B------:R-:W0:Y:S03]  /*1bb60*/  LDCU UR4, c[0x0][0x3b0] ;  /* 0x00007600ff0477ac */ /* 0x000e260008000800 */
[----:B------:R1:W-:Y:S01]  /*1bb70*/  STL [R1+0xa08], R2 ;  /* 0x000a080201007387 */ /* 0x0003e20000100800 */
[----:B------:R-:W-:Y:S01]  /*1bb80*/  LEA.HI.X.SX32 R16, R16, R5, 0x1, P6 ;  /* 0x0000000510107211 */ /* 0x000fe200030f0eff */
[----:B------:R-:W0:Y:S02]  /*1bb90*/  LDCU UR5, c[0x0][0x3b0] ;  /* 0x00007600ff0577ac */ /* 0x000e240008000800 */
[----:B------:R0:W-:Y:S04]  /*1bba0*/  STL [R1+0xa04], R4 ;  /* 0x000a040401007387 */ /* 0x0001e80000100800 */
[----:B------:R-:W3:Y:S01]  /*1bbb0*/  LDL R20, [R1+0x1580] ;  /* 0x0015800001147983 */ /* 0x000ee20000100800 */
[----:B-1----:R-:W-:-:S03]  /*1bbc0*/  IADD3 R2, P5, PT, R12, R8, RZ ;  /* 0x000000080c027210 */ /* 0x002fc60007fbe0ff */
[----:B------:R-:W3:Y:S01]  /*1bbd0*/  LDL.LU R18, [R1+0x60] ;  /* 0x0000600001127983 */ /* 0x000ee20000300800 */
[----:B------:R-:W-:-:S03]  /*1bbe0*/  LEA.HI.X.SX32 R12, R12, R5, 0x1, P5 ;  /* 0x000000050c0c7211 */ /* 0x000fc600028f0eff */
[----:B--2---:R-:W-:Y:S04]  /*1bbf0*/  STL [R1+0x17d4], R80 ;  /* 0x0017d45001007387 */ /* 0x004fe80000100800 */
[----:B0-----:R-:W2:Y:S04]  /*1bc00*/  LDL.LU R4, [R1+0x6c] ;  /* 0x00006c0001047983 */ /* 0x001ea80000300800 */
[----:B------:R-:W2:Y:S04]  /*1bc10*/  LDL R19, [R1+0x1584] ;  /* 0x0015840001137983 */ /* 0x000ea80000100800 */
[----:B------:R0:W-:Y:S04]  /*1bc20*/  STL [R1+0xa48], R17 ;  /* 0x000a481101007387 */ /* 0x0001e80000100800 */
[----:B------:R-:W-:Y:S01]  /*1bc30*/  STL [R1+0xa88], R2 ;  /* 0x000a880201007387 */ /* 0x000fe20000100800 */
[----:B0-----:R-:W-:-:S03]  /*1bc40*/  @P0 LOP3.LUT R17, R17, R16, RZ, 0x3c, !PT ;  /* 0x0000001011110212 */ /* 0x001fc600078e3cff */
[----:B------:R0:W-:Y:S02]  /*1bc50*/  STL [R1+0xa44], R16 ;  /* 0x000a441001007387 */ /* 0x0001e40000100800 */
[----:B0-----:R-:W-:-:S04]  /*1bc60*/  @P0 LOP3.LUT R16, R17, R16, RZ, 0x3c, !PT ;  /* 0x0000001011100212 */ /* 0x001fc800078e3cff */
[----:B------:R-:W-:-:S05]  /*1bc70*/  @P0 LOP3.LUT R17, R17, R16, RZ, 0x3c, !PT ;  /* 0x0000001011110212 */ /* 0x000fca00078e3cff */
[----:B------:R0:W2:Y:S02]  /*1bc80*/  @P0 LDG.E.U8 R79, desc[UR20][R16.64] ;  /* 0x00000014104f0981 */ /* 0x0000a4000c1e1100 */
[----:B0-----:R-:W-:Y:S02]  /*1bc90*/  @P0 IMAD.MOV.U32 R16, RZ, RZ, R2 ;  /* 0x000000ffff100224 */ /* 0x001fe400078e0002 */
[----:B------:R-:W-:-:S05]  /*1bca0*/  @P0 IMAD.MOV.U32 R17, RZ, RZ, R12 ;  /* 0x000000ffff110224 */ /* 0x000fca00078e000c */
[----:B------:R-:W2:Y:S01]  /*1bcb0*/  @P0 LDG.E.U8 R78, desc[UR20][R16.64] ;  /* 0x00000014104e0981 */ /* 0x000ea2000c1e1100 */
[----:B----4-:R-:W-:Y:S02]  /*1bcc0*/  ISETP.GE.AND P2, PT, R21, RZ, PT ;  /* 0x000000ff1500720c */ /* 0x010fe40003f46270 */
[----:B---3--:R-:W-:-:S11]  /*1bcd0*/  ISETP.GT.U32.AND P6, PT, R9, R3, PT ;  /* 0x000000030900720c */ /* 0x008fd60003fc4070 */
[----:B------:R-:W-:Y:S01]  /*1bce0*/  @!P2 IMAD.MOV R11, RZ, RZ, -R11 ;  /* 0x000000ffff0ba224 */ /* 0x000fe200078e0a0b */
[----:B------:R-:W-:-:S04]  /*1bcf0*/  ISETP.GE.AND P2, PT, R20, RZ, PT ;  /* 0x000000ff1400720c */ /* 0x000fc80003f46270 */
[----:B------:R-:W-:Y:S01]  /*1bd00*/  SEL R11, R47, R11, !P1 ;  /* 0x0000000b2f0b7207 */ /* 0x000fe20004800000 */
[----:B------:R-:W-:-:S04]  /*1bd10*/  @!P3 IMAD.IADD R14, R14, 0x1, -R9 ;  /* 0x000000010e0eb824 */ /* 0x000fc800078e0a09 */
[----:B------:R-:W-:Y:S01]  /*1bd20*/  IMAD R11, R11, UR6, RZ ;  /* 0x000000060b0b7c24 */ /* 0x000fe2000f8e02ff */
[----:B------:R-:W-:Y:S01]  /*1bd30*/  PRMT R77, RZ, 0x7610, R77 ;  /* 0x00007610ff4d7816 */ /* 0x000fe2000000004d */
[----:B------:R-:W-:Y:S01]  /*1bd40*/  @!P6 IMAD.IADD R3, R3, 0x1, -R9 ;  /* 0x000000010303e824 */ /* 0x000fe200078e0a09 */
[----:B------:R-:W-:Y:S01]  /*1bd50*/  ISETP.GT.U32.AND P6, PT, R9, R14, PT ;  /* 0x0000000e0900720c */ /* 0x000fe20003fc4070 */
[----:B------:R-:W0:Y:S01]  /*1bd60*/  LDCU UR6, c[0x0][0x3b0] ;  /* 0x00007600ff0677ac */ /* 0x000e220008000800 */
[----:B------:R-:W-:Y:S01]  /*1bd70*/  @!P2 IMAD.MOV R13, RZ, RZ, -R13 ;  /* 0x000000ffff0da224 */ /* 0x000fe200078e0a0d */
[----:B------:R-:W-:-:S04]  /*1bd80*/  IADD3 R2, P2, PT, R11, R8, RZ ;  /* 0x000000080b027210 */ /* 0x000fc80007f5e0ff */
[----:B------:R-:W-:-:S06]  /*1bd90*/  SEL R13, R47, R13, !P1 ;  /* 0x0000000d2f0d7207 */ /* 0x000fcc0004800000 */
[----:B------:R-:W-:Y:S01]  /*1bda0*/  @!P6 IMAD.IADD R14, R14, 0x1, -R9 ;  /* 0x000000010e0ee824 */ /* 0x000fe200078e0a09 */
[----:B------:R-:W-:Y:S02]  /*1bdb0*/  PRMT R76, RZ, 0x7610, R76 ;  /* 0x00007610ff4c7816 */ /* 0x000fe4000000004c */
[----:B------:R-:W-:-:S13]  /*1bdc0*/  ISETP.GT.U32.AND P5, PT, R9, R18, PT ;  /* 0x000000120900720c */ /* 0x000fda0003fa4070 */
[----:B------:R-:W-:Y:S01]  /*1bdd0*/  @!P5 IMAD.IADD R18, R18, 0x1, -R9 ;  /* 0x000000011212d824 */ /* 0x000fe200078e0a09 */
[----:B--2---:R-:W-:Y:S04]  /*1bde0*/  STL [R1+0x17d8], R79 ;  /* 0x0017d84f01007387 */ /* 0x004fe80000100800 */
[----:B------:R1:W-:Y:S04]  /*1bdf0*/  STL [R1+0xa84], R12 ;  /* 0x000a840c01007387 */ /* 0x0003e80000100800 */
[----:B------:R-:W2:Y:S04]  /*1be00*/  LDL R21, [R1+0x1338] ;  /* 0x0013380001157983 */ /* 0x000ea80000100800 */
[----:B------:R-:W3:Y:S01]  /*1be10*/  LDL R20, [R1+0x1390] ;  /* 0x0013900001147983 */ /* 0x000ee20000100800 */
[----:B-1----:R-:W-:-:S03]  /*1be20*/  LEA.HI.X.SX32 R12, R11, R5, 0x1, P2 ;  /* 0x000000050b0c7211 */ /* 0x002fc600010f0eff */
[----:B------:R-:W4:Y:S01]  /*1be30*/  LDL.LU R23, [R1+0x64] ;  /* 0x0000640001177983 */ /* 0x000f220000300800 */
[----:B------:R-:W-:Y:S01]  /*1be40*/  IMAD R11, R13, UR4, RZ ;  /* 0x000000040d0b7c24 */ /* 0x000fe2000f8e02ff */
[----:B------:R-:W-:Y:S02]  /*1be50*/  ISETP.GE.AND P5, PT, R19, RZ, PT ;  /* 0x000000ff1300720c */ /* 0x000fe40003fa6270 */
[----:B------:R-:W-:Y:S01]  /*1be60*/  STL [R1+0x17dc], R78 ;  /* 0x0017dc4e01007387 */ /* 0x000fe20000100800 */
[----:B------:R-:W-:Y:S01]  /*1be70*/  @P0 IMAD.MOV.U32 R13, RZ, RZ, R12 ;  /* 0x000000ffff0d0224 */ /* 0x000fe200078e000c */
[C---:B------:R-:W-:Y:S01]  /*1be80*/  ISETP.GT.U32.AND P3, PT, R9.reuse, R4, PT ;  /* 0x000000040900720c */ /* 0x040fe20003f64070 */
[----:B------:R-:W1:Y:S01]  /*1be90*/  LDCU UR4, c[0x0][0x3b0] ;  /* 0x00007600ff0477ac */ /* 0x000e620008000800 */
[----:B------:R-:W-:Y:S04]  /*1bea0*/  STL [R1+0xac8], R2 ;  /* 0x000ac80201007387 */ /* 0x000fe80000100800 */
[----:B------:R0:W-:Y:S04]  /*1beb0*/  STL [R1+0xac4], R12 ;  /* 0x000ac40c01007387 */ /* 0x0001e80000100800 */
[----:B------:R-:W3:Y:S01]  /*1bec0*/  LDL R19, [R1+0x13b0] ;  /* 0x0013b00001137983 */ /* 0x000ee20000100800 */
[----:B------:R-:W-:-:S02]  /*1bed0*/  ISETP.GT.U32.AND P2, PT, R9, R3, PT ;  /* 0x000000030900720c */ /* 0x000fc40003f44070 */
[----:B------:R-:W-:Y:S01]  /*1bee0*/  @!P3 IMAD.IADD R4, R4, 0x1, -R9 ;  /* 0x000000010404b824 */ /* 0x000fe200078e0a09 */
[----:B------:R-:W3:Y:S01]  /*1bef0*/  LDL.LU R22, [R1+0x74] ;  /* 0x0000740001167983 */ /* 0x000ee20000300800 */
[----:B0-----:R-:W-:Y:S01]  /*1bf00*/  @P0 IMAD.MOV.U32 R12, RZ, RZ, R2 ;  /* 0x000000ffff0c0224 */ /* 0x001fe200078e0002 */
[----:B------:R-:W-:-:S04]  /*1bf10*/  IADD3 R2, P6, PT, R11, R8, RZ ;  /* 0x000000080b027210 */ /* 0x000fc80007fde0ff */
[----:B------:R0:W3:Y:S01]  /*1bf20*/  @P0 LDG.E.U8 R77, desc[UR20][R12.64] ;  /* 0x000000140c4d0981 */ /* 0x0000e2000c1e1100 */
[----:B------:R-:W-:Y:S01]  /*1bf30*/  LEA.HI.X.SX32 R11, R11, R5, 0x1, P6 ;  /* 0x000000050b0b7211 */ /* 0x000fe200030f0eff */
[----:B0-----:R-:W-:-:S04]  /*1bf40*/  @P0 IMAD.MOV.U32 R12, RZ, RZ, R2 ;  /* 0x000000ffff0c0224 */ /* 0x001fc800078e0002 */
[----:B------:R-:W-:-:S05]  /*1bf50*/  @P0 IMAD.MOV.U32 R13, RZ, RZ, R11 ;  /* 0x000000ffff0d0224 */ /* 0x000fca00078e000b */
[----:B------:R-:W3:Y:S01]  /*1bf60*/  @P0 LDG.E.U8 R76, desc[UR20][R12.64] ;  /* 0x000000140c4c0981 */ /* 0x000ee2000c1e1100 */
[----:B------:R-:W-:Y:S02]  /*1bf70*/  @!P2 IMAD.IADD R3, R3, 0x1, -R9 ;  /* 0x000000010303a824 */ /* 0x000fe400078e0a09 */
[----:B------:R-:W-:-:S05]  /*1bf80*/  @!P5 IMAD.MOV R14, RZ, RZ, -R14 ;  /* 0x000000ffff0ed224 */ /* 0x000fca00078e0a0e */
[----:B------:R-:W-:Y:S02]  /*1bf90*/  SEL R14, R47, R14, !P1 ;  /* 0x0000000e2f0e7207 */ /* 0x000fe40004800000 */
[----:B------:R-:W-:-:S03]  /*1bfa0*/  ISETP.GT.U32.AND P2, PT, R9, R18, PT ;  /* 0x000000120900720c */ /* 0x000fc60003f44070 */
[----:B------:R-:W-:Y:S01]  /*1bfb0*/  IMAD R14, R14, UR6, RZ ;  /* 0x000000060e0e7c24 */ /* 0x000fe2000f8e02ff */
[----:B------:R-:W-:Y:S01]  /*1bfc0*/  PRMT R75, RZ, 0x7610, R75 ;  /* 0x00007610ff4b7816 */ /* 0x000fe2000000004b */
[----:B------:R-:W0:Y:S01]  /*1bfd0*/  LDCU UR6, c[0x0][0x3b0] ;  /* 0x00007600ff0677ac */ /* 0x000e220008000800 */
[----:B------:R-:W-:-:S07]  /*1bfe0*/  PRMT R74, RZ, 0x7610, R74 ;  /* 0x00007610ff4a7816 */ /* 0x000fce000000004a */
[----:B------:R-:W-:Y:S01]  /*1bff0*/  @!P2 IMAD.IADD R18, R18, 0x1, -R9 ;  /* 0x000000011212a824 */ /* 0x000fe200078e0a09 */
[----:B--2---:R-:W-:Y:S02]  /*1c000*/  ISETP.GE.AND P3, PT, R21, RZ, PT ;  /* 0x000000ff1500720c */ /* 0x004fe40003f66270 */
[----:B----4-:R-:W-:Y:S01]  /*1c010*/  ISETP.GT.U32.AND P6, PT, R9, R23, PT ;  /* 0x000000170900720c */ /* 0x010fe20003fc4070 */
[----:B---3--:R-:W-:Y:S04]  /*1c020*/  STL [R1+0x17e0], R77 ;  /* 0x0017e04d01007387 */ /* 0x008fe80000100800 */
[----:B------:R-:W-:Y:S04]  /*1c030*/  STL [R1+0xb00], R2 ;  /* 0x000b000201007387 */ /* 0x000fe80000100800 */
[----:B------:R2:W-:Y:S04]  /*1c040*/  STL [R1+0xafc], R11 ;  /* 0x000afc0b01007387 */ /* 0x0005e80000100800 */
[----:B------:R-:W3:Y:S01]  /*1c050*/  LDL.LU R21, [R1+0x78] ;  /* 0x0000780001157983 */ /* 0x000ee20000300800 */
[----:B--2---:R-:W-:-:S04]  /*1c060*/  IMAD.MOV.U32 R11, RZ, RZ, R3 ;  /* 0x000000ffff0b7224 */ /* 0x004fc800078e0003 */
[----:B------:R-:W-:Y:S01]  /*1c070*/  @!P3 IMAD.MOV R11, RZ, RZ, -R11 ;  /* 0x000000ffff0bb224 */ /* 0x000fe200078e0a0b */
[----:B------:R-:W-:Y:S01]  /*1c080*/  STL [R1+0x17e4], R76 ;  /* 0x0017e44c01007387 */ /* 0x000fe20000100800 */
[----:B------:R-:W-:-:S03]  /*1c090*/  ISETP.GE.AND P3, PT, R20, RZ, PT ;  /* 0x000000ff1400720c */ /* 0x000fc60003f66270 */
[----:B------:R-:W-:Y:S01]  /*1c0a0*/  SEL R11, R47, R11, !P1 ;  /* 0x0000000b2f0b7207 */ /* 0x000fe20004800000 */
[----:B------:R-:W2:Y:S01]  /*1c0b0*/  LDL R20, [R1+0x13d0] ;  /* 0x0013d00001147983 */ /* 0x000ea20000100800 */
[----:B------:R-:W-:Y:S01]  /*1c0c0*/  @!P6 IMAD.IADD R23, R23, 0x1, -R9 ;  /* 0x000000011717e824 */ /* 0x000fe200078e0a09 */
[C---:B------:R-:W-:Y:S02]  /*1c0d0*/  IADD3 R3, P6, PT, R14.reuse, R8, RZ ;  /* 0x000000080e037210 */ /* 0x040fe40007fde0ff */
[----:B-1----:R-:W-:Y:S01]  /*1c0e0*/  IMAD R11, R11, UR4, RZ ;  /* 0x000000040b0b7c24 */ /* 0x002fe2000f8e02ff */
[----:B------:R-:W-:Y:S02]  /*1c0f0*/  ISETP.GE.AND P2, PT, R19, RZ, PT ;  /* 0x000000ff1300720c */ /* 0x000fe40003f46270 */
[----:B------:R-:W-:Y:S02]  /*1c100*/  ISETP.GT.U32.AND P5, PT, R9, R4, PT ;  /* 0x000000040900720c */ /* 0x000fe40003fa4070 */
[-C--:B------:R-:W-:Y:S01]  /*1c110*/  LEA.HI.X.SX32 R13, R14, R5.reuse, 0x1, P6 ;  /* 0x000000050e0d7211 */ /* 0x080fe200030f0eff */
[----:B------:R1:W-:Y:S01]  /*1c120*/  STL [R1+0xb38], R3 ;  /* 0x000b380301007387 */ /* 0x0003e20000100800 */
[C---:B------:R-:W-:Y:S01]  /*1c130*/  IADD3 R2, P6, PT, R11.reuse, R8, RZ ;  /* 0x000000080b027210 */ /* 0x040fe20007fde0ff */
[----:B------:R-:W-:Y:S01]  /*1c140*/  @P0 IMAD.MOV.U32 R16, RZ, RZ, R3 ;  /* 0x000000ffff100224 */ /* 0x000fe200078e0003 */
[----:B------:R-:W4:Y:S01]  /*1c150*/  LDCU UR4, c[0x0][0x3b0] ;  /* 0x00007600ff0477ac */ /* 0x000f220008000800 */
[----:B------:R-:W-:Y:S01]  /*1c160*/  @P0 IMAD.MOV.U32 R17, RZ, RZ, R13 ;  /* 0x000000ffff110224 */ /* 0x000fe200078e000d */
[----:B------:R0:W-:Y:S04]  /*1c170*/  STL [R1+0xb34], R13 ;  /* 0x000b340d01007387 */ /* 0x0001e80000100800 */
[----:B------:R-:W2:Y:S01]  /*1c180*/  LDL R19, [R1+0x13f0] ;  /* 0x0013f00001137983 */ /* 0x000ea20000100800 */
[----:B-1----:R-:W-:-:S03]  /*1c190*/  LEA.HI.X.SX32 R3, R11, R5, 0x1, P6 ;  /* 0x000000050b037211 */ /* 0x002fc600030f0eff */
[----:B------:R1:W2:Y:S02]  /*1c1a0*/  @P0 LDG.E.U8 R75, desc[UR20][R16.64] ;  /* 0x00000014104b0981 */ /* 0x0002a4000c1e1100 */
[----:B-1----:R-:W-:Y:S02]  /*1c1b0*/  @P0 IMAD.MOV.U32 R16, RZ, RZ, R2 ;  /* 0x000000ffff100224 */ /* 0x002fe400078e0002 */
[----:B------:R-:W-:-:S05]  /*1c1c0*/  @P0 IMAD.MOV.U32 R17, RZ, RZ, R3 ;  /* 0x000000ffff110224 */ /* 0x000fca00078e0003 */
[----:B------:R1:W2:Y:S01]  /*1c1d0*/  @P0 LDG.E.U8 R74, desc[UR20][R16.64] ;  /* 0x00000014104a0981 */ /* 0x0002a2000c1e1100 */
[----:B------:R-:W-:Y:S01]  /*1c1e0*/  @!P5 IMAD.IADD R4, R4, 0x1, -R9 ;  /* 0x000000010404d824 */ /* 0x000fe200078e0a09 */
[C---:B------:R-:W-:Y:S01]  /*1c1f0*/  ISETP.GT.U32.AND P5, PT, R9.reuse, R22, PT ;  /* 0x000000160900720c */ /* 0x040fe20003fa4070 */
[----:B------:R-:W-:Y:S02]  /*1c200*/  IMAD.MOV.U32 R12, RZ, RZ, R18 ;  /* 0x000000ffff0c7224 */ /* 0x000fe400078e0012 */
[----:B------:R-:W-:Y:S01]  /*1c210*/  IMAD.MOV.U32 R11, RZ, RZ, R4 ;  /* 0x000000ffff0b7224 */ /* 0x000fe200078e0004 */
[----:B------:R-:W2:Y:S01]  /*1c220*/  LDL.LU R18, [R1+0x7c] ;  /* 0x00007c0001127983 */ /* 0x000ea20000300800 */
[----:B------:R-:W-:Y:S01]  /*1c230*/  @!P3 IMAD.MOV R12, RZ, RZ, -R12 ;  /* 0x000000ffff0cb224 */ /* 0x000fe200078e0a0c */
[----:B------:R-:W-:Y:S01]  /*1c240*/  ISETP.GT.U32.AND P3, PT, R9, R23, PT ;  /* 0x000000170900720c */ /* 0x000fe20003f64070 */
[----:B------:R-:W-:-:S06]  /*1c250*/  @!P2 IMAD.MOV R11, RZ, RZ, -R11 ;  /* 0x000000ffff0ba224 */ /* 0x000fcc00078e0a0b */
[----:B------:R-:W-:Y:S01]  /*1c260*/  @!P5 IMAD.IADD R22, R22, 0x1, -R9 ;  /* 0x000000011616d824 */ /* 0x000fe200078e0a09 */
[----:B0-----:R-:W-:-:S04]  /*1c270*/  SEL R13, R47, R12, !P1 ;  /* 0x0000000c2f0d7207 */ /* 0x001fc80004800000 */
[----:B------:R-:W-:Y:S01]  /*1c280*/  ISETP.GT.U32.AND P5, PT, R9, R22, PT ;  /* 0x000000160900720c */ /* 0x000fe20003fa4070 */
[----:B------:R-:W-:Y:S01]  /*1c290*/  @!P3 IMAD.IADD R23, R23, 0x1, -R9 ;  /* 0x000000011717b824 */ /* 0x000fe200078e0a09 */
[----:B------:R-:W-:Y:S01]  /*1c2a0*/  SEL R12, R47, R11, !P1 ;  /* 0x0000000b2f0c7207 */ /* 0x000fe20004800000 */
[----:B------:R-:W-:Y:S01]  /*1c2b0*/  IMAD R13, R13, UR5, RZ ;  /* 0x000000050d0d7c24 */ /* 0x000fe2000f8e02ff */
[----:B------:R0:W-:Y:S01]  /*1c2c0*/  STL [R1+0x368], R2 ;  /* 0x0003680201007387 */ /* 0x0001e20000100800 */
[----:B------:R-:W-:Y:S01]  /*1c2d0*/  IMAD.MOV.U32 R11, RZ, RZ, R23 ;  /* 0x000000ffff0b7224 */ /* 0x000fe200078e0017 */
[----:B------:R-:W-:Y:S01]  /*1c2e0*/  PRMT R73, RZ, 0x7610, R73 ;  /* 0x00007610ff497816 */ /* 0x000fe20000000049 */
[----:B----4-:R-:W-:Y:S01]  /*1c2f0*/  IMAD R12, R12, UR4, RZ ;  /* 0x000000040c0c7c24 */ /* 0x010fe2000f8e02ff */
[----:B------:R-:W-:Y:S01]  /*1c300*/  PRMT R72, RZ, 0x7610, R72 ;  /* 0x00007610ff487816 */ /* 0x000fe20000000048 */
[----:B------:R-:W4:Y:S04]  /*1c310*/  LDCU UR4, c[0x0][0x3b0] ;  /* 0x00007600ff0477ac */ /* 0x000f280008000800 */
[----:B------:R-:W-:Y:S01]  /*1c320*/  @!P5 IMAD.IADD R22, R22, 0x1, -R9 ;  /* 0x000000011616d824 */ /* 0x000fe200078e0a09 */
[----:B------:R-:W-:Y:S01]  /*1c330*/  PRMT R71, RZ, 0x7610, R71 ;  /* 0x00007610ff477816 */ /* 0x000fe20000000047 */
[----:B------:R-:W0:Y:S01]  /*1c340*/  LDCU UR5, c[0x0][0x3b0] ;  /* 0x00007600ff0577ac */ /* 0x000e220008000800 */
[----:B---3--:R-:W-:-:S02]  /*1c350*/  ISETP.GT.U32.AND P6, PT, R9, R21, PT ;  /* 0x000000150900720c */ /* 0x008fc40003fc4070 */
[----:B--2---:R-:W-:-:S11]  /*1c360*/  ISETP.GE.AND P2, PT, R20, RZ, PT ;  /* 0x000000ff1400720c */ /* 0x004fd60003f46270 */
[----:B------:R-:W-:Y:S01]  /*1c370*/  @!P6 IMAD.IADD R21, R21, 0x1, -R9 ;  /* 0x000000011515e824 */ /* 0x000fe200078e0a09 */
[----:B-1----:R-:W-:-:S04]  /*1c380*/  IADD3 R16, P6, PT, R13, R8, RZ ;  /* 0x000000080d107210 */ /* 0x002fc80007fde0ff */
[-C--:B------:R-:W-:Y:S01]  /*1c390*/  LEA.HI.X.SX32 R17, R13, R5.reuse, 0x1, P6 ;  /* 0x000000050d117211 */ /* 0x080fe200030f0eff */
[----:B------:R-:W-:Y:S01]  /*1c3a0*/  @!P2 IMAD.MOV R11, RZ, RZ, -R11 ;  /* 0x000000ffff0ba224 */ /* 0x000fe200078e0a0b */
[C---:B0-----:R-:W-:Y:S02]  /*1c3b0*/  IADD3 R2, P2, PT, R12.reuse, R8, RZ ;  /* 0x000000080c027210 */ /* 0x041fe40007f5e0ff */
[----:B------:R-:W-:Y:S01]  /*1c3c0*/  ISETP.GE.AND P5, PT, R19, RZ, PT ;  /* 0x000000ff1300720c */ /* 0x000fe20003fa6270 */
[----:B------:R-:W-:Y:S01]  /*1c3d0*/  @P0 IMAD.MOV.U32 R13, RZ, RZ, R17 ;  /* 0x000000ffff0d0224 */ /* 0x000fe200078e0011 */
[----:B------:R-:W-:Y:S01]  /*1c3e0*/  LEA.HI.X.SX32 R4, R12, R5, 0x1, P2 ;  /* 0x000000050c047211 */ /* 0x000fe200010f0eff */
[----:B------:R-:W-:Y:S01]  /*1c3f0*/  @P0 IMAD.MOV.U32 R12, RZ, RZ, R16 ;  /* 0x000000ffff0c0224 */ /* 0x000fe200078e0010 */
[----:B------:R-:W-:Y:S01]  /*1c400*/  SEL R14, R47, R11, !P1 ;  /* 0x0000000b2f0e7207 */ /* 0x000fe20004800000 */
[----:B------:R-:W-:Y:S01]  /*1c410*/  STL [R1+0x17e8], R75 ;  /* 0x0017e84b01007387 */ /* 0x000fe20000100800 */
[----:B------:R-:W-:-:S03]  /*1c420*/  IMAD.MOV.U32 R11, RZ, RZ, R22 ;  /* 0x000000ffff0b7224 */ /* 0x000fc600078e0016 */
[----:B------:R0:W-:Y:S01]  /*1c430*/  STL [R1+0x364], R3 ;  /* 0x0003640301007387 */ /* 0x0001e20000100800 */
[----:B------:R-:W-:Y:S01]  /*1c440*/  IMAD R14, R14, UR6, RZ ;  /* 0x000000060e0e7c24 */ /* 0x000fe2000f8e02ff */
[----:B------:R-:W-:Y:S01]  /*1c450*/  ISETP.GT.U32.AND P3, PT, R9, R21, PT ;  /* 0x000000150900720c */ /* 0x000fe20003f64070 */
[----:B------:R-:W1:Y:S01]  /*1c460*/  LDCU UR6, c[0x0][0x3b0] ;  /* 0x00007600ff0677ac */ /* 0x000e620008000800 */
[----:B------:R2:W3:Y:S01]  /*1c470*/  @P0 LDG.E.U8 R73, desc[UR20][R12.64] ;  /* 0x000000140c490981 */ /* 0x0004e2000c1e1100 */
[----:B------:R-:W-:-:S03]  /*1c480*/  @!P5 IMAD.MOV R11, RZ, RZ, -R11 ;  /* 0x000000ffff0bd224 */ /* 0x000fc600078e0a0b */
[----:B------:R-:W-:Y:S04]  /*1c490*/  STL [R1+0x17ec], R74 ;  /* 0x0017ec4a01007387 */ /* 0x000fe80000100800 */
[----:B------:R-:W4:Y:S01]  /*1c4a0*/  LDL R20, [R1+0x140c] ;  /* 0x00140c0001147983 */ /* 0x000f220000100800 */
[----:B--2---:R-:W-:Y:S02]  /*1c4b0*/  @P0 IMAD.MOV.U32 R12, RZ, RZ, R2 ;  /* 0x000000ffff0c0224 */ /* 0x004fe400078e0002 */
[----:B------:R-:W-:Y:S01]  /*1c4c0*/  @P0 IMAD.MOV.U32 R13, RZ, RZ, R4 ;  /* 0x000000ffff0d0224 */ /* 0x000fe200078e0004 */
[----:B------:R-:W2:Y:S04]  /*1c4d0*/  LDL.LU R93, [R1+0x88] ;  /* 0x00008800015d7983 */ /* 0x000ea80000300800 */
[----:B0-----:R-:W2:Y:S04]  /*1c4e0*/  LDL.LU R3, [R1+0x8c] ;  /* 0x00008c0001037983 */ /* 0x001ea80000300800 */
[----:B------:R-:W-:Y:S04]  /*1c4f0*/  STL [R1+0x3a8], R16 ;  /* 0x0003a81001007387 */ /* 0x000fe80000100800 */
[----:B------:R0:W-:Y:S04]  /*1c500*/  STL [R1+0x3e8], R2 ;  /* 0x0003e80201007387 */ /* 0x0001e80000100800 */
[----:B------:R-:W-:Y:S04]  /*1c510*/  STL [R1+0x3a4], R17 ;  /* 0x0003a41101007387 */ /* 0x000fe80000100800 */
[----:B------:R1:W2:Y:S01]  /*1c520*/  @P0 LDG.E.U8 R72, desc[UR20][R12.64] ;  /* 0x000000140c480981 */ /* 0x0002a2000c1e1100 */
[----:B0-----:R-:W-:-:S03]  /*1c530*/  IADD3 R2, P5, PT, R14, R8, RZ ;  /* 0x000000080e027210 */ /* 0x001fc60007fbe0ff */
[----:B------:R0:W-:Y:S04]  /*1c540*/  STL [R1+0x3e4], R4 ;  /* 0x0003e40401007387 */ /* 0x0001e80000100800 */
[----:B------:R-:W2:Y:S01]  /*1c550*/  LDL R19, [R1+0x1434] ;  /* 0x0014340001137983 */ /* 0x000ea20000100800 */
[----:B-1----:R-:W-:Y:S02]  /*1c560*/  SEL R12, R47, R11, !P1 ;  /* 0x0000000b2f0c7207 */ /* 0x002fe40004800000 */
[----:B0-----:R-:W-:-:S03]  /*1c570*/  LEA.HI.X.SX32 R4, R14, R5, 0x1, P5 ;  /* 0x000000050e047211 */ /* 0x001fc600028f0eff */
[----:B------:R-:W-:Y:S01]  /*1c580*/  IMAD R14, R12, UR7, RZ ;  /* 0x000000070c0e7c24 */ /* 0x000fe2000f8e02ff */
[----:B------:R-:W-:Y:S01]  /*1c590*/  PRMT R70, RZ, 0x7610, R70 ;  /* 0x00007610ff467816 */ /* 0x000fe20000000046 */
[----:B------:R-:W-:Y:S01]  /*1c5a0*/  @P0 IMAD.MOV.U32 R12, RZ, RZ, R2 ;  /* 0x000000ffff0c0224 */ /* 0x000fe200078e0002 */
[----:B------:R-:W-:Y:S01]  /*1c5b0*/  ISETP.GT.U32.AND P2, PT, R9, R18, PT ;  /* 0x000000120900720c */ /* 0x000fe20003f44070 */
[----:B------:R-:W-:Y:S01]  /*1c5c0*/  @P0 IMAD.MOV.U32 R13, RZ, RZ, R4 ;  /* 0x000000ffff0d0224 */ /* 0x000fe200078e0004 */
[----:B------:R-:W-:Y:S01]  /*1c5d0*/  PRMT R69, RZ, 0x7610, R69 ;  /* 0x00007610ff457816 */ /* 0x000fe20000000045 */
[----:B------:R-:W-:Y:S01]  /*1c5e0*/  @!P3 IMAD.IADD R21, R21, 0x1, -R9 ;  /* 0x000000011515b824 */ /* 0x000fe200078e0a09 */
[----:B------:R-:W-:Y:S01]  /*1c5f0*/  PRMT R68, RZ, 0x7610, R68 ;  /* 0x00007610ff447816 */ /* 0x000fe20000000044 */
[----:B------:R-:W0:Y:S01]  /*1c600*/  LDCU UR7, c[0x0][0x3b0] ;  /* 0x00007600ff0777ac */ /* 0x000e220008000800 */
[----:B------:R1:W2:Y:S01]  /*1c610*/  @P0 LDG.E.U8 R71, desc[UR20][R12.64] ;  /* 0x000000140c470981 */ /* 0x0002a2000c1e1100 */
[----:B------:R-:W-:-:S03]  /*1c620*/  IMAD.MOV.U32 R11, RZ, RZ, R21 ;  /* 0x000000ffff0b7224 */ /* 0x000fc600078e0015 */
[----:B---3--:R-:W-:Y:S01]  /*1c630*/  STL [R1+0x17f0], R73 ;  /* 0x0017f04901007387 */ /* 0x008fe20000100800 */
[----:B----4-:R-:W-:Y:S02]  /*1c640*/  ISETP.GE.AND P6, PT, R20, RZ, PT ;  /* 0x000000ff1400720c */ /* 0x010fe40003fc6270 */
[----:B--2---:R-:W-:-:S11]  /*1c650*/  ISETP.GT.U32.AND P3, PT, R9, R93, PT ;  /* 0x0000005d0900720c */ /* 0x004fd60003f64070 */
[----:B------:R-:W-:Y:S01]  /*1c660*/  @!P6 IMAD.MOV R11, RZ, RZ, -R11 ;  /* 0x000000ffff0be224 */ /* 0x000fe200078e0a0b */
[----:B------:R-:W-:Y:S04]  /*1c670*/  STL [R1+0x17f4], R72 ;  /* 0x0017f44801007387 */ /* 0x000fe80000100800 */
[----:B------:R-:W2:Y:S04]  /*1c680*/  LDL.LU R20, [R1+0x94] ;  /* 0x0000940001147983 */ /* 0x000ea80000300800 */
[----:B------:R3:W-:Y:S01]  /*1c690*/  STL [R1+0x448], R2 ;  /* 0x0004480201007387 */ /* 0x0007e20000100800 */
[----:B------:R-:W-:-:S03]  /*1c6a0*/  @!P3 IMAD.IADD R93, R93, 0x1, -R9 ;  /* 0x000000015d5db824 */ /* 0x000fc600078e0a09 */
[----:B------:R4:W-:Y:S01]  /*1c6b0*/  STL [R1+0x444], R4 ;  /* 0x0004440401007387 */ /* 0x0009e20000100800 */
[----:B---3--:R-:W-:-:S03]  /*1c6c0*/  IADD3 R2, P6, PT, R14, R8, RZ ;  /* 0x000000080e027210 */ /* 0x008fc60007fde0ff */
[----:B------:R-:W3:Y:S01]  /*1c6d0*/  LDL R21, [R1+0x144c] ;  /* 0x00144c0001157983 */ /* 0x000ee20000100800 */
[----:B------:R-:W-:Y:S02]  /*1c6e0*/  ISETP.GE.AND P3, PT, R19, RZ, PT ;  /* 0x000000ff1300720c */ /* 0x000fe40003f66270 */
[----:B-1----:R-:W-:Y:S01]  /*1c6f0*/  LEA.HI.X.SX32 R12, R14, R5, 0x1, P6 ;  /* 0x000000050e0c7211 */ /* 0x002fe200030f0eff */
[----:B----4-:R-:W4:Y:S04]  /*1c700*/  LDL.LU R4, [R1+0xa4] ;  /* 0x0000a40001047983 */ /* 0x010f280000300800 */
[----:B------:R-:W-:Y:S01]  /*1c710*/  STL [R1+0x17f8], R71 ;  /* 0x0017f84701007387 */ /* 0x000fe20000100800 */
[----:B------:R-:W-:-:S03]  /*1c720*/  @P0 IMAD.MOV.U32 R13, RZ, RZ, R12 ;  /* 0x000000ffff0d0224 */ /* 0x000fc600078e000c */
[----:B------:R-:W2:Y:S04]  /*1c730*/  LDL R19, [R1+0x1478] ;  /* 0x0014780001137983 */ /* 0x000ea80000100800 */
[----:B------:R-:W-:Y:S04]  /*1c740*/  STL [R1+0x488], R2 ;  /* 0x0004880201007387 */ /* 0x000fe80000100800 */
[----:B------:R1:W-:Y:S01]  /*1c750*/  STL [R1+0x484], R12 ;  /* 0x0004840c01007387 */ /* 0x0003e20000100800 */
[----:B------:R-:W-:Y:S01]  /*1c760*/  @!P2 IMAD.IADD R18, R18, 0x1, -R9 ;  /* 0x000000011212a824 */ /* 0x000fe200078e0a09 */
[----:B------:R-:W-:-:S02]  /*1c770*/  SEL R11, R47, R11, !P1 ;  /* 0x0000000b2f0b7207 */ /* 0x000fc40004800000 */
[----:B------:R-:W2:Y:S01]  /*1c780*/  LDL.LU R23, [R1+0x9c] ;  /* 0x00009c0001177983 */ /* 0x000ea20000300800 */
[----:B-1----:R-:W-:-:S05]  /*1c790*/  @P0 IMAD.MOV.U32 R12, RZ, RZ, R2 ;  /* 0x000000ffff0c0224 */ /* 0x002fca00078e0002 */
[----:B------:R-:W2:Y:S01]  /*1c7a0*/  @P0 LDG.E.U8 R70, desc[UR20][R12.64] ;  /* 0x000000140c460981 */ /* 0x000ea2000c1e1100 */
[----:B------:R-:W-:Y:S01]  /*1c7b0*/  ISETP.GT.U32.AND P2, PT, R9, R18, PT ;  /* 0x000000120900720c */ /* 0x000fe20003f44070 */
[----:B------:R-:W-:Y:S01]  /*1c7c0*/  IMAD R14, R11, UR4, RZ ;  /* 0x000000040b0e7c24 */ /* 0x000fe2000f8e02ff */
[----:B------:R-:W-:Y:S01]  /*1c7d0*/  ISETP.GT.U32.AND P5, PT, R9, R3, PT ;  /* 0x000000030900720c */ /* 0x000fe20003fa4070 */
[----:B------:R-:W1:Y:S10]  /*1c7e0*/  LDCU UR4, c[0x0][0x3b0] ;  /* 0x00007600ff0477ac */ /* 0x000e740008000800 */
[----:B------:R-:W-:-:S04]  /*1c7f0*/  @!P2 IMAD.IADD R18, R18, 0x1, -R9 ;  /* 0x000000011212a824 */ /* 0x000fc800078e0a09 */
[----:B------:R-:W-:Y:S02]  /*1c800*/  IMAD.MOV.U32 R11, RZ, RZ, R18 ;  /* 0x000000ffff0b7224 */ /* 0x000fe400078e0012 */
[----:B------:R-:W-:Y:S02]  /*1c810*/  @!P5 IMAD.IADD R3, R3, 0x1, -R9 ;  /* 0x000000010303d824 */ /* 0x000fe400078e0a09 */
[----:B------:R-:W-:-:S03]  /*1c820*/  @!P3 IMAD.MOV R11, RZ, RZ, -R11 ;  /* 0x000000ffff0bb224 */ /* 0x000fc600078e0a0b */
[C---:B------:R-:W-:Y:S01]  /*1c830*/  ISETP.GT.U32.AND P6, PT, R9.reuse, R3, PT ;  /* 0x000000030900720c */ /* 0x040fe20003fc4070 */
[----:B--2---:R-:W-:Y:S04]  /*1c840*/  STL [R1+0x17fc], R70 ;  /* 0x0017fc4601007387 */ /* 0x004fe80000100800 */
[----:B------:R-:W2:Y:S01]  /*1c850*/  LDL R18, [R1+0x1490] ;  /* 0x0014900001127983 */ /* 0x000ea20000100800 */
[C---:B------:R-:W-:Y:S02]  /*1c860*/  ISETP.GT.U32.AND P3, PT, R9.reuse, R20, PT ;  /* 0x000000140900720c */ /* 0x040fe40003f64070 */
[----:B------:R-:W-:Y:S02]  /*1c870*/  ISETP.GT.U32.AND P5, PT, R9, R93, PT ;  /* 0x0000005d0900720c */ /* 0x000fe40003fa4070 */
[----:B------:R-:W-:-:S02]  /*1c880*/  IADD3 R2, P2, PT, R14, R8, RZ ;  /* 0x000000080e027210 */ /* 0x000fc40007f5e0ff */
[----:B------:R-:W-:Y:S02]  /*1c890*/  SEL R11, R47, R11, !P1 ;  /* 0x0000000b2f0b7207 */ /* 0x000fe40004800000 */
[----:B------:R-:W-:Y:S01]  /*1c8a0*/  LEA.HI.X.SX32 R12, R14, R5, 0x1, P2 ;  /* 0x000000050e0c7211 */ /* 0x000fe200010f0eff */
[----:B------:R-:W-:Y:S02]  /*1c8b0*/  STL [R1+0x4c8], R2 ;  /* 0x0004c80201007387 */ /* 0x000fe40000100800 */
[----:B------:R-:W-:Y:S01]  /*1c8c0*/  IMAD R11, R11, UR5, RZ ;  /* 0x000000050b0b7c24 */ /* 0x000fe2000f8e02ff */
[----:B---3--:R-:W-:Y:S01]  /*1c8d0*/  ISETP.GE.AND P2, PT, R21, RZ, PT ;  /* 0x000000ff1500720c */ /* 0x008fe20003f46270 */
[----:B------:R3:W-:Y:S01]  /*1c8e0*/  STL [R1+0x4c4], R12 ;  /* 0x0004c40c01007387 */ /* 0x0007e20000100800 */
[----:B------:R-:W-:Y:S01]  /*1c8f0*/  @P0 IMAD.MOV.U32 R13, RZ, RZ, R12 ;  /* 0x000000ffff0d0224 */ /* 0x000fe200078e000c */
[----:B------:R-:W0:Y:S01]  /*1c900*/  LDCU UR5, c[0x0][0x3b0] ;  /* 0x00007600ff0577ac */ /* 0x000e220008000800 */
[--C-:B------:R-:W-:Y:S01]  /*1c910*/  @!P6 IMAD.IADD R3, R3, 0x1, -R9.reuse ;  /* 0x000000010303e824 */ /* 0x100fe200078e0a09 */
[----:B------:R-:W2:Y:S01]  /*1c920*/  LDL R21, [R1+0x14a8] ;  /* 0x0014a80001157983 */ /* 0x000ea20000100800 */
[--C-:B------:R-:W-:Y:S01]  /*1c930*/  @!P3 IMAD.IADD R20, R20, 0x1, -R9.reuse ;  /* 0x000000011414b824 */ /* 0x100fe200078e0a09 */
[----:B------:R-:W-:Y:S01]  /*1c940*/  ISETP.GE.AND P3, PT, R19, RZ, PT ;  /* 0x000000ff1300720c */ /* 0x000fe20003f66270 */
[----:B------:R-:W-:Y:S01]  /*1c950*/  @!P5 IMAD.IADD R93, R93, 0x1, -R9 ;  /* 0x000000015d5dd824 */ /* 0x000fe200078e0a09 */
[----:B------:R-:W2:Y:S01]  /*1c960*/  LDL.LU R22, [R1+0xa8] ;  /* 0x0000a80001167983 */ /* 0x000ea20000300800 */
[----:B---3--:R-:W-:Y:S01]  /*1c970*/  @P0 IMAD.MOV.U32 R12, RZ, RZ, R2 ;  /* 0x000000ffff0c0224 */ /* 0x008fe200078e0002 */
[----:B------:R-:W-:-:S04]  /*1c980*/  IADD3 R2, P6, PT, R11, R8, RZ ;  /* 0x000000080b027210 */ /* 0x000fc80007fde0ff */
[----:B------:R-:W-:Y:S01]  /*1c990*/  LEA.HI.X.SX32 R11, R11, R5, 0x1, P6 ;  /* 0x000000050b0b7211 */ /* 0x000fe200030f0eff */
[----:B------:R3:W2:Y:S01]  /*1c9a0*/  @P0 LDG.E.U8 R69, desc[UR20][R12.64] ;  /* 0x000000140c450981 */ /* 0x0006a2000c1e1100 */
[----:B------:R-:W-:-:S03]  /*1c9b0*/  ISETP.GT.U32.AND P6, PT, R9, R23, PT ;  /* 0x000000170900720c */ /* 0x000fc60003fc4070 */
[----:B------:R-:W-:Y:S01]  /*1c9c0*/  STL [R1+0x508], R2 ;  /* 0x0005080201007387 */ /* 0x000fe20000100800 */
[----:B------:R-:W-:Y:S02]  /*1c9d0*/  @P0 IMAD.MOV.U32 R17, RZ, RZ, R11 ;  /* 0x000000ffff110224 */ /* 0x000fe400078e000b */
[----:B---3--:R-:W-:Y:S01]  /*1c9e0*/  IMAD.MOV.U32 R12, RZ, RZ, R93 ;  /* 0x000000ffff0c7224 */ /* 0x008fe200078e005d */
[----:B------:R3:W-:Y:S03]  /*1c9f0*/  STL [R1+0x504], R11 ;  /* 0x0005040b01007387 */ /* 0x0007e60000100800 */
[----:B------:R-:W-:Y:S01]  /*1ca00*/  @!P2 IMAD.MOV R12, RZ, RZ, -R12 ;  /* 0x000000ffff0ca224 */ /* 0x000fe200078e0a0c */
[----:B------:R-:W2:Y:S01]  /*1ca10*/  LDL.LU R19, [R1+0xb0] ;  /* 0x0000b00001137983 */ /* 0x000ea20000300800 */
[----:B---3--:R-:W-:-:S03]  /*1ca20*/  IMAD.MOV.U32 R11, RZ, RZ, R3 ;  /* 0x000000ffff0b7224 */ /* 0x008fc600078e0003 */
[----:B------:R-:W-:Y:S01]  /*1ca30*/  SEL R12, R47, R12, !P1 ;  /* 0x0000000c2f0c7207 */ /* 0x000fe20004800000 */
[----:B------:R-:W-:Y:S01]  /*1ca40*/  @!P3 IMAD.MOV R11, RZ, RZ, -R11 ;  /* 0x000000ffff0bb224 */ /* 0x000fe200078e0a0b */
[----:B------:R-:W-:-:S03]  /*1ca50*/  ISETP.GT.U32.AND P2, PT, R9, R20, PT ;  /* 0x000000140900720c */ /* 0x000fc60003f44070 */
[----:B-1----:R-:W-:Y:S01]  /*1ca60*/  IMAD R13, R12, UR4, RZ ;  /* 0x000000040c0d7c24 */ /* 0x002fe2000f8e02ff */
[----:B----4-:R-:W-:Y:S01]  /*1ca70*/  ISETP.GT.U32.AND P5, PT, R9, R4, PT ;  /* 0x000000040900720c */ /* 0x010fe20003fa4070 */
[----:B------:R-:W-:Y:S01]  /*1ca80*/  @!P6 IMAD.IADD R23, R23, 0x1, -R9 ;  /* 0x000000011717e824 */ /* 0x000fe200078e0a09 */
[----:B--2---:R-:W-:-:S07]  /*1ca90*/  ISETP.GE.AND P3, PT, R18, RZ, PT ;  /* 0x000000ff1200720c */ /* 0x004fce0003f66270 */
[----:B------:R-:W-:Y:S01]  /*1caa0*/  @!P2 IMAD.IADD R20, R20, 0x1, -R9 ;  /* 0x000000011414a824 */ /* 0x000fe200078e0a09 */
[----:B------:R-:W2:Y:S01]  /*1cab0*/  LDL R18, [R1+0x14d4] ;  /* 0x0014d40001127983 */ /* 0x000ea20000100800 */
[----:B------:R-:W-:Y:S01]  /*1cac0*/  IADD3 R3, P6, PT, R13, R8, RZ ;  /* 0x000000080d037210 */ /* 0x000fe20007fde0ff */
[----:B------:R-:W-:Y:S01]  /*1cad0*/  @P0 IMAD.MOV.U32 R16, RZ, RZ, R2 ;  /* 0x000000ffff100224 */ /* 0x000fe200078e0002 */
[----:B------:R-:W-:Y:S01]  /*1cae0*/  SEL R11, R47, R11, !P1 ;  /* 0x0000000b2f0b7207 */ /* 0x000fe20004800000 */
[----:B------:R-:W1:Y:S01]  /*1caf0*/  LDCU UR4, c[0x0][0x3b0] ;  /* 0x00007600ff0477ac */ /* 0x000e620008000800 */
[----:B------:R-:W-:Y:S01]  /*1cb00*/  LEA.HI.X.SX32 R13, R13, R5, 0x1, P6 ;  /* 0x000000050d0d7211 */ /* 0x000fe200030f0eff */
[----:B------:R3:W-:Y:S01]  /*1cb10*/  STL [R1+0x548], R3 ;  /* 0x0005480301007387 */ /* 0x0007e20000100800 */
[----:B------:R-:W-:-:S03]  /*1cb20*/  IMAD.MOV.U32 R12, RZ, RZ, R20 ;  /* 0x000000ffff0c7224 */ /* 0x000fc600078e0014 */
[----:B------:R4:W-:Y:S04]  /*1cb30*/  STL [R1+0x544], R13 ;  /* 0x0005440d01007387 */ /* 0x0009e80000100800 */
[----:B------:R-:W2:Y:S01]  /*1cb40*/  LDL R20, [R1+0x14ec] ;  /* 0x0014ec0001147983 */ /* 0x000ea20000100800 */
[----:B------:R-:W-:Y:S01]  /*1cb50*/  @!P5 IMAD.IADD R4, R4, 0x1, -R9 ;  /* 0x000000010404d824 */ /* 0x000fe200078e0a09 */
[----:B------:R-:W-:Y:S01]  /*1cb60*/  ISETP.GE.AND P2, PT, R21, RZ, PT ;  /* 0x000000ff1500720c */ /* 0x000fe20003f46270 */
[----:B0-----:R-:W-:Y:S01]  /*1cb70*/  IMAD R11, R11, UR5, RZ ;  /* 0x000000050b0b7c24 */ /* 0x001fe2000f8e02ff */
[----:B------:R0:W2:Y:S01]  /*1cb80*/  @P0 LDG.E.U8 R68, desc[UR20][R16.64] ;  /* 0x0000001410440981 */ /* 0x0000a2000c1e1100 */
[----:B------:R-:W-:Y:S01]  /*1cb90*/  @!P3 IMAD.MOV R12, RZ, RZ, -R12 ;  /* 0x000000ffff0cb224 */ /* 0x000fe200078e0a0c */
[----:B------:R-:W-:Y:S01]  /*1cba0*/  ISETP.GT.U32.AND P5, PT, R9, R4, PT ;  /* 0x000000040900720c */ /* 0x000fe20003fa4070 */
[----:B------:R-:W1:Y:S01]  /*1cbb0*/  LDCU UR5, c[0x0][0x3b0] ;  /* 0x00007600ff0577ac */ /* 0x000e620008000800 */
[----:B------:R-:W-:Y:S01]  /*1cbc0*/  IADD3 R2, P6, PT, R11, R8, RZ ;  /* 0x000000080b027210 */ /* 0x000fe20007fde0ff */
[----:B------:R-:W2:Y:S01]  /*1cbd0*/  LDL.LU R21, [R1+0xb4] ;  /* 0x0000b40001157983 */ /* 0x000ea20000300800 */
[----:B------:R-:W-:-:S09]  /*1cbe0*/  ISETP.GT.U32.AND P3, PT, R9, R23, PT ;  /* 0x000000170900720c */ /* 0x000fd20003f64070 */
[----:B------:R-:W-:Y:S01]  /*1cbf0*/  @!P5 IMAD.IADD R4, R4, 0x1, -R9 ;  /* 0x000000010404d824 */ /* 0x000fe200078e0a09 */
[----:B------:R-:W-:Y:S01]  /*1cc00*/  ISETP.GT.U32.AND P5, PT, R9, R22, PT ;  /* 0x000000160900720c */ /* 0x000fe20003fa4070 */
[----:B0-----:R-:W-:Y:S01]  /*1cc10*/  @P0 IMAD.MOV.U32 R16, RZ, RZ, R3 ;  /* 0x000000ffff100224 */ /* 0x001fe200078e0003 */
[----:B---3--:R-:W-:Y:S01]  /*1cc20*/  LEA.HI.X.SX32 R3, R11, R5, 0x1, P6 ;  /* 0x000000050b037211 */ /* 0x008fe200030f0eff */
[----:B------:R-:W-:Y:S01]  /*1cc30*/  IMAD.MOV.U32 R11, RZ, RZ, R4 ;  /* 0x000000ffff0b7224 */ /* 0x000fe200078e0004 */
[----:B------:R-:W-:Y:S01]  /*1cc40*/  PRMT R67, RZ, 0x7610, R67 ;  /* 0x00007610ff437816 */ /* 0x000fe20000000043 */
[----:B------:R-:W-:Y:S02]  /*1cc50*/  @P0 IMAD.MOV.U32 R17, RZ, RZ, R13 ;  /* 0x000000ffff110224 */ /* 0x000fe400078e000d */
[----:B------:R-:W-:Y:S01]  /*1cc60*/  @!P2 IMAD.MOV R11, RZ, RZ, -R11 ;  /* 0x000000ffff0ba224 */ /* 0x000fe200078e0a0b */
[----:B------:R-:W-:Y:S01]  /*1cc70*/  ISETP.GT.U32.AND P6, PT, R9, R19, PT ;  /* 0x000000130900720c */ /* 0x000fe20003fc4070 */
[----:B------:R-:W-:Y:S04]  /*1cc80*/  STL [R1+0x588], R2 ;  /* 0x0005880201007387 */ /* 0x000fe80000100800 */
[--C-:B------:R-:W-:Y:S01]  /*1cc90*/  @!P5 IMAD.IADD R22, R22, 0x1, -R9.reuse ;  /* 0x000000011616d824 */ /* 0x100fe200078e0a09 */
[C---:B----4-:R-:W-:Y:S01]  /*1cca0*/  SEL R13, R47.reuse, R12, !P1 ;  /* 0x0000000c2f0d7207 */ /* 0x050fe20004800000 */
[----:B------:R0:W-:Y:S01]  /*1ccb0*/  STL [R1+0x584], R3 ;  /* 0x0005840301007387 */ /* 0x0001e20000100800 */
[----:B------:R-:W-:Y:S01]  /*1ccc0*/  SEL R12, R47, R11, !P1 ;  /* 0x0000000b2f0c7207 */ /* 0x000fe20004800000 */
[----:B------:R-:W-:Y:S01]  /*1ccd0*/  @!P3 IMAD.IADD R23, R23, 0x1, -R9 ;  /* 0x000000011717b824 */ /* 0x000fe200078e0a09 */
[----:B------:R-:W-:Y:S01]  /*1cce0*/  ISETP.GT.U32.AND P5, PT, R9, R22, PT ;  /* 0x000000160900720c */ /* 0x000fe20003fa4070 */
[----:B------:R3:W4:Y:S01]  /*1ccf0*/  @P0 LDG.E.U8 R67, desc[UR20][R16.64] ;  /* 0x0000001410430981 */ /* 0x000722000c1e1100 */
[----:B------:R-:W-:Y:S01]  /*1cd00*/  PRMT R66, RZ, 0x7610, R66 ;  /* 0x00007610ff427816 */ /* 0x000fe20000000042 */
[----:B------:R-:W-:Y:S01]  /*1cd10*/  IMAD R13, R13, UR6, RZ ;  /* 0x000000060d0d7c24 */ /* 0x000fe2000f8e02ff */
[----:B------:R-:W-:Y:S01]  /*1cd20*/  PRMT R65, RZ, 0x7610, R65 ;  /* 0x00007610ff417816 */ /* 0x000fe20000000041 */
[----:B------:R-:W-:Y:S01]  /*1cd30*/  IMAD.MOV.U32 R11, RZ, RZ, R23 ;  /* 0x000000ffff0b7224 */ /* 0x000fe200078e0017 */
[----:B------:R-:W-:Y:S01]  /*1cd40*/  PRMT R63, RZ, 0x7610, R63 ;  /* 0x00007610ff3f7816 */ /* 0x000fe2000000003f */
[----:B-1----:R-:W-:Y:S01]  /*1cd50*/  IMAD R12, R12, UR4, RZ ;  /* 0x000000040c0c7c24 */ /* 0x002fe2000f8e02ff */
[----:B------:R-:W1:Y:S01]  /*1cd60*/  LDCU UR4, c[0x0][0x3b0] ;  /* 0x00007600ff0477ac */ /* 0x000e620008000800 */
[----:B---3--:R-:W-:Y:S01]  /*1cd70*/  @P0 IMAD.MOV.U32 R16, RZ, RZ, R2 ;  /* 0x000000ffff100224 */ /* 0x008fe200078e0002 */
[----:B------:R-:W-:Y:S01]  /*1cd80*/  PRMT R62, RZ, 0x7610, R62 ;  /* 0x00007610ff3e7816 */ /* 0x000fe2000000003e */
[----:B------:R-:W-:Y:S01]  /*1cd90*/  @P0 IMAD.MOV.U32 R17, RZ, RZ, R3 ;  /* 0x000000ffff110224 */ /* 0x000fe200078e0003 */
[----:B------:R-:W-:Y:S01]  /*1cda0*/  PRMT R61, RZ, 0x7610, R61 ;  /* 0x00007610ff3d7816 */ /* 0x000fe2000000003d */
[--C-:B------:R-:W-:Y:S01]  /*1cdb0*/  @!P6 IMAD.IADD R19, R19, 0x1, -R9.reuse ;  /* 0x000000011313e824 */ /* 0x100fe200078e0a09 */
[----:B------:R-:W-:Y:S01]  /*1cdc0*/  PRMT R60, RZ, 0x7610, R60 ;  /* 0x00007610ff3c7816 */ /* 0x000fe2000000003c */
[----:B------:R-:W-:Y:S01]  /*1cdd0*/  @!P5 IMAD.IADD R22, R22, 0x1, -R9 ;  /* 0x000000011616d824 */ /* 0x000fe200078e0a09 */
[----:B------:R3:W4:Y:S01]  /*1cde0*/  @P0 LDG.E.U8 R66, desc[UR20][R16.64] ;  /* 0x0000001410420981 */ /* 0x000722000c1e1100 */
[----:B------:R-:W-:Y:S01]  /*1cdf0*/  PRMT R59, RZ, 0x7610, R59 ;  /* 0x00007610ff3b7816 */ /* 0x000fe2000000003b */
[----:B------:R-:W0:Y:S01]  /*1ce00*/  LDCU UR6, c[0x0][0x3b0] ;  /* 0x00007600ff0677ac */ /* 0x000e220008000800 */
[----:B---3--:R-:W-:-:S02]  /*1ce10*/  IADD3 R16, P6, PT, R13, R8, RZ ;  /* 0x000000080d107210 */ /* 0x008fc40007fde0ff */
[----:B--2---:R-:W-:Y:S02]  /*1ce20*/  ISETP.GE.AND P2, PT, R18, RZ, PT ;  /* 0x000000ff1200720c */ /* 0x004fe40003f46270 */
[----:B------:R-:W2:Y:S04]  /*1ce30*/  LDL R18, [R1+0x151c] ;  /* 0x00151c0001127983 */ /* 0x000ea80000100800 */
[----:B------:R-:W3:Y:S04]  /*1ce40*/  LDL.LU R93, [R1+0xb8] ;  /* 0x0000b800015d7983 */ /* 0x000ee80000300800 */
[----:B0-----:R-:W4:Y:S03]  /*1ce50*/  LDL.LU R3, [R1+0x144] ;  /* 0x0001440001037983 */ /* 0x001f260000300800 */
[----:B------:R-:W-:Y:S01]  /*1ce60*/  @!P2 IMAD.MOV R11, RZ, RZ, -R11 ;  /* 0x000000ffff0ba224 */ /* 0x000fe200078e0a0b */
[----:B------:R-:W-:Y:S01]  /*1ce70*/  IADD3 R2, P2, PT, R12, R8, RZ ;  /* 0x000000080c027210 */ /* 0x000fe20007f5e0ff */
[----:B------:R-:W-:Y:S01]  /*1ce80*/  STL [R1+0x5c8], R16 ;  /* 0x0005c81001007387 */ /* 0x000fe20000100800 */
[----:B------:R-:W-:-:S03]  /*1ce90*/  ISETP.GE.AND P5, PT, R20, RZ, PT ;  /* 0x000000ff1400720c */ /* 0x000fc60003fa6270 */
[----:B------:R0:W-:Y:S04]  /*1cea0*/  STL [R1+0x608], R2 ;  /* 0x0006080201007387 */ /* 0x0001e80000100800 */
[----:B------:R-:W4:Y:S01]  /*1ceb0*/  LDL R20, [R1+0x1534] ;  /* 0x0015340001147983 */ /* 0x000f220000100800 */
[----:B------:R-:W-:Y:S02]  /*1cec0*/  ISETP.GT.U32.AND P3, PT, R9, R19, PT ;  /* 0x000000130900720c */ /* 0x000fe40003f64070 */
[-C--:B------:R-:W-:Y:S02]  /*1ced0*/  LEA.HI.X.SX32 R17, R13, R5.reuse, 0x1, P6 ;  /* 0x000000050d117211 */ /* 0x080fe400030f0eff */
[----:B------:R-:W-:Y:S02]  /*1cee0*/  LEA.HI.X.SX32 R4, R12, R5, 0x1, P2 ;  /* 0x000000050c047211 */ /* 0x000fe400010f0eff */
[----:B------:R-:W-:-:S02]  /*1cef0*/  SEL R14, R47, R11, !P1 ;  /* 0x0000000b2f0e7207 */ /* 0x000fc40004800000 */
[----:B------:R-:W-:Y:S01]  /*1cf00*/  ISETP.GT.U32.AND P2, PT, R9, R21, PT ;  /* 0x000000150900720c */ /* 0x000fe20003f44070 */
[----:B------:R-:W-:Y:S02]  /*1cf10*/  @P0 IMAD.MOV.U32 R12, RZ, RZ, R16 ;  /* 0x000000ffff0c0224 */ /* 0x000fe400078e0010 */
[----:B------:R-:W-:Y:S02]  /*1cf20*/  @P0 IMAD.MOV.U32 R13, RZ, RZ, R17 ;  /* 0x000000ffff0d0224 */ /* 0x000fe400078e0011 */
[----:B------:R-:W-:Y:S02]  /*1cf30*/  IMAD.MOV.U32 R11, RZ, RZ, R22 ;  /* 0x000000ffff0b7224 */ /* 0x000fe400078e0016 */
[----:B------:R-:W-:Y:S01]  /*1cf40*/  IMAD R14, R14, UR5, RZ ;  /* 0x000000050e0e7c24 */ /* 0x000fe2000f8e02ff */
[----:B------:R-:W-:Y:S01]  /*1cf50*/  STL [R1+0x5c4], R17 ;  /* 0x0005c41101007387 */ /* 0x000fe20000100800 */
[----:B------:R-:W-:Y:S01]  /*1cf60*/  @!P5 IMAD.MOV R11, RZ, RZ, -R11 ;  /* 0x000000ffff0bd224 */ /* 0x000fe200078e0a0b */
[----:B------:R-:W1:Y:S01]  /*1cf70*/  LDCU UR5, c[0x0][0x3b0] ;  /* 0x00007600ff0577ac */ /* 0x000e620008000800 */
[--C-:B------:R-:W-:Y:S01]  /*1cf80*/  @!P3 IMAD.IADD R19, R19, 0x1, -R9.reuse ;  /* 0x000000011313b824 */ /* 0x100fe200078e0a09 */
[----:B------:R0:W4:Y:S04]  /*1cf90*/  @P0 LDG.E.U8 R65, desc[UR20][R12.64] ;  /* 0x000000140c410981 */ /* 0x000128000c1e1100 */
[----:B------:R1:W-:Y:S01]  /*1cfa0*/  STL [R1+0x604], R4 ;  /* 0x0006040401007387 */ /* 0x0003e20000100800 */
[----:B------:R-:W-:-:S02]  /*1cfb0*/  @!P2 IMAD.IADD R21, R21, 0x1, -R9 ;  /* 0x000000011515a824 */ /* 0x000fc400078e0a09 */
[----:B0-----:R-:W-:Y:S01]  /*1cfc0*/  @P0 IMAD.MOV.U32 R12, RZ, RZ, R2 ;  /* 0x000000ffff0c0224 */ /* 0x001fe200078e0002 */
[----:B------:R-:W-:Y:S01]  /*1cfd0*/  IADD3 R2, P3, PT, R14, R8, RZ ;  /* 0x000000080e027210 */ /* 0x000fe20007f7e0ff */
[----:B------:R-:W-:-:S03]  /*1cfe0*/  @P0 IMAD.MOV.U32 R13, RZ, RZ, R4 ;  /* 0x000000ffff0d0224 */ /* 0x000fc600078e0004 */
[----:B-1----:R-:W-:Y:S02]  /*1cff0*/  LEA.HI.X.SX32 R4, R14, R5, 0x1, P3 ;  /* 0x000000050e047211 */ /* 0x002fe400018f0eff */
[----:B------:R0:W4:Y:S01]  /*1d000*/  @P0 LDG.E.U8 R63, desc[UR20][R12.64] ;  /* 0x000000140c3f0981 */ /* 0x000122000c1e1100 */
[----:B------:R-:W-:Y:S02]  /*1d010*/  ISETP.GT.U32.AND P2, PT, R9, R21, PT ;  /* 0x000000150900720c */ /* 0x000fe40003f44070 */
[----:B0-----:R-:W-:Y:S01]  /*1d020*/  SEL R12, R47, R11, !P1 ;  /* 0x0000000b2f0c7207 */ /* 0x001fe20004800000 */
[----:B------:R-:W-:Y:S02]  /*1d030*/  IMAD.MOV.U32 R11, RZ, RZ, R19 ;  /* 0x000000ffff0b7224 */ /* 0x000fe400078e0013 */
[----:B------:R-:W-:Y:S02]  /*1d040*/  @P0 IMAD.MOV.U32 R13, RZ, RZ, R4 ;  /* 0x000000ffff0d0224 */ /* 0x000fe400078e0004 */
[----:B------:R-:W-:Y:S01]  /*1d050*/  IMAD R14, R12, UR7, RZ ;  /* 0x000000070c0e7c24 */ /* 0x000fe2000f8e02ff */
[----:B------:R-:W-:Y:S01]  /*1d060*/  PRMT R58, RZ, 0x7610, R58 ;  /* 0x00007610ff3a7816 */ /* 0x000fe2000000003a */
[----:B------:R-:W-:Y:S01]  /*1d070*/  @P0 IMAD.MOV.U32 R12, RZ, RZ, R2 ;  /* 0x000000ffff0c0224 */ /* 0x000fe200078e0002 */
[----:B------:R-:W-:-:S03]  /*1d080*/  PRMT R57, RZ, 0x7610, R57 ;  /* 0x00007610ff397816 */ /* 0x000fc60000000039 */
[----:B------:R-:W-:Y:S01]  /*1d090*/  @!P2 IMAD.IADD R21, R21, 0x1, -R9 ;  /* 0x000000011515a824 */ /* 0x000fe200078e0a09 */
[----:B------:R-:W0:Y:S01]  /*1d0a0*/  LDCU UR7, c[0x0][0x3b0] ;  /* 0x00007600ff0777ac */ /* 0x000e220008000800 */
[----:B------:R1:W4:Y:S01]  /*1d0b0*/  @P0 LDG.E.U8 R62, desc[UR20][R12.64] ;  /* 0x000000140c3e0981 */ /* 0x000322000c1e1100 */
[----:B--2---:R-:W-:-:S03]  /*1d0c0*/  ISETP.GE.AND P6, PT, R18, RZ, PT ;  /* 0x000000ff1200720c */ /* 0x004fc60003fc6270 */
[----:B------:R-:W2:Y:S01]  /*1d0d0*/  LDL.LU R18, [R1+0x150] ;  /* 0x0001500001127983 */ /* 0x000ea20000300800 */
[----:B---3--:R-:W-:-:S03]  /*1d0e0*/  ISETP.GT.U32.AND P5, PT, R9, R93, PT ;  /* 0x0000005d0900720c */ /* 0x008fc60003fa4070 */
[----:B------:R-:W-:Y:S04]  /*1d0f0*/  STL [R1+0x648], R2 ;  /* 0x0006480201007387 */ /* 0x000fe80000100800 */
[----:B------:R3:W-:Y:S04]  /*1d100*/  STL [R1+0x644], R4 ;  /* 0x0006440401007387 */ /* 0x0007e80000100800 */
[----:B------:R-:W2:Y:S02]  /*1d110*/  LDL R19, [R1+0x154c] ;  /* 0x00154c0001137983 */ /* 0x000ea40000100800 */
[----:B------:R-:W-:-:S02]  /*1d120*/  @!P5 IMAD.IADD R93, R93, 0x1, -R9 ;  /* 0x000000015d5dd824 */ /* 0x000fc400078e0a09 */
[----:B---3--:R-:W3:Y:S01]  /*1d130*/  LDL.LU R4, [R1+0x184] ;  /* 0x0001840001047983 */ /* 0x008ee20000300800 */
[----:B----4-:R-:W-:Y:S01]  /*1d140*/  ISETP.GE.AND P5, PT, R20, RZ, PT ;  /* 0x000000ff1400720c */ /* 0x010fe20003fa6270 */
[----:B------:R-:W-:Y:S02]  /*1d150*/  @!P6 IMAD.MOV R11, RZ, RZ, -R11 ;  /* 0x000000ffff0be224 */ /* 0x000fe400078e0a0b */
[----:B------:R-:W4:Y:S01]  /*1d160*/  LDL R20, [R1+0x1578] ;  /* 0x0015780001147983 */ /* 0x000f220000100800 */
[C---:B------:R-:W-:Y:S02]  /*1d170*/  IADD3 R2, P6, PT, R14.reuse, R8, RZ ;  /* 0x000000080e027210 */ /* 0x040fe40007fde0ff */
[----:B------:R-:W-:Y:S02]  /*1d180*/  SEL R11, R47, R11, !P1 ;  /* 0x0000000b2f0b7207 */ /* 0x000fe40004800000 */
[----:B-1----:R-:W-:Y:S01]  /*1d190*/  LEA.HI.X.SX32 R12, R14, R5, 0x1, P6 ;  /* 0x000000050e0c7211 */ /* 0x002fe200030f0eff */
[----:B------:R-:W-:Y:S02]  /*1d1a0*/  STL [R1+0x688], R2 ;  /* 0x0006880201007387 */ /* 0x000fe40000100800 */
[----:B------:R-:W-:Y:S01]  /*1d1b0*/  IMAD R14, R11, UR4, RZ ;  /* 0x000000040b0e7c24 */ /* 0x000fe2000f8e02ff */
[----:B------:R-:W-:Y:S01]  /*1d1c0*/  ISETP.GT.U32.AND P3, PT, R9, R3, PT ;  /* 0x000000030900720c */ /* 0x000fe20003f64070 */
[----:B------:R-:W3:Y:S01]  /*1d1d0*/  LDL.LU R23, [R1+0x160] ;  /* 0x0001600001177983 */ /* 0x000ee20000300800 */
[----:B------:R-:W-:Y:S01]  /*1d1e0*/  IMAD.MOV.U32 R11, RZ, RZ, R21 ;  /* 0x000000ffff0b7224 */ /* 0x000fe200078e0015 */
[----:B------:R-:W1:Y:S02]  /*1d1f0*/  LDCU UR4, c[0x0][0x3b0] ;  /* 0x00007600ff0477ac */ /* 0x000e640008000800 */
[----:B------:R0:W-:Y:S04]  /*1d200*/  STL [R1+0x684], R12 ;  /* 0x0006840c01007387 */ /* 0x0001e80000100800 */
[----:B------:R-:W3:Y:S04]  /*1d210*/  LDL R21, [R1+0x15e8] ;  /* 0x0015e80001157983 */ /* 0x000ee80000100800 */
[----:B------:R-:W-:-:S02]  /*1d220*/  @!P3 IMAD.IADD R3, R3, 0x1, -R9 ;  /* 0x000000010303b824 */ /* 0x000fc400078e0a09 */
[----:B------:R-:W-:Y:S02]  /*1d230*/  @!P5 IMAD.MOV R11, RZ, RZ, -R11 ;  /* 0x000000ffff0bd224 */ /* 0x000fe400078e0a0b */
[----:B------:R-:W-:Y:S01]  /*1d240*/  @P0 IMAD.MOV.U32 R13, RZ, RZ, R12 ;  /* 0x000000ffff0d0224 */ /* 0x000fe200078e000c */
[C---:B------:R-:W-:Y:S01]  /*1d250*/  ISETP.GT.U32.AND P6, PT, R9.reuse, R3, PT ;  /* 0x000000030900720c */ /* 0x040fe20003fc4070 */
[----:B0-----:R-:W-:Y:S01]  /*1d260*/  @P0 IMAD.MOV.U32 R12, RZ, RZ, R2 ;  /* 0x000000ffff0c0224 */ /* 0x001fe200078e0002 */
[----:B------:R-:W-:Y:S02]  /*1d270*/  ISETP.GT.U32.AND P3, PT, R9, R93, PT ;  /* 0x0000005d0900720c */ /* 0x000fe40003f64070 */
[C---:B------:R-:W-:Y:S02]  /*1d280*/  IADD3 R2, P2, PT, R14.reuse, R8, RZ ;  /* 0x000000080e027210 */ /* 0x040fe40007f5e0ff */
[----:B------:R-:W-:Y:S01]  /*1d290*/  SEL R11, R47, R11, !P1 ;  /* 0x0000000b2f0b7207 */ /* 0x000fe20004800000 */
[----:B------:R0:W3:Y:S04]  /*1d2a0*/  @P0 LDG.E.U8 R61, desc[UR20][R12.64] ;  /* 0x000000140c3d0981 */ /* 0x0000e8000c1e1100 */
[----:B------:R-:W-:Y:S01]  /*1d2b0*/  IMAD R11, R11, UR5, RZ ;  /* 0x000000050b0b7c24 */ /* 0x000fe2000f8e02ff */
[----:B------:R-:W-:Y:S01]  /*1d2c0*/  STL [R1+0x6c8], R2 ;  /* 0x0006c80201007387 */ /* 0x000fe20000100800 */
[--C-:B------:R-:W-:Y:S01]  /*1d2d0*/  @!P6 IMAD.IADD R3, R3, 0x1, -R9.reuse ;  /* 0x000000010303e824 */ /* 0x100fe200078e0a09 */
[----:B------:R-:W1:Y:S01]  /*1d2e0*/  LDCU UR5, c[0x0][0x3b0] ;  /* 0x00007600ff0577ac */ /* 0x000e620008000800 */
[----:B0-----:R-:W-:Y:S01]  /*1d2f0*/  LEA.HI.X.SX32 R12, R14, R5, 0x1, P2 ;  /* 0x000000050e0c7211 */ /* 0x001fe200010f0eff */
[----:B------:R-:W-:-:S04]  /*1d300*/  @!P3 IMAD.IADD R93, R93, 0x1, -R9 ;  /* 0x000000015d5db824 */ /* 0x000fc800078e0a09 */
[----:B------:R0:W-:Y:S01]  /*1d310*/  STL [R1+0x6c4], R12 ;  /* 0x0006c40c01007387 */ /* 0x0001e20000100800 */
[----:B------:R-:W-:Y:S02]  /*1d320*/  @P0 IMAD.MOV.U32 R13, RZ, RZ, R12 ;  /* 0x000000ffff0d0224 */ /* 0x000fe400078e000c */
[----:B0-----:R-:W-:Y:S01]  /*1d330*/  @P0 IMAD.MOV.U32 R12, RZ, RZ, R2 ;  /* 0x000000ffff0c0224 */ /* 0x001fe200078e0002 */
[----:B------:R-:W-:-:S04]  /*1d340*/  IADD3 R2, P6, PT, R11, R8, RZ ;  /* 0x000000080b027210 */ /* 0x000fc80007fde0ff */
[----:B------:R-:W-:Y:S01]  /*1d350*/  LEA.HI.X.SX32 R11, R11, R5, 0x1, P6 ;  /* 0x000000050b0b7211 */ /* 0x000fe200030f0eff */
[----:B------:R0:W3:Y:S04]  /*1d360*/  @P0 LDG.E.U8 R60, desc[UR20][R12.64] ;  /* 0x000000140c3c0981 */ /* 0x0000e8000c1e1100 */
[----:B------:R-:W-:Y:S02]  /*1d370*/  @P0 IMAD.MOV.U32 R17, RZ, RZ, R11 ;  /* 0x000000ffff110224 */ /* 0x000fe400078e000b */
[----:B0-----:R-:W-:Y:S01]  /*1d380*/  IMAD.MOV.U32 R12, RZ, RZ, R93 ;  /* 0x000000ffff0c7224 */ /* 0x001fe200078e005d */
[----:B--2---:R-:W-:Y:S02]  /*1d390*/  ISETP.GT.U32.AND P5, PT, R9, R18, PT ;  /* 0x000000120900720c */ /* 0x004fe40003fa4070 */
[----:B------:R-:W-:-:S11]  /*1d3a0*/  ISETP.GE.AND P2, PT, R19, RZ, PT ;  /* 0x000000ff1300720c */ /* 0x000fd60003f46270 */
[----:B------:R-:W-:Y:S01]  /*1d3b0*/  @!P5 IMAD.IADD R18, R18, 0x1, -R9 ;  /* 0x000000011212d824 */ /* 0x000fe200078e0a09 */
[----:B------:R-:W2:Y:S04]  /*1d3c0*/  LDL R19, [R1+0x1674] ;  /* 0x0016740001137983 */ /* 0x000ea80000100800 */
[----:B------:R-:W2:Y:S01]  /*1d3d0*/  LDL.LU R22, [R1+0xbc] ;  /* 0x0000bc0001167983 */ /* 0x000ea20000300800 */
[----:B----4-:R-:W-:-:S03]  /*1d3e0*/  ISETP.GE.AND P5, PT, R20, RZ, PT ;  /* 0x000000ff1400720c */ /* 0x010fc60003fa6270 */
[----:B------:R-:W-:Y:S01]  /*1d3f0*/  STL [R1+0x710], R2 ;  /* 0x0007100201007387 */ /* 0x000fe20000100800 */
[----:B------:R-:W-:-:S03]  /*1d400*/  @!P2 IMAD.MOV R12, RZ, RZ, -R12 ;  /* 0x000000ffff0ca224 */ /* 0x000fc600078e0a0c */
[----:B------:R0:W-:Y:S01]  /*1d410*/  STL [R1+0x70c], R11 ;  /* 0x00070c0b01007387 */ /* 0x0001e20000100800 */
[----:B---3--:R-:W-:-:S03]  /*1d420*/  ISETP.GT.U32.AND P6, PT, R9, R23, PT ;  /* 0x000000170900720c */ /* 0x008fc60003fc4070 */
[----:B------:R-:W3:Y:S01]  /*1d430*/  LDL.LU R20, [R1+0xac] ;  /* 0x0000ac0001147983 */ /* 0x000ee20000300800 */
[----:B0-----:R-:W-:Y:S01]  /*1d440*/  IMAD.MOV.U32 R11, RZ, RZ, R3 ;  /* 0x000000ffff0b7224 */ /* 0x001fe200078e0003 */
[----:B------:R-:W-:-:S03]  /*1d450*/  SEL R12, R47, R12, !P1 ;  /* 0x0000000c2f0c7207 */ /* 0x000fc60004800000 */
[----:B------:R-:W-:Y:S01]  /*1d460*/  @!P5 IMAD.MOV R11, RZ, RZ, -R11 ;  /* 0x000000ffff0bd224 */ /* 0x000fe200078e0a0b */
[----:B------:R-:W-:Y:S02]  /*1d470*/  ISETP.GE.AND P5, PT, R21, RZ, PT ;  /* 0x000000ff1500720c */ /* 0x000fe40003fa6270 */
[----:B------:R-:W-:Y:S01]  /*1d480*/  ISETP.GT.U32.AND P2, PT, R9, R18, PT ;  /* 0x000000120900720c */ /* 0x000fe20003f44070 */
[----:B------:R-:W4:Y:S01]  /*1d490*/  LDL R21, [R1+0x1618] ;  /* 0x0016180001157983 */ /* 0x000f220000100800 */
[----:B-1----:R-:W-:Y:S02]  /*1d4a0*/  IMAD R13, R12, UR4, RZ ;  /* 0x000000040c0d7c24 */ /* 0x002fe4000f8e02ff */
[----:B------:R-:W-:Y:S01]  /*1d4b0*/  @!P6 IMAD.IADD R23, R23, 0x1, -R9 ;  /* 0x000000011717e824 */ /* 0x000fe200078e0a09 */
[----:B------:R-:W-:Y:S01]  /*1d4c0*/  ISETP.GT.U32.AND P3, PT, R9, R4, PT ;  /* 0x000000040900720c */ /* 0x000fe20003f64070 */
[----:B------:R-:W-:Y:S01]  /*1d4d0*/  @P0 IMAD.MOV.U32 R16, RZ, RZ, R2 ;  /* 0x000000ffff100224 */ /* 0x000fe200078e0002 */
[C---:B------:R-:W-:Y:S01]  /*1d4e0*/  IADD3 R3, P6, PT, R13.reuse, R8, RZ ;  /* 0x000000080d037210 */ /* 0x040fe20007fde0ff */
[----:B------:R-:W0:Y:S03]  /*1d4f0*/  LDCU UR4, c[0x0][0x3b0] ;  /* 0x00007600ff0477ac */ /* 0x000e260008000800 */
[----:B------:R-:W-:-:S02]  /*1d500*/  LEA.HI.X.SX32 R13, R13, R5, 0x1, P6 ;  /* 0x000000050d0d7211 */ /* 0x000fc400030f0eff */
[--C-:B------:R-:W-:Y:S01]  /*1d510*/  @!P2 IMAD.IADD R18, R18, 0x1, -R9.reuse ;  /* 0x000000011212a824 */ /* 0x100fe200078e0a09 */
[----:B------:R1:W-:Y:S03]  /*1d520*/  STL [R1+0x750], R3 ;  /* 0x0007500301007387 */ /* 0x0003e60000100800 */
[----:B------:R-:W-:Y:S01]  /*1d530*/  IMAD.MOV.U32 R12, RZ, RZ, R18 ;  /* 0x000000ffff0c7224 */ /* 0x000fe200078e0012 */
[----:B------:R0:W-:Y:S04]  /*1d540*/  STL [R1+0x74c], R13 ;  /* 0x00074c0d01007387 */ /* 0x0001e80000100800 */
[----:B------:R-:W4:Y:S01]  /*1d550*/  LDL R18, [R1+0x15b4] ;  /* 0x0015b40001127983 */ /* 0x000f220000100800 */
[----:B------:R-:W-:Y:S01]  /*1d560*/  @!P3 IMAD.IADD R4, R4, 0x1, -R9 ;  /* 0x000000010404b824 */ /* 0x000fe200078e0a09 */
[----:B------:R-:W-:-:S02]  /*1d570*/  SEL R11, R47, R11, !P1 ;  /* 0x0000000b2f0b7207 */ /* 0x000fc40004800000 */
[----:B------:R0:W4:Y:S02]  /*1d580*/  @P0 LDG.E.U8 R59, desc[UR20][R16.64] ;  /* 0x00000014103b0981 */ /* 0x000124000c1e1100 */
[----:B------:R-:W-:Y:S01]  /*1d590*/  ISETP.GT.U32.AND P3, PT, R9, R4, PT ;  /* 0x000000040900720c */ /* 0x000fe20003f64070 */
[----:B------:R-:W-:Y:S01]  /*1d5a0*/  IMAD R11, R11, UR5, RZ ;  /* 0x000000050b0b7c24 */ /* 0x000fe2000f8e02ff */
[----:B------:R-:W2:Y:S01]  /*1d5b0*/  LDCU UR5, c[0x0][0x3b0] ;  /* 0x00007600ff0577ac */ /* 0x000ea20008000800 */
[----:B------:R-:W-:Y:S01]  /*1d5c0*/  @!P5 IMAD.MOV R12, RZ, RZ, -R12 ;  /* 0x000000ffff0cd224 */ /* 0x000fe200078e0a0c */
[----:B------:R-:W-:Y:S02]  /*1d5d0*/  ISETP.GT.U32.AND P5, PT, R9, R23, PT ;  /* 0x000000170900720c */ /* 0x000fe40003fa4070 */
[----:B------:R-:W-:-:S07]  /*1d5e0*/  IADD3 R2, P6, PT, R11, R8, RZ ;  /* 0x000000080b027210 */ /* 0x000fce0007fde0ff */
[----:B------:R-:W-:Y:S02]  /*1d5f0*/  @!P3 IMAD.IADD R4, R4, 0x1, -R9 ;  /* 0x000000010404b824 */ /* 0x000fe400078e0a09 */
[----:B0-----:R-:W-:Y:S01]  /*1d600*/  @P0 IMAD.MOV.U32 R16, RZ, RZ, R3 ;  /* 0x000000ffff100224 */ /* 0x001fe200078e0003 */
[----:B-1----:R-:W-:Y:S01]  /*1d610*/  LEA.HI.X.SX32 R3, R11, R5, 0x1, P6 ;  /* 0x000000050b037211 */ /* 0x002fe200030f0eff */
[----:B------:R-:W-:Y:S02]  /*1d620*/  IMAD.MOV.U32 R11, RZ, RZ, R4 ;  /* 0x000000ffff0b7224 */ /* 0x000fe400078e0004 */
[----:B------:R-:W-:Y:S01]  /*1d630*/  @P0 IMAD.MOV.U32 R17, RZ, RZ, R13 ;  /* 0x000000ffff110224 */ /* 0x000fe200078e000d */
[----:B------:R-:W-:Y:S01]  /*1d640*/  SEL R13, R47, R12, !P1 ;  /* 0x0000000c2f0d7207 */ /* 0x000fe20004800000 */
[----:B------:R-:W-:-:S03]  /*1d650*/  @!P5 IMAD.IADD R23, R23, 0x1, -R9 ;  /* 0x000000011717d824 */ /* 0x000fc600078e0a09 */
[----:B------:R0:W4:Y:S01]  /*1d660*/  @P0 LDG.E.U8 R58, desc[UR20][R16.64] ;  /* 0x00000014103a0981 */ /* 0x000122000c1e1100 */
[----:B------:R-:W-:Y:S01]  /*1d670*/  IMAD R13, R13, UR6, RZ ;  /* 0x000000060d0d7c24 */ /* 0x000fe2000f8e02ff */
[----:B------:R-:W-:Y:S01]  /*1d680*/  PRMT R56, RZ, 0x7610, R56 ;  /* 0x00007610ff387816 */ /* 0x000fe20000000038 */
[----:B------:R-:W1:Y:S01]  /*1d690*/  LDCU UR6, c[0x0][0x3b0] ;  /* 0x00007600ff0677ac */ /* 0x000e620008000800 */
[----:B0-----:R-:W-:Y:S02]  /*1d6a0*/  @P0 IMAD.MOV.U32 R16, RZ, RZ, R2 ;  /* 0x000000ffff100224 */ /* 0x001fe400078e0002 */
[----:B------:R-:W-:-:S05]  /*1d6b0*/  @P0 IMAD.MOV.U32 R17, RZ, RZ, R3 ;  /* 0x000000ffff110224 */ /* 0x000fca00078e0003 */
[----:B------:R0:W4:Y:S01]  /*1d6c0*/  @P0 LDG.E.U8 R57, desc[UR20][R16.64] ;  /* 0x0000001410390981 */ /* 0x000122000c1e1100 */
[----:B--2---:R-:W-:-:S03]  /*1d6d0*/  ISETP.GE.AND P2, PT, R19, RZ, PT ;  /* 0x000000ff1300720c */ /* 0x004fc60003f46270 */
[----:B------:R-:W2:Y:S01]  /*1d6e0*/  LDL.LU R19, [R1+0x98] ;  /* 0x0000980001137983 */ /* 0x000ea20000300800 */
[----:B------:R-:W-:-:S03]  /*1d6f0*/  ISETP.GT.U32.AND P3, PT, R9, R22, PT ;  /* 0x000000160900720c */ /* 0x000fc60003f64070 */
[----:B------:R-:W-:Y:S06]  /*1d700*/  STL [R1+0x790], R2 ;  /* 0x0007900201007387 */ /* 0x000fec0000100800 */
[----:B------:R-:W-:-:S04]  /*1d710*/  @!P2 IMAD.MOV R11, RZ, RZ, -R11 ;  /* 0x000000ffff0ba224 */ /* 0x000fc800078e0a0b */
[----:B------:R-:W-:Y:S01]  /*1d720*/  @!P3 IMAD.IADD R22, R22, 0x1, -R9 ;  /* 0x000000011616b824 */ /* 0x000fe200078e0a09 */
[----:B---3--:R-:W-:Y:S01]  /*1d730*/  ISETP.GT.U32.AND P6, PT, R9, R20, PT ;  /* 0x000000140900720c */ /* 0x008fe20003fc4070 */
[----:B------:R3:W-:Y:S01]  /*1d740*/  STL [R1+0x78c], R3 ;  /* 0x00078c0301007387 */ /* 0x0007e20000100800 */
[----:B------:R-:W-:Y:S02]  /*1d750*/  SEL R12, R47, R11, !P1 ;  /* 0x0000000b2f0c7207 */ /* 0x000fe40004800000 */
[----:B------:R-:W-:Y:S02]  /*1d760*/  ISETP.GT.U32.AND P2, PT, R9, R22, PT ;  /* 0x000000160900720c */ /* 0x000fe40003f44070 */
[----:B----4-:R-:W-:Y:S02]  /*1d770*/  ISETP.GE.AND P3, PT, R21, RZ, PT ;  /* 0x000000ff1500720c */ /* 0x010fe40003f66270 */
[----:B------:R-:W4:Y:S01]  /*1d780*/  LDL R21, [R1+0x163c] ;  /* 0x00163c0001157983 */ /* 0x000f220000100800 */
[----:B------:R-:W-:-:S03]  /*1d790*/  IMAD.MOV.U32 R11, RZ, RZ, R23 ;  /* 0x000000ffff0b7224 */ /* 0x000fc600078e0017 */
[----:B------:R-:W4:Y:S01]  /*1d7a0*/  LDL.LU R93, [R1+0x90] ;  /* 0x00009000015d7983 */ /* 0x000f220000300800 */
[----:B------:R-:W-:Y:S01]  /*1d7b0*/  IMAD R12, R12, UR4, RZ ;  /* 0x000000040c0c7c24 */ /* 0x000fe2000f8e02ff */
[----:B------:R-:W-:Y:S01]  /*1d7c0*/  PRMT R55, RZ, 0x7610, R55 ;  /* 0x00007610ff377816 */ /* 0x000fe20000000037 */
[--C-:B------:R-:W-:Y:S01]  /*1d7d0*/  @!P6 IMAD.IADD R20, R20, 0x1, -R9.reuse ;  /* 0x000000011414e824 */ /* 0x100fe200078e0a09 */
[-C--:B0-----:R-:W-:Y:S01]  /*1d7e0*/  IADD3 R16, P6, PT, R13, R8.reuse, RZ ;  /* 0x000000080d107210 */ /* 0x081fe20007fde0ff */
[----:B---3--:R-:W3:Y:S01]  /*1d7f0*/  LDL.LU R3, [R1+0x84] ;  /* 0x0000840001037983 */ /* 0x008ee20000300800 */
[----:B------:R-:W-:Y:S01]  /*1d800*/  @!P2 IMAD.IADD R22, R22, 0x1, -R9 ;  /* 0x000000011616a824 */ /* 0x000fe200078e0a09 */
[----:B------:R-:W0:Y:S01]  /*1d810*/  LDCU UR4, c[0x0][0x3b0] ;  /* 0x00007600ff0477ac */ /* 0x000e220008000800 */
[----:B------:R-:W-:Y:S01]  /*1d820*/  @!P3 IMAD.MOV R11, RZ, RZ, -R11 ;  /* 0x000000ffff0bb224 */ /* 0x000fe200078e0a0b */
[----:B------:R-:W-:Y:S01]  /*1d830*/  IADD3 R2, P3, PT, R12, R8, RZ ;  /* 0x000000080c027210 */ /* 0x000fe20007f7e0ff */
[----:B------:R-:W-:Y:S04]  /*1d840*/  STL [R1+0x7d0], R16 ;  /* 0x0007d01001007387 */ /* 0x000fe80000100800 */
[----:B------:R0:W-:Y:S01]  /*1d850*/  STL [R1+0x810], R2 ;  /* 0x0008100201007387 */ /* 0x0001e20000100800 */
[----:B------:R-:W-:-:S03]  /*1d860*/  ISETP.GE.AND P2, PT, R18, RZ, PT ;  /* 0x000000ff1200720c */ /* 0x000fc60003f46270 */
[----:B------:R-:W3:Y:S01]  /*1d870*/  LDL R18, [R1+0x15d8] ;  /* 0x0015d80001127983 */ /* 0x000ee20000100800 */
[----:B------:R-:W-:Y:S02]  /*1d880*/  ISETP.GT.U32.AND P5, PT, R9, R20, PT ;  /* 0x000000140900720c */ /* 0x000fe40003fa4070 */
[----:B------:R-:W-:Y:S02]  /*1d890*/  LEA.HI.X.SX32 R17, R13, R5, 0x1, P6 ;  /* 0x000000050d117211 */ /* 0x000fe400030f0eff */
[----:B------:R-:W-:Y:S01]  /*1d8a0*/  SEL R14, R47, R11, !P1 ;  /* 0x0000000b2f0e7207 */ /* 0x000fe20004800000 */
[----:B------:R-:W-:Y:S01]  /*1d8b0*/  IMAD.MOV.U32 R11, RZ, RZ, R22 ;  /* 0x000000ffff0b7224 */ /* 0x000fe200078e0016 */
[----:B------:R-:W-:Y:S01]  /*1d8c0*/  LEA.HI.X.SX32 R4, R12, R5, 0x1, P3 ;  /* 0x000000050c047211 */ /* 0x000fe200018f0eff */
[----:B------:R-:W-:Y:S02]  /*1d8d0*/  @P0 IMAD.MOV.U32 R12, RZ, RZ, R16 ;  /* 0x000000ffff0c0224 */ /* 0x000fe400078e0010 */
[----:B------:R-:W-:Y:S01]  /*1d8e0*/  @P0 IMAD.MOV.U32 R13, RZ, RZ, R17 ;  /* 0x000000ffff0d0224 */ /* 0x000fe200078e0011 */
[----:B------:R-:W-:Y:S01]  /*1d8f0*/  STL [R1+0x7cc], R17 ;  /* 0x0007cc1101007387 */ /* 0x000fe20000100800 */
[----:B------:R-:W-:Y:S01]  /*1d900*/  IMAD R14, R14, UR5, RZ ;  /* 0x000000050e0e7c24 */ /* 0x000fe2000f8e02ff */
[----:B------:R-:W-:Y:S01]  /*1d910*/  PRMT R54, RZ, 0x7610, R54 ;  /* 0x00007610ff367816 */ /* 0x000fe20000000036 */
[----:B------:R-:W-:Y:S01]  /*1d920*/  @!P2 IMAD.MOV R11, RZ, RZ, -R11 ;  /* 0x000000ffff0ba224 */ /* 0x000fe200078e0a0b */
[----:B------:R0:W-:Y:S01]  /*1d930*/  STL [R1+0x80c], R4 ;  /* 0x00080c0401007387 */ /* 0x0001e20000100800 */
[----:B------:R-:W-:Y:S01]  /*1d940*/  @!P5 IMAD.IADD R20, R20, 0x1, -R9 ;  /* 0x000000011414d824 */ /* 0x000fe200078e0a09 */
[----:B------:R-:W1:Y:S02]  /*1d950*/  LDCU UR5, c[0x0][0x3b0] ;  /* 0x00007600ff0577ac */ /* 0x000e640008000800 */
[----:B------:R0:W3:Y:S02]  /*1d960*/  @P0 LDG.E.U8 R56, desc[UR20][R12.64] ;  /* 0x000000140c380981 */ /* 0x0000e4000c1e1100 */
[----:B0-----:R-:W-:Y:S01]  /*1d970*/  @P0 IMAD.MOV.U32 R12, RZ, RZ, R2 ;  /* 0x000000ffff0c0224 */ /* 0x001fe200078e0002 */
[----:B------:R-:W-:Y:S01]  /*1d980*/  IADD3 R2, P5, PT, R14, R8, RZ ;  /* 0x000000080e027210 */ /* 0x000fe20007fbe0ff */
[----:B------:R-:W-:-:S03]  /*1d990*/  @P0 IMAD.MOV.U32 R13, RZ, RZ, R4 ;  /* 0x000000ffff0d0224 */ /* 0x000fc600078e0004 */
[----:B------:R-:W-:Y:S02]  /*1d9a0*/  LEA.HI.X.SX32 R4, R14, R5, 0x1, P5 ;  /* 0x000000050e047211 */ /* 0x000fe400028f0eff */
[----:B------:R0:W3:Y:S02]  /*1d9b0*/  @P0 LDG.E.U8 R55, desc[UR20][R12.64] ;  /* 0x000000140c370981 */ /* 0x0000e4000c1e1100 */
[----:B0-----:R-:W-:Y:S01]  /*1d9c0*/  SEL R12, R47, R11, !P1 ;  /* 0x0000000b2f0c7207 */ /* 0x001fe20004800000 */
[----:B------:R-:W-:-:S04]  /*1d9d0*/  IMAD.MOV.U32 R11, RZ, RZ, R20 ;  /* 0x000000ffff0b7224 */ /* 0x000fc800078e0014 */
[----:B------:R-:W-:Y:S01]  /*1d9e0*/  IMAD R14, R12, UR7, RZ ;  /* 0x000000070c0e7c24 */ /* 0x000fe2000f8e02ff */
[----:B------:R-:W-:Y:S01]  /*1d9f0*/  PRMT R53, RZ, 0x7610, R53 ;  /* 0x00007610ff357816 */ /* 0x000fe20000000035 */
[----:B------:R-:W-:Y:S01]  /*1da00*/  @P0 IMAD.MOV.U32 R12, RZ, RZ, R2 ;  /* 0x000000ffff0c0224 */ /* 0x000fe200078e0002 */
[----:B------:R-:W-:Y:S01]  /*1da10*/  PRMT R52, RZ, 0x7610, R52 ;  /* 0x00007610ff347816 */ /* 0x000fe20000000034 */
[----:B------:R-:W-:Y:S01]  /*1da20*/  @P0 IMAD.MOV.U32 R13, RZ, RZ, R4 ;  /* 0x000000ffff0d0224 */ /* 0x000fe200078e0004 */
[----:B------:R-:W-:Y:S01]  /*1da30*/  PRMT R51, RZ, 0x7610, R51 ;  /* 0x00007610ff337816 */ /* 0x000fe20000000033 */
[----:B------:R-:W0:Y:S03]  /*1da40*/  LDCU UR7, c[0x0][0x3b0] ;  /* 0x00007600ff0777ac */ /* 0x000e260008000800 */
[----:B------:R0:W3:Y:S01]  /*1da50*/  @P0 LDG.E.U8 R54, desc[UR20][R12.64] ;  /* 0x000000140c360981 */ /* 0x0000e2000c1e1100 */
[----:B--2---:R-:W-:-:S13]  /*1da60*/  ISETP.GT.U32.AND P6, PT, R9, R19, PT ;  /* 0x000000130900720c */ /* 0x004fda0003fc4070 */
[----:B------:R-:W-:-:S05]  /*1da70*/  @!P6 IMAD.IADD R19, R19, 0x1, -R9 ;  /* 0x000000011313e824 */ /* 0x000fca00078e0a09 */
[----:B------:R-:W-:Y:S02]  /*1da80*/  ISETP.GT.U32.AND P6, PT, R9, R19, PT ;  /* 0x000000130900720c */ /* 0x000fe40003fc4070 */
[----:B----4-:R-:W-:Y:S02]  /*1da90*/  ISETP.GE.AND P3, PT, R21, RZ, PT ;  /* 0x000000ff1500720c */ /* 0x010fe40003f66270 */
[----:B------:R-:W2:Y:S01]  /*1daa0*/  LDL.LU R21, [R1+0x80] ;  /* 0x0000800001157983 */ /* 0x000ea20000300800 */
[----:B------:R-:W-:-:S03]  /*1dab0*/  ISETP.GT.U32.AND P2, PT, R9, R93, PT ;  /* 0x0000005d0900720c */ /* 0x000fc60003f44070 */
[----:B------:R4:W-:Y:S04]  /*1dac0*/  STL [R1+0x850], R2 ;  /* 0x0008500201007387 */ /* 0x0009e80000100800 */
[----:B------:R0:W-:Y:S04]  /*1dad0*/  STL [R1+0x84c], R4 ;  /* 0x00084c0401007387 */ /* 0x0001e80000100800 */
[----:B------:R-:W2:Y:S02]  /*1dae0*/  LDL R20, [R1+0x1664] ;  /* 0x0016640001147983 */ /* 0x000ea40000100800 */
[----:B------:R-:W-:-:S02]  /*1daf0*/  @!P2 IMAD.IADD R93, R93, 0x1, -R9 ;  /* 0x000000015d5da824 */ /* 0x000fc400078e0a09 */
[----:B------:R-:W2:Y:S01]  /*1db00*/  LDL.LU R23, [R1+0x70] ;  /* 0x0000700001177983 */ /* 0x000ea20000300800 */
[----:B------:R-:W-:Y:S01]  /*1db10*/  @!P3 IMAD.MOV R11, RZ, RZ, -R11 ;  /* 0x000000ffff0bb224 */ /* 0x000fe200078e0a0b */
[----:B---3--:R-:W-:Y:S02]  /*1db20*/  ISETP.GE.AND P2, PT, R18, RZ, PT ;  /* 0x000000ff1200720c */ /* 0x008fe40003f46270 */
[----:B------:R-:W3:Y:S01]  /*1db30*/  LDL R18, [R1+0x1608] ;  /* 0x0016080001127983 */ /* 0x000ee20000100800 */
[CC--:B----4-:R-:W-:Y:S01]  /*1db40*/  IADD3 R2, P3, PT, R14.reuse, R8.reuse, RZ ;  /* 0x000000080e027210 */ /* 0x0d0fe20007f7e0ff */
[----:B------:R-:W-:Y:S01]  /*1db50*/  @!P6 IMAD.IADD R19, R19, 0x1, -R9 ;  /* 0x000000011313e824 */ /* 0x000fe200078e0a09 */
[----:B------:R-:W-:Y:S02]  /*1db60*/  SEL R11, R47, R11, !P1 ;  /* 0x0000000b2f0b7207 */ /* 0x000fe40004800000 */
[----:B0-----:R-:W-:Y:S01]  /*1db70*/  LEA.HI.X.SX32 R4, R14, R5, 0x1, P3 ;  /* 0x000000050e047211 */ /* 0x001fe200018f0eff */
[----:B------:R0:W-:Y:S02]  /*1db80*/  STL [R1+0x890], R2 ;  /* 0x0008900201007387 */ /* 0x0001e40000100800 */
[----:B------:R-:W-:Y:S01]  /*1db90*/  IMAD R14, R11, UR4, RZ ;  /* 0x000000040b0e7c24 */ /* 0x000fe2000f8e02ff */
[----:B------:R-:W-:Y:S01]  /*1dba0*/  ISETP.GT.U32.AND P5, PT, R9, R3, PT ;  /* 0x000000030900720c */ /* 0x000fe20003fa4070 */
[----:B------:R4:W-:Y:S01]  /*1dbb0*/  STL [R1+0x88c], R4 ;  /* 0x00088c0401007387 */ /* 0x0009e20000100800 */
[----:B------:R-:W-:Y:S01]  /*1dbc0*/  IMAD.MOV.U32 R11, RZ, RZ, R19 ;  /* 0x000000ffff0b7224 */ /* 0x000fe200078e0013 */
[----:B------:R-:W1:Y:S02]  /*1dbd0*/  LDCU UR4, c[0x0][0x3b0] ;  /* 0x00007600ff0477ac */ /* 0x000e640008000800 */
[----:B------:R-:W3:Y:S04]  /*1dbe0*/  LDL.LU R22, [R1+0x68] ;  /* 0x0000680001167983 */ /* 0x000ee80000300800 */
[----:B------:R-:W3:Y:S01]  /*1dbf0*/  LDL R19, [R1+0x1694] ;  /* 0x0016940001137983 */ /* 0x000ee20000100800 */
[----:B------:R-:W-:Y:S01]  /*1dc00*/  @P0 IMAD.MOV.U32 R12, RZ, RZ, R2 ;  /* 0x000000ffff0c0224 */ /* 0x000fe200078e0002 */
[----:B0-----:R-:W-:-:S02]  /*1dc10*/  IADD3 R2, P6, PT, R14, R8, RZ ;  /* 0x000000080e027210 */ /* 0x001fc40007fde0ff */
[----:B------:R-:W-:Y:S02]  /*1dc20*/  @!P5 IMAD.IADD R3, R3, 0x1, -R9 ;  /* 0x000000010303d824 */ /* 0x000fe400078e0a09 */
[----:B------:R-:W-:Y:S01]  /*1dc30*/  @P0 IMAD.MOV.U32 R13, RZ, RZ, R4 ;  /* 0x000000ffff0d0224 */ /* 0x000fe200078e0004 */
[----:B----4-:R-:W-:Y:S01]  /*1dc40*/  LEA.HI.X.SX32 R4, R14, R5, 0x1, P6 ;  /* 0x000000050e047211 */ /* 0x010fe200030f0eff */
[----:B------:R-:W-:Y:S01]  /*1dc50*/  @!P2 IMAD.MOV R11, RZ, RZ, -R11 ;  /* 0x000000ffff0ba224 */ /* 0x000fe200078e0a0b */
[----:B------:R-:W-:Y:S01]  /*1dc60*/  ISETP.GT.U32.AND P3, PT, R9, R3, PT ;  /* 0x000000030900720c */ /* 0x000fe20003f64070 */
[----:B------:R-:W-:Y:S03]  /*1dc70*/  STL [R1+0x8d0], R2 ;  /* 0x0008d00201007387 */ /* 0x000fe60000100800 */
[----:B------:R-:W-:Y:S01]  /*1dc80*/  SEL R11, R47, R11, !P1 ;  /* 0x0000000b2f0b7207 */ /* 0x000fe20004800000 */
[----:B------:R0:W4:Y:S04]  /*1dc90*/  @P0 LDG.E.U8 R53, desc[UR20][R12.64] ;  /* 0x000000140c350981 */ /* 0x000128000c1e1100 */
[----:B------:R0:W-:Y:S01]  /*1dca0*/  STL [R1+0x8cc], R4 ;  /* 0x0008cc0401007387 */ /* 0x0001e20000100800 */
[----:B-1----:R-:W-:Y:S01]  /*1dcb0*/  IMAD R11, R11, UR5, RZ ;  /* 0x000000050b0b7c24 */ /* 0x002fe2000f8e02ff */
[----:B------:R-:W-:Y:S01]  /*1dcc0*/  ISETP.GT.U32.AND P5, PT, R9, R93, PT ;  /* 0x0000005d0900720c */ /* 0x000fe20003fa4070 */
[----:B------:R-:W1:Y:S01]  /*1dcd0*/  LDCU UR5, c[0x0][0x3b0] ;  /* 0x00007600ff0577ac */ /* 0x000e620008000800 */
[----:B0-----:R-:W-:-:S02]  /*1dce0*/  @P0 IMAD.MOV.U32 R13, RZ, RZ, R4 ;  /* 0x000000ffff0d0224 */ /* 0x001fc400078e0004 */
[----:B------:R-:W4:Y:S01]  /*1dcf0*/  LDL R4, [R1+0x16a0] ;  /* 0x0016a00001047983 */ /* 0x000f220000100800 */
[----:B------:R-:W-:Y:S02]  /*1dd00*/  @P0 IMAD.MOV.U32 R12, RZ, RZ, R2 ;  /* 0x000000ffff0c0224 */ /* 0x000fe400078e0002 */
[----:B------:R-:W-:Y:S01]  /*1dd10*/  @!P3 IMAD.IADD R3, R3, 0x1, -R9 ;  /* 0x000000010303b824 */ /* 0x000fe200078e0a09 */
[----:B------:R-:W-:Y:S02]  /*1dd20*/  IADD3 R2, P3, PT, R11, R8, RZ ;  /* 0x000000080b027210 */ /* 0x000fe40007f7e0ff */
[----:B--2---:R-:W-:Y:S02]  /*1dd30*/  ISETP.GT.U32.AND P2, PT, R9, R21, PT ;  /* 0x000000150900720c */ /* 0x004fe40003f44070 */
[----:B------:R-:W-:-:S11]  /*1dd40*/  ISETP.GE.AND P6, PT, R20, RZ, PT ;  /* 0x000000ff1400720c */ /* 0x000fd60003fc6270 */
[--C-:B------:R-:W-:Y:S01]  /*1dd50*/  @!P2 IMAD.IADD R21, R21, 0x1, -R9.reuse ;  /* 0x000000011515a824 */ /* 0x100fe200078e0a09 */
[----:B------:R-:W2:Y:S01]  /*1dd60*/  LDL.LU R20, [R1+0x5c] ;  /* 0x00005c0001147983 */ /* 0x000ea20000300800 */
[----:B------:R-:W-:Y:S01]  /*1dd70*/  LEA.HI.X.SX32 R11, R11, R5, 0x1, P3 ;  /* 0x000000050b0b7211 */ /* 0x000fe200018f0eff */
[----:B------:R-:W-:Y:S02]  /*1dd80*/  @!P5 IMAD.IADD R93, R93, 0x1, -R9 ;  /* 0x000000015d5dd824 */ /* 0x000fe400078e0a09 */
[----:B------:R0:W2:Y:S01]  /*1dd90*/  @P0 LDG.E.U8 R52, desc[UR20][R12.64] ;  /* 0x000000140c340981 */ /* 0x0000a2000c1e1100 */
[----:B---3--:R-:W-:-:S03]  /*1dda0*/  ISETP.GE.AND P2, PT, R18, RZ, PT ;  /* 0x000000ff1200720c */ /* 0x008fc60003f46270 */
[----:B------:R-:W-:Y:S01]  /*1ddb0*/  STL [R1+0x910], R2 ;  /* 0x0009100201007387 */ /* 0x000fe20000100800 */
[----:B------:R-:W-:-:S03]  /*1ddc0*/  @P0 IMAD.MOV.U32 R17, RZ, RZ, R11 ;  /* 0x000000ffff110224 */ /* 0x000fc600078e000b */
[----:B------:R-:W3:Y:S04]  /*1ddd0*/  LDL.LU R18, [R1+0x54] ;  /* 0x0000540001127983 */ /* 0x000ee80000300800 */
[----:B------:R0:W-:Y:S02]  /*1dde0*/  STL [R1+0x90c], R11 ;  /* 0x00090c0b01007387 */ /* 0x0001e40000100800 */
[----:B0-----:R-:W-:-:S04]  /*1ddf0*/  IMAD.MOV.U32 R11, RZ, RZ, R3 ;  /* 0x000000ffff0b7224 */ /* 0x001fc800078e0003 */
[----:B------:R-:W-:Y:S01]  /*1de00*/  @!P2 IMAD.MOV R11, RZ, RZ, -R11 ;  /* 0x000000ffff0ba224 */ /* 0x000fe200078e0a0b */
[----:B------:R-:W-:Y:S02]  /*1de10*/  ISETP.GE.AND P2, PT, R19, RZ, PT ;  /* 0x000000ff1300720c */ /* 0x000fe40003f46270 */
[----:B------:R-:W3:Y:S01]  /*1de20*/  LDL R19, [R1+0x16ac] ;  /* 0x0016ac0001137983 */ /* 0x000ee20000100800 */
[----:B------:R-:W-:Y:S01]  /*1de30*/  ISETP.GT.U32.AND P5, PT, R9, R23, PT ;  /* 0x000000170900720c */ /* 0x000fe20003fa4070 */
[----:B------:R-:W-:-:S04]  /*1de40*/  IMAD.MOV.U32 R12, RZ, RZ, R93 ;  /* 0x000000ffff0c7224 */ /* 0x000fc800078e005d */
[----:B------:R-:W-:Y:S01]  /*1de50*/  @!P6 IMAD.MOV R12, RZ, RZ, -R12 ;  /* 0x000000ffff0ce224 */ /* 0x000fe200078e0a0c */
[C---:B------:R-:W-:Y:S02]  /*1de60*/  ISETP.GT.U32.AND P6, PT, R9.reuse, R22, PT ;  /* 0x000000160900720c */ /* 0x040fe40003fc4070 */
[----:B------:R-:W-:Y:S02]  /*1de70*/  ISETP.GT.U32.AND P3, PT, R9, R21, PT ;  /* 0x000000150900720c */ /* 0x000fe40003f64070 */
[----:B------:R-:W-:-:S03]  /*1de80*/  SEL R12, R47, R12, !P1 ;  /* 0x0000000c2f0c7207 */ /* 0x000fc60004800000 */
[--C-:B------:R-:W-:Y:S02]  /*1de90*/  @!P5 IMAD.IADD R23, R23, 0x1, -R9.reuse ;  /* 0x000000011717d824 */ /* 0x100fe400078e0a09 */
[----:B------:R-:W-:Y:S01]  /*1dea0*/  IMAD R13, R12, UR4, RZ ;  /* 0x000000040c0d7c24 */ /* 0x000fe2000f8e02ff */
[----:B------:R-:W-:Y:S01]  /*1deb0*/  SEL R11, R47, R11, !P1 ;  /* 0x0000000b2f0b7207 */ /* 0x000fe20004800000 */
[----:B------:R-:W-:Y:S01]  /*1dec0*/  @P0 IMAD.MOV.U32 R16, RZ, RZ, R2 ;  /* 0x000000ffff100224 */ /* 0x000fe200078e0002 */
[----:B------:R-:W-:Y:S01]  /*1ded0*/  ISETP.GT.U32.AND P5, PT, R9, R23, PT ;  /* 0x000000170900720c */ /* 0x000fe20003fa4070 */
[--C-:B------:R-:W-:Y:S01]  /*1dee0*/  @!P6 IMAD.IADD R22, R22, 0x1, -R9.reuse ;  /* 0x000000011616e824 */ /* 0x100fe200078e0a09 */
[-C--:B------:R-:W-:Y:S01]  /*1def0*/  IADD3 R3, P6, PT, R13, R8.reuse, RZ ;  /* 0x000000080d037210 */ /* 0x080fe20007fde0ff */
[----:B------:R-:W-:Y:S01]  /*1df00*/  @!P3 IMAD.IADD R21, R21, 0x1, -R9 ;  /* 0x000000011515b824 */ /* 0x000fe200078e0a09 */
[----:B----4-:R-:W-:Y:S01]  /*1df10*/  ISETP.GE.AND P3, PT, R4, RZ, PT ;  /* 0x000000ff0400720c */ /* 0x010fe20003f66270 */
[----:B-1----:R-:W-:Y:S01]  /*1df20*/  IMAD R11, R11, UR5, RZ ;  /* 0x000000050b0b7c24 */ /* 0x002fe2000f8e02ff */
[-C--:B------:R-:W-:Y:S01]  /*1df30*/  LEA.HI.X.SX32 R4, R13, R5.reuse, 0x1, P6 ;  /* 0x000000050d047211 */ /* 0x080fe200030f0eff */
[----:B------:R0:W-:Y:S01]  /*1df40*/  STL [R1+0x950], R3 ;  /* 0x0009500301007387 */ /* 0x0001e20000100800 */
[----:B------:R-:W-:Y:S01]  /*1df50*/  IMAD.MOV.U32 R12, RZ, RZ, R21 ;  /* 0x000000ffff0c7224 */ /* 0x000fe200078e0015 */
[----:B------:R-:W1:Y:S02]  /*1df60*/  LDCU UR4, c[0x0][0x3b0] ;  /* 0x00007600ff0477ac */ /* 0x000e640008000800 */
[----:B------:R4:W-:Y:S02]  /*1df70*/  STL [R1+0x94c], R4 ;  /* 0x00094c0401007387 */ /* 0x0009e40000100800 */
[----:B------:R-:W-:Y:S01]  /*1df80*/  @!P5 IMAD.IADD R23, R23, 0x1, -R9 ;  /* 0x000000011717d824 */ /* 0x000fe200078e0a09 */
[----:B------:R-:W-:Y:S01]  /*1df90*/  PRMT R50, RZ, 0x7610, R50 ;  /* 0x00007610ff327816 */ /* 0x000fe20000000032 */
[----:B------:R-:W4:Y:S01]  /*1dfa0*/  LDL R21, [R1+0x16b8] ;  /* 0x0016b80001157983 */ /* 0x000f220000100800 */
[----:B------:R-:W-:Y:S01]  /*1dfb0*/  @!P2 IMAD.MOV R12, RZ, RZ, -R12 ;  /* 0x000000ffff0ca224 */ /* 0x000fe200078e0a0c */
[C---:B------:R-:W-:Y:S01]  /*1dfc0*/  IADD3 R2, P2, PT, R11.reuse, R8, RZ ;  /* 0x000000080b027210 */ /* 0x040fe20007f5e0ff */
[----:B------:R-:W1:Y:S01]  /*1dfd0*/  LDCU UR5, c[0x0][0x3b0] ;  /* 0x00007600ff0577ac */ /* 0x000e620008000800 */
[----:B------:R0:W4:Y:S04]  /*1dfe0*/  @P0 LDG.E.U8 R51, desc[UR20][R16.64] ;  /* 0x0000001410330981 */ /* 0x000128000c1e1100 */
[----:B------:R1:W-:Y:S01]  /*1dff0*/  STL [R1+0x990], R2 ;  /* 0x0009900201007387 */ /* 0x0003e20000100800 */
[----:B0-----:R-:W-:Y:S01]  /*1e000*/  @P0 IMAD.MOV.U32 R16, RZ, RZ, R3 ;  /* 0x000000ffff100224 */ /* 0x001fe200078e0003 */
[----:B------:R-:W-:-:S05]  /*1e010*/  LEA.HI.X.SX32 R3, R11, R5, 0x1, P2 ;  /* 0x000000050b037211 */ /* 0x000fca00010f0eff */
[----:B------:R0:W-:Y:S01]  /*1e020*/  STL [R1+0x98c], R3 ;  /* 0x00098c0301007387 */ /* 0x0001e20000100800 */
[----:B--2---:R-:W-:-:S13]  /*1e030*/  ISETP.GT.U32.AND P5, PT, R9, R20, PT ;  /* 0x000000140900720c */ /* 0x004fda0003fa4070 */
[----:B------:R-:W-:Y:S01]  /*1e040*/  @!P5 IMAD.IADD R20, R20, 0x1, -R9 ;  /* 0x000000011414d824 */ /* 0x000fe200078e0a09 */
[----:B---3--:R-:W-:Y:S02]  /*1e050*/  ISETP.GE.AND P5, PT, R19, RZ, PT ;  /* 0x000000ff1300720c */ /* 0x008fe40003fa6270 */
[----:B------:R-:W2:Y:S01]  /*1e060*/  LDL R19, [R1+0x16c8] ;  /* 0x0016c80001137983 */ /* 0x000ea20000100800 */
[C---:B------:R-:W-:Y:S01]  /*1e070*/  ISETP.GT.U32.AND P6, PT, R9.reuse, R22, PT ;  /* 0x000000160900720c */ /* 0x040fe20003fc4070 */
[----:B------:R-:W-:Y:S02]  /*1e080*/  IMAD.MOV.U32 R11, RZ, RZ, R23 ;  /* 0x000000ffff0b7224 */ /* 0x000fe400078e0017 */
[----:B------:R-:W-:Y:S02]  /*1e090*/  @P0 IMAD.MOV.U32 R17, RZ, RZ, R4 ;  /* 0x000000ffff110224 */ /* 0x000fe400078e0004 */
[----:B------:R-:W-:Y:S01]  /*1e0a0*/  @!P3 IMAD.MOV R11, RZ, RZ, -R11 ;  /* 0x000000ffff0bb224 */ /* 0x000fe200078e0a0b */
[----:B------:R-:W-:Y:S01]  /*1e0b0*/  ISETP.GT.U32.AND P3, PT, R9, R20, PT ;  /* 0x000000140900720c */ /* 0x000fe20003f64070 */
[----:B----4-:R-:W3:Y:S01]  /*1e0c0*/  LDL.LU R4, [R1+0x1b0] ;  /* 0x0001b00001047983 */ /* 0x010ee20000300800 */
[----:B------:R-:W-:-:S02]  /*1e0d0*/  SEL R13, R47, R12, !P1 ;  /* 0x0000000c2f0d7207 */ /* 0x000fc40004800000 */
[----:B------:R-:W-:Y:S01]  /*1e0e0*/  SEL R12, R47, R11, !P1 ;  /* 0x0000000b2f0c7207 */ /* 0x000fe20004800000 */
[----:B------:R4:W3:Y:S01]  /*1e0f0*/  @P0 LDG.E.U8 R50, desc[UR20][R16.64] ;  /* 0x0000001410320981 */ /* 0x0008e2000c1e1100 */
[----:B------:R-:W-:Y:S01]  /*1e100*/  PRMT R49, RZ, 0x7610, R49 ;  /* 0x00007610ff317816 */ /* 0x000fe20000000031 */
[----:B------:R-:W-:Y:S01]  /*1e110*/  @!P6 IMAD.IADD R22, R22, 0x1, -R9 ;  /* 0x000000011616e824 */ /* 0x000fe200078e0a09 */
[----:B------:R-:W-:Y:S01]  /*1e120*/  ISETP.GT.U32.AND P2, PT, R9, R18, PT ;  /* 0x000000120900720c */ /* 0x000fe20003f44070 */
[----:B------:R-:W-:Y:S01]  /*1e130*/  IMAD R13, R13, UR6, RZ ;  /* 0x000000060d0d7c24 */ /* 0x000fe2000f8e02ff */
[----:B------:R-:W-:Y:S01]  /*1e140*/  PRMT R48, RZ, 0x7610, R48 ;  /* 0x00007610ff307816 */ /* 0x000fe20000000030 */
[----:B------:R-:W-:Y:S01]  /*1e150*/  IMAD.MOV.U32 R11, RZ, RZ, R22 ;  /* 0x000000ffff0b7224 */ /* 0x000fe200078e0016 */
[----:B------:R-:W-:Y:S01]  /*1e160*/  PRMT R46, RZ, 0x7610, R46 ;  /* 0x00007610ff2e7816 */ /* 0x000fe2000000002e */
[----:B-1----:R-:W-:Y:S01]  /*1e170*/  IMAD R12, R12, UR4, RZ ;  /* 0x000000040c0c7c24 */ /* 0x002fe2000f8e02ff */
[----:B------:R-:W-:Y:S01]  /*1e180*/  PRMT R45, RZ, 0x7610, R45 ;  /* 0x00007610ff2d7816 */ /* 0x000fe2000000002d */
[----:B----4-:R-:W-:Y:S01]  /*1e190*/  @P0 IMAD.MOV.U32 R16, RZ, RZ, R2 ;  /* 0x000000ffff100224 */ /* 0x010fe200078e0002 */
[----:B------:R-:W1:Y:S01]  /*1e1a0*/  LDCU UR4, c[0x0][0x3b0] ;  /* 0x00007600ff0477ac */ /* 0x000e620008000800 */
[----:B------:R-:W-:-:S02]  /*1e1b0*/  @P0 IMAD.MOV.U32 R17, RZ, RZ, R3 ;  /* 0x000000ffff110224 */ /* 0x000fc400078e0003 */
[----:B------:R-:W-:Y:S01]  /*1e1c0*/  @!P5 IMAD.MOV R11, RZ, RZ, -R11 ;  /* 0x000000ffff0bd224 */ /* 0x000fe200078e0a0b */
[----:B------:R-:W-:Y:S01]  /*1e1d0*/  PRMT R44, RZ, 0x7610, R44 ;  /* 0x00007610ff2c7816 */ /* 0x000fe2000000002c */
[--C-:B------:R-:W-:Y:S01]  /*1e1e0*/  @!P3 IMAD.IADD R20, R20, 0x1, -R9.reuse ;  /* 0x000000011414b824 */ /* 0x100fe200078e0a09 */
[----:B------:R4:W3:Y:S01]  /*1e1f0*/  @P0 LDG.E.U8 R49, desc[UR20][R16.64] ;  /* 0x0000001410310981 */ /* 0x0008e2000c1e1100 */
[-C--:B------:R-:W-:Y:S01]  /*1e200*/  IADD3 R2, P5, PT, R12, R8.reuse, RZ ;  /* 0x000000080c027210 */ /* 0x080fe20007fbe0ff */
[----:B------:R-:W-:Y:S01]  /*1e210*/  @!P2 IMAD.IADD R18, R18, 0x1, -R9 ;  /* 0x000000011212a824 */ /* 0x000fe200078e0a09 */
[----:B------:R-:W-:Y:S01]  /*1e220*/  ISETP.GE.AND P3, PT, R21, RZ, PT ;  /* 0x000000ff1500720c */ /* 0x000fe20003f66270 */
[----:B------:R-:W1:Y:S01]  /*1e230*/  LDCU UR6, c[0x0][0x3b0] ;  /* 0x00007600ff0677ac */ /* 0x000e620008000800 */
[----:B----4-:R-:W-:-:S04]  /*1e240*/  IADD3 R16, P6, PT, R13, R8, RZ ;  /* 0x000000080d107210 */ /* 0x010fc80007fde0ff */
[-C--:B------:R-:W-:Y:S01]  /*1e250*/  LEA.HI.X.SX32 R17, R13, R5.reuse, 0x1, P6 ;  /* 0x000000050d117211 */ /* 0x080fe200030f0eff */
[----:B------:R-:W-:Y:S01]  /*1e260*/  STL [R1+0x9d0], R16 ;  /* 0x0009d01001007387 */ /* 0x000fe20000100800 */
[----:B0-----:R-:W-:Y:S01]  /*1e270*/  LEA.HI.X.SX32 R3, R12, R5, 0x1, P5 ;  /* 0x000000050c037211 */ /* 0x001fe200028f0eff */
[----:B------:R-:W-:Y:S02]  /*1e280*/  @P0 IMAD.MOV.U32 R12, RZ, RZ, R16 ;  /* 0x000000ffff0c0224 */ /* 0x000fe400078e0010 */
[----:B------:R0:W-:Y:S01]  /*1e290*/  STL [R1+0xa10], R2 ;  /* 0x000a100201007387 */ /* 0x0001e20000100800 */
[----:B------:R-:W-:-:S03]  /*1e2a0*/  @P0 IMAD.MOV.U32 R13, RZ, RZ, R17 ;  /* 0x000000ffff0d0224 */ /* 0x000fc600078e0011 */
[----:B------:R-:W4:Y:S01]  /*1e2b0*/  LDL R21, [R1+0x1590] ;  /* 0x0015900001157983 */ /* 0x000f220000100800 */
[----:B------:R-:W-:Y:S01]  /*1e2c0*/  SEL R14, R47, R11, !P1 ;  /* 0x0000000b2f0e7207 */ /* 0x000fe20004800000 */
[----:B------:R-:W-:Y:S01]  /*1e2d0*/  IMAD.MOV.U32 R11, RZ, RZ, R20 ;  /* 0x000000ffff0b7224 */ /* 0x000fe200078e0014 */
[C---:B------:R-:W-:Y:S01]  /*1e2e0*/  ISETP.GT.U32.AND P2, PT, R9.reuse, R18, PT ;  /* 0x000000120900720c */ /* 0x040fe20003f44070 */
[----:B------:R0:W4:Y:S01]  /*1e2f0*/  @P0 LDG.E.U8 R48, desc[UR20][R12.64] ;  /* 0x000000140c300981 */ /* 0x000122000c1e1100 */
[----:B------:R-:W-:Y:S01]  /*1e300*/  ISETP.GT.U32.AND P6, PT, R9, R42, PT ;  /* 0x0000002a0900720c */ /* 0x000fe20003fc4070 */
[----:B------:R-:W-:Y:S01]  /*1e310*/  IMAD R14, R14, UR5, RZ ;  /* 0x000000050e0e7c24 */ /* 0x000fe2000f8e02ff */
[----:B------:R-:W1:Y:S01]  /*1e320*/  LDCU UR5, c[0x0][0x3b0] ;  /* 0x00007600ff0577ac */ /* 0x000e620008000800 */
[----:B------:R-:W-:Y:S01]  /*1e330*/  STL [R1+0x9cc], R17 ;  /* 0x0009cc1101007387 */ /* 0x000fe20000100800 */
[----:B------:R-:W-:-:S03]  /*1e340*/  @!P3 IMAD.MOV R11, RZ, RZ, -R11 ;  /* 0x000000ffff0bb224 */ /* 0x000fc600078e0a0b */
[----:B------:R1:W-:Y:S01]  /*1e350*/  STL [R1+0xa0c], R3 ;  /* 0x000a0c0301007387 */ /* 0x0003e20000100800 */
[----:B0-----:R-:W-:Y:S02]  /*1e360*/  @P0 IMAD.MOV.U32 R12, RZ, RZ, R2 ;  /* 0x000000ffff0c0224 */ /* 0x001fe400078e0002 */
[----:B------:R-:W-:Y:S01]  /*1e370*/  @P0 IMAD.MOV.U32 R13, RZ, RZ, R3 ;  /* 0x000000ffff0d0224 */ /* 0x000fe200078e0003 */
[----:B------:R-:W4:Y:S01]  /*1e380*/  LDL R20, [R1+0x1514] ;  /* 0x0015140001147983 */ /* 0x000f220000100800 */
[----:B------:R-:W-:-:S03]  /*1e390*/  IADD3 R2, P3, PT, R14, R8, RZ ;  /* 0x000000080e027210 */ /* 0x000fc60007f7e0ff */
[----:B------:R0:W4:Y:S01]  /*1e3a0*/  @P0 LDG.E.U8 R46, desc[UR20][R12.64] ;  /* 0x000000140c2e0981 */ /* 0x000122000c1e1100 */
[--C-:B------:R-:W-:Y:S01]  /*1e3b0*/  @!P2 IMAD.IADD R18, R18, 0x1, -R9.reuse ;  /* 0x000000011212a824 */ /* 0x100fe200078e0a09 */
[----:B-1----:R-:W-:Y:S02]  /*1e3c0*/  LEA.HI.X.SX32 R3, R14, R5, 0x1, P3 ;  /* 0x000000050e037211 */ /* 0x002fe400018f0eff */
[----:B0-----:R-:W-:Y:S01]  /*1e3d0*/  SEL R12, R47, R11, !P1 ;  /* 0x0000000b2f0c7207 */ /* 0x001fe20004800000 */
[----:B------:R-:W-:-:S04]  /*1e3e0*/  @!P6 IMAD.IADD R42, R42, 0x1, -R9 ;  /* 0x000000012a2ae824 */ /* 0x000fc800078e0a09 */
[----:B------:R-:W-:Y:S02]  /*1e3f0*/  IMAD R14, R12, UR7, RZ ;  /* 0x000000070c0e7c24 */ /* 0x000fe4000f8e02ff */
[----:B------:R-:W-:Y:S02]  /*1e400*/  IMAD.MOV.U32 R11, RZ, RZ, R18 ;  /* 0x000000ffff0b7224 */ /* 0x000fe400078e0012 */
[----:B------:R-:W-:Y:S01]  /*1e410*/  @P0 IMAD.MOV.U32 R13, RZ, RZ, R3 ;  /* 0x000000ffff0d0224 */ /* 0x000fe200078e0003 */
[----:B--2---:R-:W-:Y:S01]  /*1e420*/  ISETP.GE.AND P5, PT, R19, RZ, PT ;  /* 0x000000ff1300720c */ /* 0x004fe20003fa6270 */
[----:B------:R-:W-:Y:S01]  /*1e430*/  @P0 IMAD.MOV.U32 R12, RZ, RZ, R2 ;  /* 0x000000ffff0c0224 */ /* 0x000fe200078e0002 */
[----:B------:R-:W2:Y:S01]  /*1e440*/  LDL.LU R19, [R1+0x1b8] ;  /* 0x0001b80001137983 */ /* 0x000ea20000300800 */
[----:B------:R-:W-:Y:S01]  /*1e450*/  ISETP.GT.U32.AND P2, PT, R9, R15, PT ;  /* 0x0000000f0900720c */ /* 0x000fe20003f44070 */
[----:B------:R-:W0:Y:S02]  /*1e460*/  LDCU UR7, c[0x0][0x3b0] ;  /* 0x00007600ff0777ac */ /* 0x000e240008000800 */
[----:B------:R1:W-:Y:S04]  /*1e470*/  STL [R1+0xa50], R2 ;  /* 0x000a500201007387 */ /* 0x0003e80000100800 */
[----:B------:R0:W-:Y:S04]  /*1e480*/  STL [R1+0xa4c], R3 ;  /* 0x000a4c0301007387 */ /* 0x0001e80000100800 */
[----:B------:R-:W2:Y:S01]  /*1e490*/  LDL.LU R18, [R1+0x1bc] ;  /* 0x0001bc0001127983 */ /* 0x000ea20000300800 */
[----:B-1----:R-:W-:-:S03]  /*1e4a0*/  IADD3 R2, P6, PT, R14, R8, RZ ;  /* 0x000000080e027210 */ /* 0x002fc60007fde0ff */
[----:B------:R1:W2:Y:S04]  /*1e4b0*/  @P0 LDG.E.U8 R45, desc[UR20][R12.64] ;  /* 0x000000140c2d0981 */ /* 0x0002a8000c1e1100 */
[----:B------:R-:W-:Y:S04]  /*1e4c0*/  STL [R1+0xa90], R2 ;  /* 0x000a900201007387 */ /* 0x000fe80000100800 */
[----:B------:R-:W2:Y:S01]  /*1e4d0*/  LDL R22, [R1+0x1374] ;  /* 0x0013740001167983 */ /* 0x000ea20000100800 */
[----:B0-----:R-:W-:-:S05]  /*1e4e0*/  LEA.HI.X.SX32 R3, R14, R5, 0x1, P6 ;  /* 0x000000050e037211 */ /* 0x001fca00030f0eff */
[----:B------:R0:W-:Y:S01]  /*1e4f0*/  STL [R1+0xa8c], R3 ;  /* 0x000a8c0301007387 */ /* 0x0001e20000100800 */
[----:B-1----:R-:W-:-:S03]  /*1e500*/  @P0 IMAD.MOV.U32 R13, RZ, RZ, R3 ;  /* 0x000000ffff0d0224 */ /* 0x002fc600078e0003 */
[----:B------:R-:W2:Y:S04]  /*1e510*/  LDL R23, [R1+0x1394] ;  /* 0x0013940001177983 */ /* 0x000ea80000100800 */
[----:B0-----:R-:W2:Y:S01]  /*1e520*/  LDL.LU R3, [R1+0x1c4] ;  /* 0x0001c40001037983 */ /* 0x001ea20000300800 */
[C---:B------:R-:W-:Y:S01]  /*1e530*/  ISETP.GT.U32.AND P3, PT, R9.reuse, R42, PT ;  /* 0x0000002a0900720c */ /* 0x040fe20003f64070 */
[----:B------:R-:W-:Y:S01]  /*1e540*/  @!P5 IMAD.MOV R11, RZ, RZ, -R11 ;  /* 0x000000ffff0bd224 */ /* 0x000fe200078e0a0b */
[----:B---3--:R-:W-:Y:S01]  /*1e550*/  ISETP.GT.U32.AND P5, PT, R9, R4, PT ;  /* 0x000000040900720c */ /* 0x008fe20003fa4070 */
[----:B------:R-:W-:Y:S01]  /*1e560*/  @!P2 IMAD.IADD R15, R15, 0x1, -R9 ;  /* 0x000000010f0fa824 */ /* 0x000fe200078e0a09 */
[----:B----4-:R-:W-:Y:S02]  /*1e570*/  ISETP.GE.AND P2, PT, R21, RZ, PT ;  /* 0x000000ff1500720c */ /* 0x010fe40003f46270 */
[----:B------:R-:W-:Y:S01]  /*1e580*/  SEL R11, R47, R11, !P1 ;  /* 0x0000000b2f0b7207 */ /* 0x000fe20004800000 */
[----:B------:R-:W-:Y:S01]  /*1e590*/  @P0 IMAD.MOV.U32 R12, RZ, RZ, R2 ;  /* 0x000000ffff0c0224 */ /* 0x000fe200078e0002 */
[----:B------:R-:W-:-:S05]  /*1e5a0*/  ISETP.GT.U32.AND P6, PT, R9, R15, PT ;  /* 0x0000000f0900720c */ /* 0x000fca0003fc4070 */
[----:B------:R-:W-:Y:S01]  /*1e5b0*/  @!P3 IMAD.IADD R42, R42, 0x1, -R9 ;  /* 0x000000012a2ab824 */ /* 0x000fe200078e0a09 */
[----:B------:R-:W3:Y:S01]  /*1e5c0*/  LDL.LU R21, [R1+0x1d0] ;  /* 0x0001d00001157983 */ /* 0x000ee20000300800 */
[----:B------:R-:W-:Y:S01]  /*1e5d0*/  IMAD R11, R11, UR4, RZ ;  /* 0x000000040b0b7c24 */ /* 0x000fe2000f8e02ff */
[----:B------:R-:W-:Y:S01]  /*1e5e0*/  PRMT R43, RZ, 0x7610, R43 ;  /* 0x00007610ff2b7816 */ /* 0x000fe2000000002b */
[--C-:B------:R-:W-:Y:S01]  /*1e5f0*/  @!P5 IMAD.IADD R4, R4, 0x1, -R9.reuse ;  /* 0x000000010404d824 */ /* 0x100fe200078e0a09 */
[----:B------:R0:W4:Y:S01]  /*1e600*/  @P0 LDG.E.U8 R44, desc[UR20][R12.64] ;  /* 0x000000140c2c0981 */ /* 0x000122000c1e1100 */
[----:B------:R-:W1:Y:S01]  /*1e610*/  LDCU UR4, c[0x0][0x3b0] ;  /* 0x00007600ff0477ac */ /* 0x000e620008000800 */
[----:B------:R-:W-:Y:S01]  /*1e620*/  @!P2 IMAD.MOV R42, RZ, RZ, -R42 ;  /* 0x000000ffff2aa224 */ /* 0x000fe200078e0a2a */
[----:B------:R-:W-:Y:S02]  /*1e630*/  ISETP.GE.AND P3, PT, R20, RZ, PT ;  /* 0x000000ff1400720c */ /* 0x000fe40003f66270 */
[----:B------:R-:W-:Y:S01]  /*1e640*/  IADD3 R2, P2, PT, R11, R8, RZ ;  /* 0x000000080b027210 */ /* 0x000fe20007f5e0ff */
[----:B------:R-:W-:Y:S01]  /*1e650*/  @!P6 IMAD.IADD R15, R15, 0x1, -R9 ;  /* 0x000000010f0fe824 */ /* 0x000fe200078e0a09 */
[----:B------:R-:W-:-:S02]  /*1e660*/  SEL R42, R47, R42, !P1 ;  /* 0x0000002a2f2a7207 */ /* 0x000fc40004800000 */
[----:B0-----:R-:W-:Y:S01]  /*1e670*/  LEA.HI.X.SX32 R12, R11, R5, 0x1, P2 ;  /* 0x000000050b0c7211 */ /* 0x001fe200010f0eff */
[----:B------:R-:W-:Y:S01]  /*1e680*/  STL [R1+0xad0], R2 ;  /* 0x000ad00201007387 */ /* 0x000fe20000100800 */
[----:B------:R-:W-:Y:S01]  /*1e690*/  ISETP.GT.U32.AND P2, PT, R9, R4, PT ;  /* 0x000000040900720c */ /* 0x000fe20003f44070 */
[----:B------:R-:W-:Y:S01]  /*1e6a0*/  IMAD R42, R42, UR5, RZ ;  /* 0x000000052a2a7c24 */ /* 0x000fe2000f8e02ff */
[----:B------:R-:W-:Y:S01]  /*1e6b0*/  PRMT R41, RZ, 0x7610, R41 ;  /* 0x00007610ff297816 */ /* 0x000fe20000000029 */
[----:B------:R0:W-:Y:S02]  /*1e6c0*/  STL [R1+0xacc], R12 ;  /* 0x000acc0c01007387 */ /* 0x0001e40000100800 */
[----:B------:R-:W-:Y:S01]  /*1e6d0*/  @!P3 IMAD.MOV R15, RZ, RZ, -R15 ;  /* 0x000000ffff0fb224 */ /* 0x000fe200078e0a0f */
[----:B------:R-:W-:Y:S01]  /*1e6e0*/  PRMT R40, RZ, 0x7610, R40 ;  /* 0x00007610ff287816 */ /* 0x000fe20000000028 */
[----:B------:R-:W4:Y:S01]  /*1e6f0*/  LDL R20, [R1+0x13b4] ;  /* 0x0013b40001147983 */ /* 0x000f220000100800 */
[----:B------:R-:W-:Y:S01]  /*1e700*/  @P0 IMAD.MOV.U32 R13, RZ, RZ, R12 ;  /* 0x000000ffff0d0224 */ /* 0x000fe200078e000c */
[----:B------:R-:W1:Y:S01]  /*1e710*/  LDCU UR5, c[0x0][0x3b0] ;  /* 0x00007600ff0577ac */ /* 0x000e620008000800 */
[----:B------:R-:W-:Y:S01]  /*1e720*/  SEL R15, R47, R15, !P1 ;  /* 0x0000000f2f0f7207 */ /* 0x000fe20004800000 */
[----:B0-----:R-:W-:-:S04]  /*1e730*/  @P0 IMAD.MOV.U32 R12, RZ, RZ, R2 ;  /* 0x000000ffff0c0224 */ /* 0x001fc800078e0002 */
[----:B------:R-:W-:Y:S01]  /*1e740*/  IMAD R15, R15, UR6, RZ ;  /* 0x000000060f0f7c24 */ /* 0x000fe2000f8e02ff */
[----:B------:R-:W0:Y:S01]  /*1e750*/  LDCU UR6, c[0x0][0x3b0] ;  /* 0x00007600ff0677ac */ /* 0x000e220008000800 */
[----:B------:R-:W-:Y:S01]  /*1e760*/  @!P2 IMAD.IADD R4, R4, 0x1, -R9 ;  /* 0x000000010404a824 */ /* 0x000fe200078e0a09 */
[----:B------:R0:W4:Y:S01]  /*1e770*/  @P0 LDG.E.U8 R43, desc[UR20][R12.64] ;  /* 0x000000140c2b0981 */ /* 0x000122000c1e1100 */
[C---:B--2---:R-:W-:Y:S02]  /*1e780*/  ISETP.GT.U32.AND P5, PT, R9.reuse, R19, PT ;  /* 0x000000130900720c */ /* 0x044fe40003fa4070 */
[----:B------:R-:W-:-:S11]  /*1e790*/  ISETP.GT.U32.AND P6, PT, R9, R18, PT ;  /* 0x000000120900720c */ /* 0x000fd60003fc4070 */
[----:B------:R-:W-:Y:S01]  /*1e7a0*/  @!P5 IMAD.IADD R19, R19, 0x1, -R9 ;  /* 0x000000011313d824 */ /* 0x000fe200078e0a09 */
[----:B------:R-:W-:-:S04]  /*1e7b0*/  IADD3 R2, P5, PT, R42, R8, RZ ;  /* 0x000000082a027210 */ /* 0x000fc80007fbe0ff */
[----:B------:R-:W-:Y:S02]  /*1e7c0*/  LEA.HI.X.SX32 R11, R42, R5, 0x1, P5 ;  /* 0x000000052a0b7211 */ /* 0x000fe400028f0eff */
[----:B------:R-:W-:Y:S02]  /*1e7d0*/  ISETP.GE.AND P3, PT, R22, RZ, PT ;  /* 0x000000ff1600720c */ /* 0x000fe40003f66270 */
[----:B------:R-:W-:Y:S01]  /*1e7e0*/  ISETP.GT.U32.AND P5, PT, R9, R19, PT ;  /* 0x000000130900720c */ /* 0x000fe20003fa4070 */
[----:B------:R2:W-:Y:S01]  /*1e7f0*/  STL [R1+0xb08], R2 ;  /* 0x000b080201007387 */ /* 0x0005e20000100800 */
[----:B------:R-:W-:Y:S02]  /*1e800*/  @!P6 IMAD.IADD R18, R18, 0x1, -R9 ;  /* 0x000000011212e824 */ /* 0x000fe400078e0a09 */
[----:B0-----:R-:W-:Y:S01]  /*1e810*/  @P0 IMAD.MOV.U32 R12, RZ, RZ, R2 ;  /* 0x000000ffff0c0224 */ /* 0x001fe200078e0002 */
[----:B------:R0:W-:Y:S01]  /*1e820*/  STL [R1+0xb04], R11 ;  /* 0x000b040b01007387 */ /* 0x0001e20000100800 */
[----:B------:R-:W-:-:S03]  /*1e830*/  @P0 IMAD.MOV.U32 R13, RZ, RZ, R11 ;  /* 0x000000ffff0d0224 */ /* 0x000fc600078e000b */
[----:B------:R-:W4:Y:S01]  /*1e840*/  LDL.LU R22, [R1+0x1d8] ;  /* 0x0001d80001167983 */ /* 0x000f220000300800 */
[----:B--2---:R-:W-:-:S03]  /*1e850*/  IADD3 R2, P6, PT, R15, R8, RZ ;  /* 0x000000080f027210 */ /* 0x004fc60007fde0ff */
[----:B------:R2:W4:Y:S01]  /*1e860*/  @P0 LDG.E.U8 R41, desc[UR20][R12.64] ;  /* 0x000000140c290981 */ /* 0x000522000c1e1100 */
[----:B0-----:R-:W-:Y:S01]  /*1e870*/  IMAD.MOV.U32 R11, RZ, RZ, R4 ;  /* 0x000000ffff0b7224 */ /* 0x001fe200078e0004 */
[----:B------:R-:W-:-:S03]  /*1e880*/  LEA.HI.X.SX32 R4, R15, R5, 0x1, P6 ;  /* 0x000000050f047211 */ /* 0x000fc600030f0eff */
[----:B------:R-:W-:Y:S01]  /*1e890*/  @!P3 IMAD.MOV R11, RZ, RZ, -R11 ;  /* 0x000000ffff0bb224 */ /* 0x000fe200078e0a0b */
[----:B------:R-:W-:Y:S01]  /*1e8a0*/  ISETP.GT.U32.AND P3, PT, R9, R3, PT ;  /* 0x000000030900720c */ /* 0x000fe20003f64070 */
[----:B------:R-:W-:Y:S02]  /*1e8b0*/  @!P5 IMAD.IADD R19, R19, 0x1, -R9 ;  /* 0x000000011313d824 */ /* 0x000fe400078e0a09 */
[----:B--2---:R-:W-:Y:S01]  /*1e8c0*/  @P0 IMAD.MOV.U32 R12, RZ, RZ, R2 ;  /* 0x000000ffff0c0224 */ /* 0x004fe200078e0002 */
[----:B------:R-:W-:Y:S01]  /*1e8d0*/  SEL R11, R47, R11, !P1 ;  /* 0x0000000b2f0b7207 */ /* 0x000fe20004800000 */
[----:B------:R-:W-:Y:S01]  /*1e8e0*/  @P0 IMAD.MOV.U32 R13, RZ, RZ, R4 ;  /* 0x000000ffff0d0224 */ /* 0x000fe200078e0004 */
[----:B------:R-:W-:Y:S01]  /*1e8f0*/  ISETP.GT.U32.AND P2, PT, R9, R18, PT ;  /* 0x000000120900720c */ /* 0x000fe20003f44070 */
[----:B------:R0:W-:Y:S01]  /*1e900*/  STL [R1+0xb40], R2 ;  /* 0x000b400201007387 */ /* 0x0001e20000100800 */
[----:B------:R-:W-:-:S03]  /*1e910*/  ISETP.GE.AND P6, PT, R23, RZ, PT ;  /* 0x000000ff1700720c */ /* 0x000fc60003fc6270 */
[----:B------:R2:W-:Y:S04]  /*1e920*/  STL [R1+0xb3c], R4 ;  /* 0x000b3c0401007387 */ /* 0x0005e80000100800 */
[----:B------:R1:W4:Y:S04]  /*1e930*/  @P0 LDG.E.U8 R40, desc[UR20][R12.64] ;  /* 0x000000140c280981 */ /* 0x000328000c1e1100 */
[----:B------:R-:W4:Y:S01]  /*1e940*/  LDL.LU R23, [R1+0x1e4] ;  /* 0x0001e40001177983 */ /* 0x000f220000300800 */
[--C-:B------:R-:W-:Y:S02]  /*1e950*/  @!P3 IMAD.IADD R3, R3, 0x1, -R9.reuse ;  /* 0x000000010303b824 */ /* 0x100fe400078e0a09 */
[----:B------:R-:W-:Y:S01]  /*1e960*/  @!P2 IMAD.IADD R18, R18, 0x1, -R9 ;  /* 0x000000011212a824 */ /* 0x000fe200078e0a09 */
[----:B------:R-:W4:Y:S01]  /*1e970*/  LDL R93, [R1+0x13d4] ;  /* 0x0013d400015d7983 */ /* 0x000f220000100800 */
[----:B-1----:R-:W-:Y:S01]  /*1e980*/  IMAD R13, R11, UR4, RZ ;  /* 0x000000040b0d7c24 */ /* 0x002fe2000f8e02ff */
[----:B---3--:R-:W-:Y:S01]  /*1e990*/  ISETP.GT.U32.AND P5, PT, R9, R21, PT ;  /* 0x000000150900720c */ /* 0x008fe20003fa4070 */
[----:B------:R-:W-:Y:S01]  /*1e9a0*/  IMAD.MOV.U32 R12, RZ, RZ, R19 ;  /* 0x000000ffff0c7224 */ /* 0x000fe200078e0013 */
[----:B------:R-:W-:Y:S01]  /*1e9b0*/  PRMT R39, RZ, 0x7610, R39 ;  /* 0x00007610ff277816 */ /* 0x000fe20000000027 */
[----:B------:R-:W3:Y:S01]  /*1e9c0*/  LDL R19, [R1+0x13f4] ;  /* 0x0013f40001137983 */ /* 0x000ee20000100800 */
[C---:B0-----:R-:W-:Y:S01]  /*1e9d0*/  IADD3 R2, P3, PT, R13.reuse, R8, RZ ;  /* 0x000000080d027210 */ /* 0x041fe20007f7e0ff */
[----:B------:R-:W-:Y:S01]  /*1e9e0*/  IMAD.MOV.U32 R11, RZ, RZ, R18 ;  /* 0x000000ffff0b7224 */ /* 0x000fe200078e0012 */
[----:B------:R-:W-:Y:S01]  /*1e9f0*/  PRMT R38, RZ, 0x7610, R38 ;  /* 0x00007610ff267816 */ /* 0x000fe20000000026 */
[----:B------:R-:W0:Y:S01]  /*1ea00*/  LDCU UR4, c[0x0][0x3b0] ;  /* 0x00007600ff0477ac */ /* 0x000e220008000800 */
[----:B--2---:R-:W-:Y:S01]  /*1ea10*/  LEA.HI.X.SX32 R4, R13, R5, 0x1, P3 ;  /* 0x000000050d047211 */ /* 0x004fe200018f0eff */
[----:B------:R-:W-:Y:S04]  /*1ea20*/  STL [R1+0x370], R2 ;  /* 0x0003700201007387 */ /* 0x000fe80000100800 */
[----:B------:R1:W-:Y:S04]  /*1ea30*/  STL [R1+0x36c], R4 ;  /* 0x00036c0401007387 */ /* 0x0003e80000100800 */
[----:B------:R-:W2:Y:S01]  /*1ea40*/  LDL R18, [R1+0x1414] ;  /* 0x0014140001127983 */ /* 0x000ea20000100800 */
[----:B----4-:R-:W-:Y:S01]  /*1ea50*/  ISETP.GE.AND P2, PT, R20, RZ, PT ;  /* 0x000000ff1400720c */ /* 0x010fe20003f46270 */
[----:B------:R-:W-:Y:S01]  /*1ea60*/  @!P6 IMAD.MOV R12, RZ, RZ, -R12 ;  /* 0x000000ffff0ce224 */ /* 0x000fe200078e0a0c */
[----:B------:R-:W-:Y:S01]  /*1ea70*/  ISETP.GT.U32.AND P6, PT, R9, R3, PT ;  /* 0x000000030900720c */ /* 0x000fe20003fc4070 */
[----:B------:R-:W-:-:S02]  /*1ea80*/  @P0 IMAD.MOV.U32 R13, RZ, RZ, R4 ;  /* 0x000000ffff0d0224 */ /* 0x000fc400078e0004 */
[----:B-1----:R-:W4:Y:S01]  /*1ea90*/  LDL R4, [R1+0x143c] ;  /* 0x00143c0001047983 */ /* 0x002f220000100800 */
[----:B------:R-:W-:Y:S01]  /*1eaa0*/  SEL R14, R47, R12, !P1 ;  /* 0x0000000c2f0e7207 */ /* 0x000fe20004800000 */
[----:B------:R-:W-:Y:S02]  /*1eab0*/  @!P5 IMAD.IADD R21, R21, 0x1, -R9 ;  /* 0x000000011515d824 */ /* 0x000fe400078e0a09 */
[----:B------:R-:W4:Y:S04]  /*1eac0*/  LDL.LU R20, [R1+0x1ec] ;  /* 0x0001ec0001147983 */ /* 0x000f280000300800 */
[----:B------:R-:W-:Y:S02]  /*1ead0*/  @!P2 IMAD.MOV R11, RZ, RZ, -R11 ;  /* 0x000000ffff0ba224 */ /* 0x000fe400078e0a0b */
[----:B------:R-:W-:Y:S01]  /*1eae0*/  IMAD R14, R14, UR5, RZ ;  /* 0x000000050e0e7c24 */ /* 0x000fe2000f8e02ff */
[----:B------:R-:W-:Y:S01]  /*1eaf0*/  ISETP.GT.U32.AND P5, PT, R9, R21, PT ;  /* 0x000000150900720c */ /* 0x000fe20003fa4070 */
[----:B------:R-:W-:Y:S01]  /*1eb00*/  @!P6 IMAD.IADD R3, R3, 0x1, -R9 ;  /* 0x000000010303e824 */ /* 0x000fe200078e0a09 */
[----:B------:R-:W-:Y:S01]  /*1eb10*/  SEL R11, R47, R11, !P1 ;  /* 0x0000000b2f0b7207 */ /* 0x000fe20004800000 */
[----:B------:R-:W-:Y:S01]  /*1eb20*/  @P0 IMAD.MOV.U32 R12, RZ, RZ, R2 ;  /* 0x000000ffff0c0224 */ /* 0x000fe200078e0002 */
[C---:B------:R-:W-:Y:S01]  /*1eb30*/  IADD3 R15, P6, PT, R14.reuse, R8, RZ ;  /* 0x000000080e0f7210 */ /* 0x040fe20007fde0ff */
[----:B------:R-:W1:Y:S02]  /*1eb40*/  LDCU UR5, c[0x0][0x3b0] ;  /* 0x00007600ff0577ac */ /* 0x000e640008000800 */
[----:B------:R-:W-:Y:S01]  /*1eb50*/  IMAD R11, R11, UR6, RZ ;  /* 0x000000060b0b7c24 */ /* 0x000fe2000f8e02ff */
[----:B------:R-:W-:Y:S01]  /*1eb60*/  LEA.HI.X.SX32 R16, R14, R5, 0x1, P6 ;  /* 0x000000050e107211 */ /* 0x000fe200030f0eff */
[----:B------:R0:W4:Y:S01]  /*1eb70*/  @P0 LDG.E.U8 R39, desc[UR20][R12.64] ;  /* 0x000000140c270981 */ /* 0x000122000c1e1100 */
[----:B------:R-:W-:Y:S01]  /*1eb80*/  PRMT R37, RZ, 0x7610, R37 ;  /* 0x00007610ff257816 */ /* 0x000fe20000000025 */
[----:B------:R-:W1:Y:S02]  /*1eb90*/  LDCU UR6, c[0x0][0x3b0] ;  /* 0x00007600ff0677ac */ /* 0x000e640008000800 */
[----:B------:R-:W-:Y:S01]  /*1eba0*/  STL [R1+0x3b0], R15 ;  /* 0x0003b00f01007387 */ /* 0x000fe20000100800 */
[----:B------:R-:W-:-:S02]  /*1ebb0*/  @!P5 IMAD.IADD R21, R21, 0x1, -R9 ;  /* 0x000000011515d824 */ /* 0x000fc400078e0a09 */
[----:B0-----:R-:W-:Y:S02]  /*1ebc0*/  @P0 IMAD.MOV.U32 R12, RZ, RZ, R15 ;  /* 0x000000ffff0c0224 */ /* 0x001fe400078e000f */
[----:B------:R-:W-:-:S05]  /*1ebd0*/  @P0 IMAD.MOV.U32 R13, RZ, RZ, R16 ;  /* 0x000000ffff0d0224 */ /* 0x000fca00078e0010 */
[----:B------:R0:W4:Y:S01]  /*1ebe0*/  @P0 LDG.E.U8 R38, desc[UR20][R12.64] ;  /* 0x000000140c260981 */ /* 0x000122000c1e1100 */
[----:B------:R-:W-:-:S13]  /*1ebf0*/  ISETP.GT.U32.AND P3, PT, R9, R22, PT ;  /* 0x000000160900720c */ /* 0x000fda0003f64070 */
[----:B------:R-:W-:Y:S01]  /*1ec00*/  @!P3 IMAD.IADD R22, R22, 0x1, -R9 ;  /* 0x000000011616b824 */ /* 0x000fe200078e0a09 */
[----:B------:R-:W-:-:S04]  /*1ec10*/  IADD3 R2, P3, PT, R11, R8, RZ ;  /* 0x000000080b027210 */ /* 0x000fc80007f7e0ff */
[----:B------:R-:W-:Y:S01]  /*1ec20*/  LEA.HI.X.SX32 R11, R11, R5, 0x1, P3 ;  /* 0x000000050b0b7211 */ /* 0x000fe200018f0eff */
[----:B------:R-:W-:Y:S04]  /*1ec30*/  STL [R1+0x3f0], R2 ;  /* 0x0003f00201007387 */ /* 0x000fe80000100800 */
[----:B------:R-:W-:Y:S01]  /*1ec40*/  STL [R1+0x3ac], R16 ;  /* 0x0003ac1001007387 */ /* 0x000fe20000100800 */
[----:B0-----:R-:W-:Y:S01]  /*1ec50*/  @P0 IMAD.MOV.U32 R13, RZ, RZ, R11 ;  /* 0x000000ffff0d0224 */ /* 0x001fe200078e000b */
[----:B---3--:R-:W-:Y:S02]  /*1ec60*/  ISETP.GE.AND P6, PT, R19, RZ, PT ;  /* 0x000000ff1300720c */ /* 0x008fe40003fc6270 */
[----:B------:R-:W3:Y:S04]  /*1ec70*/  LDL.LU R19, [R1+0x1f4] ;  /* 0x0001f40001137983 */ /* 0x000ee80000300800 */
[----:B------:R0:W-:Y:S02]  /*1ec80*/  STL [R1+0x3ec], R11 ;  /* 0x0003ec0b01007387 */ /* 0x0001e40000100800 */
[----:B0-----:R-:W-:-:S02]  /*1ec90*/  IMAD.MOV.U32 R11, RZ, RZ, R21 ;  /* 0x000000ffff0b7224 */ /* 0x001fc400078e0015 */
[----:B------:R-:W3:Y:S03]  /*1eca0*/  LDL R21, [R1+0x1454] ;  /* 0x0014540001157983 */ /* 0x000ee60000100800 */
[----:B------:R-:W-:Y:S01]  /*1ecb0*/  @!P6 IMAD.MOV R11, RZ, RZ, -R11 ;  /* 0x000000ffff0be224 */ /* 0x000fe200078e0a0b */
[----:B--2---:R-:W-:Y:S02]  /*1ecc0*/  ISETP.GE.AND P6, PT, R18, RZ, PT ;  /* 0x000000ff1200720c */ /* 0x004fe40003fc6270 */
[----:B------:R-:W2:Y:S01]  /*1ecd0*/  LDL.LU R18, [R1+0x1fc] ;  /* 0x0001fc0001127983 */ /* 0x000ea20000300800 */
[----:B------:R-:W-:-:S05]  /*1ece0*/  @P0 IMAD.MOV.U32 R12, RZ, RZ, R2 ;  /* 0x000000ffff0c0224 */ /* 0x000fca00078e0002 */
[----:B------:R0:W2:Y:S02]  /*1ecf0*/  @P0 LDG.E.U8 R37, desc[UR20][R12.64] ;  /* 0x000000140c250981 */ /* 0x0000a4000c1e1100 */
[----:B0-----:R-:W-:Y:S02]  /*1ed00*/  IMAD.MOV.U32 R12, RZ, RZ, R3 ;  /* 0x000000ffff0c7224 */ /* 0x001fe400078e0003 */
[----:B------:R-:W2:Y:S01]  /*1ed10*/  LDL R3, [R1+0x146c] ;  /* 0x00146c0001037983 */ /* 0x000ea20000100800 */
[----:B------:R-:W-:Y:S02]  /*1ed20*/  ISETP.GT.U32.AND P2, PT, R9, R23, PT ;  /* 0x000000170900720c */ /* 0x000fe40003f44070 */
[----:B------:R-:W-:Y:S02]  /*1ed30*/  ISETP.GE.AND P5, PT, R93, RZ, PT ;  /* 0x000000ff5d00720c */ /* 0x000fe40003fa6270 */
[----:B------:R-:W-:-:S09]  /*1ed40*/  ISETP.GT.U32.AND P3, PT, R9, R22, PT ;  /* 0x000000160900720c */ /* 0x000fd20003f64070 */
[--C-:B------:R-:W-:Y:S02]  /*1ed50*/  @!P2 IMAD.IADD R23, R23, 0x1, -R9.reuse ;  /* 0x000000011717a824 */ /* 0x100fe400078e0a09 */
[----:B------:R-:W-:Y:S01]  /*1ed60*/  @!P5 IMAD.MOV R12, RZ, RZ, -R12 ;  /* 0x000000ffff0cd224 */ /* 0x000fe200078e0a0c */
[C---:B----4-:R-:W-:Y:S02]  /*1ed70*/  ISETP.GT.U32.AND P5, PT, R9.reuse, R20, PT ;  /* 0x000000140900720c */ /* 0x050fe40003fa4070 */
[----:B------:R-:W-:Y:S02]  /*1ed80*/  ISETP.GT.U32.AND P2, PT, R9, R23, PT ;  /* 0x000000170900720c */ /* 0x000fe40003f44070 */
[C---:B------:R-:W-:Y:S01]  /*1ed90*/  SEL R13, R47.reuse, R12, !P1 ;  /* 0x0000000c2f0d7207 */ /* 0x040fe20004800000 */
[----:B------:R-:W-:Y:S01]  /*1eda0*/  @!P3 IMAD.IADD R22, R22, 0x1, -R9 ;  /* 0x000000011616b824 */ /* 0x000fe200078e0a09 */
[----:B------:R-:W-:-:S03]  /*1edb0*/  SEL R12, R47, R11, !P1 ;  /* 0x0000000b2f0c7207 */ /* 0x000fc60004800000 */
[----:B------:R-:W-:Y:S01]  /*1edc0*/  IMAD R13, R13, UR4, RZ ;  /* 0x000000040d0d7c24 */ /* 0x000fe2000f8e02ff */
[----:B------:R-:W-:Y:S01]  /*1edd0*/  ISETP.GE.AND P3, PT, R4, RZ, PT ;  /* 0x000000ff0400720c */ /* 0x000fe20003f66270 */
[----:B------:R-:W-:Y:S01]  /*1ede0*/  IMAD.MOV.U32 R11, RZ, RZ, R22 ;  /* 0x000000ffff0b7224 */ /* 0x000fe200078e0016 */
[----:B------:R-:W-:Y:S01]  /*1edf0*/  PRMT R36, RZ, 0x7610, R36 ;  /* 0x00007610ff247816 */ /* 0x000fe20000000024 */
[----:B------:R-:W-:Y:S01]  /*1ee00*/  @!P5 IMAD.IADD R20, R20, 0x1, -R9 ;  /* 0x000000011414d824 */ /* 0x000fe200078e0a09 */
[----:B------:R-:W-:Y:S01]  /*1ee10*/  PRMT R35, RZ, 0x7610, R35 ;  /* 0x00007610ff237816 */ /* 0x000fe20000000023 */
[----:B------:R-:W-:Y:S01]  /*1ee20*/  @!P2 IMAD.IADD R23, R23, 0x1, -R9 ;  /* 0x000000011717a824 */ /* 0x000fe200078e0a09 */
[C---:B------:R-:W-:Y:S01]  /*1ee30*/  IADD3 R15, P2, PT, R13.reuse, R8, RZ ;  /* 0x000000080d0f7210 */ /* 0x040fe20007f5e0ff */
[----:B------:R-:W-:Y:S01]  /*1ee40*/  IMAD R12, R12, UR7, RZ ;  /* 0x000000070c0c7c24 */ /* 0x000fe2000f8e02ff */
[----:B------:R-:W-:Y:S01]  /*1ee50*/  PRMT R34, RZ, 0x7610, R34 ;  /* 0x00007610ff227816 */ /* 0x000fe20000000022 */
[----:B------:R-:W-:Y:S01]  /*1ee60*/  @!P6 IMAD.MOV R11, RZ, RZ, -R11 ;  /* 0x000000ffff0be224 */ /* 0x000fe200078e0a0b */
[----:B------:R-:W-:Y:S01]  /*1ee70*/  LEA.HI.X.SX32 R16, R13, R5, 0x1, P2 ;  /* 0x000000050d107211 */ /* 0x000fe200010f0eff */
[----:B------:R-:W-:Y:S01]  /*1ee80*/  STL [R1+0x450], R15 ;  /* 0x0004500f01007387 */ /* 0x000fe20000100800 */
[----:B------:R-:W-:Y:S01]  /*1ee90*/  ISETP.GT.U32.AND P2, PT, R9, R20, PT ;  /* 0x000000140900720c */ /* 0x000fe20003f44070 */
[----:B------:R-:W0:Y:S01]  /*1eea0*/  LDCU UR4, c[0x0][0x3b0] ;  /* 0x00007600ff0477ac */ /* 0x000e220008000800 */
[----:B------:R-:W-:-:S02]  /*1eeb0*/  IADD3 R2, P5, PT, R12, R8, RZ ;  /* 0x000000080c027210 */ /* 0x000fc40007fbe0ff */
[C---:B------:R-:W-:Y:S01]  /*1eec0*/  SEL R14, R47.reuse, R11, !P1 ;  /* 0x0000000b2f0e7207 */ /* 0x040fe20004800000 */
[----:B------:R-:W-:Y:S01]  /*1eed0*/  @P0 IMAD.MOV.U32 R13, RZ, RZ, R16 ;  /* 0x000000ffff0d0224 */ /* 0x000fe200078e0010 */
[----:B------:R-:W-:Y:S01]  /*1eee0*/  LEA.HI.X.SX32 R4, R12, R5, 0x1, P5 ;  /* 0x000000050c047211 */ /* 0x000fe200028f0eff */
[----:B------:R-:W-:Y:S01]  /*1eef0*/  @P0 IMAD.MOV.U32 R12, RZ, RZ, R15 ;  /* 0x000000ffff0c0224 */ /* 0x000fe200078e000f */
[----:B------:R-:W-:Y:S01]  /*1ef00*/  PRMT R33, RZ, 0x7610, R33 ;  /* 0x00007610ff217816 */ /* 0x000fe20000000021 */
[----:B------:R-:W-:Y:S01]  /*1ef10*/  IMAD.MOV.U32 R11, RZ, RZ, R23 ;  /* 0x000000ffff0b7224 */ /* 0x000fe200078e0017 */
[----:B------:R4:W-:Y:S01]  /*1ef20*/  STL [R1+0x490], R2 ;  /* 0x0004900201007387 */ /* 0x0009e20000100800 */
[----:B-1----:R-:W-:Y:S01]  /*1ef30*/  IMAD R14, R14, UR5, RZ ;  /* 0x000000050e0e7c24 */ /* 0x002fe2000f8e02ff */
[----:B------:R-:W1:Y:S01]  /*1ef40*/  LDCU UR5, c[0x0][0x3b0] ;  /* 0x00007600ff0577ac */ /* 0x000e620008000800 */
[----:B------:R-:W-:Y:S01]  /*1ef50*/  @!P3 IMAD.MOV R11, RZ, RZ, -R11 ;  /* 0x000000ffff0bb224 */ /* 0x000fe200078e0a0b */
[----:B------:R-:W-:Y:S01]  /*1ef60*/  STL [R1+0x44c], R16 ;  /* 0x00044c1001007387 */ /* 0x000fe20000100800 */
[----:B------:R-:W-:Y:S01]  /*1ef70*/  @!P2 IMAD.IADD R20, R20, 0x1, -R9 ;  /* 0x000000011414a824 */ /* 0x000fe200078e0a09 */
[----:B------:R-:W-:Y:S01]  /*1ef80*/  PRMT R32, RZ, 0x7610, R32 ;  /* 0x00007610ff207816 */ /* 0x000fe20000000020 */
[----:B------:R-:W0:Y:S01]  /*1ef90*/  LDCU UR7, c[0x0][0x3b0] ;  /* 0x00007600ff0777ac */ /* 0x000e220008000800 */
[----:B------:R-:W2:Y:S04]  /*1efa0*/  LDL.LU R22, [R1+0x204] ;  /* 0x0002040001167983 */ /* 0x000ea80000300800 */
[----:B------:R1:W2:Y:S01]  /*1efb0*/  @P0 LDG.E.U8 R36, desc[UR20][R12.64] ;  /* 0x000000140c240981 */ /* 0x0002a2000c1e1100 */
[----:B------:R-:W-:-:S03]  /*1efc0*/  SEL R11, R47, R11, !P1 ;  /* 0x0000000b2f0b7207 */ /* 0x000fc60004800000 */
[----:B------:R0:W-:Y:S01]  /*1efd0*/  STL [R1+0x48c], R4 ;  /* 0x00048c0401007387 */ /* 0x0001e20000100800 */
[----:B-1----:R-:W-:Y:S02]  /*1efe0*/  @P0 IMAD.MOV.U32 R12, RZ, RZ, R2 ;  /* 0x000000ffff0c0224 */ /* 0x002fe400078e0002 */
[----:B------:R-:W-:Y:S01]  /*1eff0*/  @P0 IMAD.MOV.U32 R13, RZ, RZ, R4 ;  /* 0x000000ffff0d0224 */ /* 0x000fe200078e0004 */
[C---:B----4-:R-:W-:Y:S01]  /*1f000*/  IADD3 R2, P2, PT, R14.reuse, R8, RZ ;  /* 0x000000080e027210 */ /* 0x050fe20007f5e0ff */
[----:B0-----:R-:W4:Y:S04]  /*1f010*/  LDL R4, [R1+0x1498] ;  /* 0x0014980001047983 */ /* 0x001f280000100800 */
[----:B------:R0:W4:Y:S02]  /*1f020*/  @P0 LDG.E.U8 R35, desc[UR20][R12.64] ;  /* 0x000000140c230981 */ /* 0x000124000c1e1100 */
[----:B0-----:R-:W-:Y:S01]  /*1f030*/  LEA.HI.X.SX32 R12, R14, R5, 0x1, P2 ;  /* 0x000000050e0c7211 */ /* 0x001fe200010f0eff */
[----:B------:R-:W-:Y:S01]  /*1f040*/  IMAD R14, R11, UR6, RZ ;  /* 0x000000060b0e7c24 */ /* 0x000fe2000f8e02ff */
[----:B------:R-:W-:-:S03]  /*1f050*/  PRMT R31, RZ, 0x7610, R31 ;  /* 0x00007610ff1f7816 */ /* 0x000fc6000000001f */
[----:B------:R-:W-:Y:S01]  /*1f060*/  @P0 IMAD.MOV.U32 R13, RZ, RZ, R12 ;  /* 0x000000ffff0d0224 */ /* 0x000fe200078e000c */
[----:B------:R-:W0:Y:S01]  /*1f070*/  LDCU UR6, c[0x0][0x3b0] ;  /* 0x00007600ff0677ac */ /* 0x000e220008000800 */
[----:B------:R-:W-:Y:S01]  /*1f080*/  IMAD.MOV.U32 R11, RZ, RZ, R20 ;  /* 0x000000ffff0b7224 */ /* 0x000fe200078e0014 */
[----:B---3--:R-:W-:Y:S02]  /*1f090*/  ISETP.GT.U32.AND P6, PT, R9, R19, PT ;  /* 0x000000130900720c */ /* 0x008fe40003fc4070 */
[----:B------:R-:W-:Y:S02]  /*1f0a0*/  ISETP.GE.AND P5, PT, R21, RZ, PT ;  /* 0x000000ff1500720c */ /* 0x000fe40003fa6270 */
[----:B------:R-:W3:Y:S01]  /*1f0b0*/  LDL.LU R21, [R1+0x208] ;  /* 0x0002080001157983 */ /* 0x000ee20000300800 */
[----:B--2---:R-:W-:-:S03]  /*1f0c0*/  ISETP.GT.U32.AND P3, PT, R9, R18, PT ;  /* 0x000000120900720c */ /* 0x004fc60003f64070 */
[----:B------:R-:W2:Y:S04]  /*1f0d0*/  LDL.LU R23, [R1+0x218] ;  /* 0x0002180001177983 */ /* 0x000ea80000300800 */
[----:B------:R-:W-:Y:S04]  /*1f0e0*/  STL [R1+0x4d0], R2 ;  /* 0x0004d00201007387 */ /* 0x000fe80000100800 */
[----:B------:R1:W-:Y:S01]  /*1f0f0*/  STL [R1+0x4cc], R12 ;  /* 0x0004cc0c01007387 */ /* 0x0003e20000100800 */
[--C-:B------:R-:W-:Y:S02]  /*1f100*/  @!P6 IMAD.IADD R19, R19, 0x1, -R9.reuse ;  /* 0x000000011313e824 */ /* 0x100fe400078e0a09 */
[----:B------:R-:W-:Y:S01]  /*1f110*/  @!P3 IMAD.IADD R18, R18, 0x1, -R9 ;  /* 0x000000011212b824 */ /* 0x000fe200078e0a09 */
[----:B------:R-:W2:Y:S01]  /*1f120*/  LDL.LU R20, [R1+0x22c] ;  /* 0x00022c0001147983 */ /* 0x000ea20000300800 */
[----:B-1----:R-:W-:Y:S01]  /*1f130*/  @P0 IMAD.MOV.U32 R12, RZ, RZ, R2 ;  /* 0x000000ffff0c0224 */ /* 0x002fe200078e0002 */
[----:B------:R-:W-:-:S02]  /*1f140*/  IADD3 R2, P3, PT, R14, R8, RZ ;  /* 0x000000080e027210 */ /* 0x000fc40007f7e0ff */
[----:B------:R-:W-:Y:S02]  /*1f150*/  ISETP.GE.AND P6, PT, R3, RZ, PT ;  /* 0x000000ff0300720c */ /* 0x000fe40003fc6270 */
[----:B------:R-:W-:Y:S01]  /*1f160*/  LEA.HI.X.SX32 R3, R14, R5, 0x1, P3 ;  /* 0x000000050e037211 */ /* 0x000fe200018f0eff */
[----:B------:R1:W2:Y:S04]  /*1f170*/  @P0 LDG.E.U8 R34, desc[UR20][R12.64] ;  /* 0x000000140c220981 */ /* 0x0002a8000c1e1100 */
[----:B------:R-:W-:Y:S04]  /*1f180*/  STL [R1+0x510], R2 ;  /* 0x0005100201007387 */ /* 0x000fe80000100800 */
[----:B------:R0:W-:Y:S01]  /*1f190*/  STL [R1+0x50c], R3 ;  /* 0x00050c0301007387 */ /* 0x0001e20000100800 */
[----:B-1----:R-:W-:-:S03]  /*1f1a0*/  @P0 IMAD.MOV.U32 R13, RZ, RZ, R3 ;  /* 0x000000ffff0d0224 */ /* 0x002fc600078e0003 */
[----:B0-----:R-:W2:Y:S01]  /*1f1b0*/  LDL R3, [R1+0x14b0] ;  /* 0x0014b00001037983 */ /* 0x001ea20000100800 */
[C---:B------:R-:W-:Y:S01]  /*1f1c0*/  ISETP.GT.U32.AND P2, PT, R9.reuse, R19, PT ;  /* 0x000000130900720c */ /* 0x040fe20003f44070 */
[----:B------:R-:W-:Y:S01]  /*1f1d0*/  @!P5 IMAD.MOV R11, RZ, RZ, -R11 ;  /* 0x000000ffff0bd224 */ /* 0x000fe200078e0a0b */
[----:B------:R-:W-:Y:S01]  /*1f1e0*/  ISETP.GT.U32.AND P5, PT, R9, R18, PT ;  /* 0x000000120900720c */ /* 0x000fe20003fa4070 */
[----:B------:R-:W-:-:S03]  /*1f1f0*/  @P0 IMAD.MOV.U32 R12, RZ, RZ, R2 ;  /* 0x000000ffff0c0224 */ /* 0x000fc600078e0002 */
[----:B------:R-:W-:Y:S02]  /*1f200*/  SEL R11, R47, R11, !P1 ;  /* 0x0000000b2f0b7207 */ /* 0x000fe40004800000 */
[----:B------:R0:W2:Y:S05]  /*1f210*/  @P0 LDG.E.U8 R33, desc[UR20][R12.64] ;  /* 0x000000140c210981 */ /* 0x0000aa000c1e1100 */
[----:B------:R-:W-:-:S04]  /*1f220*/  @!P2 IMAD.IADD R19, R19, 0x1, -R9 ;  /* 0x000000011313a824 */ /* 0x000fc800078e0a09 */
[----:B0-----:R-:W-:Y:S02]  /*1f230*/  IMAD.MOV.U32 R12, RZ, RZ, R19 ;  /* 0x000000ffff0c7224 */ /* 0x001fe400078e0013 */
[----:B------:R-:W2:Y:S01]  /*1f240*/  LDL.LU R19, [R1+0x230] ;  /* 0x0002300001137983 */ /* 0x000ea20000300800 */
[----:B------:R-:W-:Y:S01]  /*1f250*/  IMAD R13, R11, UR4, RZ ;  /* 0x000000040b0d7c24 */ /* 0x000fe2000f8e02ff */
[----:B------:R-:W0:Y:S02]  /*1f260*/  LDCU UR4, c[0x0][0x3b0] ;  /* 0x00007600ff0477ac */ /* 0x000e240008000800 */
[----:B------:R-:W2:Y:S01]  /*1f270*/  LDL R93, [R1+0x14dc] ;  /* 0x0014dc00015d7983 */ /* 0x000ea20000100800 */
[----:B------:R-:W-:Y:S02]  /*1f280*/  @!P5 IMAD.IADD R18, R18, 0x1, -R9 ;  /* 0x000000011212d824 */ /* 0x000fe400078e0a09 */
[----:B------:R-:W-:Y:S01]  /*1f290*/  @!P6 IMAD.MOV R12, RZ, RZ, -R12 ;  /* 0x000000ffff0ce224 */ /* 0x000fe200078e0a0c */
[----:B------:R-:W-:-:S02]  /*1f2a0*/  IADD3 R2, P6, PT, R13, R8, RZ ;  /* 0x000000080d027210 */ /* 0x000fc40007fde0ff */
[----:B------:R-:W-:Y:S02]  /*1f2b0*/  ISETP.GT.U32.AND P2, PT, R9, R22, PT ;  /* 0x000000160900720c */ /* 0x000fe40003f44070 */
[----:B------:R-:W-:Y:S01]  /*1f2c0*/  SEL R14, R47, R12, !P1 ;  /* 0x0000000c2f0e7207 */ /* 0x000fe20004800000 */
[----:B------:R-:W-:Y:S01]  /*1f2d0*/  STL [R1+0x550], R2 ;  /* 0x0005500201007387 */ /* 0x000fe20000100800 */
[----:B------:R-:W-:-:S03]  /*1f2e0*/  IMAD.MOV.U32 R11, RZ, RZ, R18 ;  /* 0x000000ffff0b7224 */ /* 0x000fc600078e0012 */
[----:B------:R-:W-:Y:S01]  /*1f2f0*/  IMAD R14, R14, UR5, RZ ;  /* 0x000000050e0e7c24 */ /* 0x000fe2000f8e02ff */
[----:B------:R-:W-:Y:S02]  /*1f300*/  PRMT R24, RZ, 0x7610, R24 ;  /* 0x00007610ff187816 */ /* 0x000fe40000000018 */
[----:B----4-:R-:W-:-:S03]  /*1f310*/  ISETP.GE.AND P3, PT, R4, RZ, PT ;  /* 0x000000ff0400720c */ /* 0x010fc60003f66270 */
[----:B------:R-:W-:Y:S01]  /*1f320*/  @!P2 IMAD.IADD R22, R22, 0x1, -R9 ;  /* 0x000000011616a824 */ /* 0x000fe200078e0a09 */
[----:B------:R-:W-:Y:S01]  /*1f330*/  LEA.HI.X.SX32 R4, R13, R5, 0x1, P6 ;  /* 0x000000050d047211 */ /* 0x000fe200030f0eff */
[----:B------:R-:W-:Y:S01]  /*1f340*/  @P0 IMAD.MOV.U32 R12, RZ, RZ, R2 ;  /* 0x000000ffff0c0224 */ /* 0x000fe200078e0002 */
[----:B------:R-:W1:Y:S03]  /*1f350*/  LDCU UR5, c[0x0][0x3b0] ;  /* 0x00007600ff0577ac */ /* 0x000e660008000800 */
[----:B------:R4:W-:Y:S01]  /*1f360*/  STL [R1+0x54c], R4 ;  /* 0x00054c0401007387 */ /* 0x0009e20000100800 */
[----:B------:R-:W-:-:S03]  /*1f370*/  @P0 IMAD.MOV.U32 R13, RZ, RZ, R4 ;  /* 0x000000ffff0d0224 */ /* 0x000fc600078e0004 */
[----:B------:R-:W2:Y:S01]  /*1f380*/  LDL.LU R18, [R1+0x220] ;  /* 0x0002200001127983 */ /* 0x000ea20000300800 */
[----:B------:R-:W-:Y:S01]  /*1f390*/  @!P3 IMAD.MOV R11, RZ, RZ, -R11 ;  /* 0x000000ffff0bb224 */ /* 0x000fe200078e0a0b */
[----:B------:R-:W-:Y:S02]  /*1f3a0*/  ISETP.GT.U32.AND P3, PT, R9, R22, PT ;  /* 0x000000160900720c */ /* 0x000fe40003f64070 */
[----:B------:R1:W2:Y:S02]  /*1f3b0*/  @P0 LDG.E.U8 R32, desc[UR20][R12.64] ;  /* 0x000000140c200981 */ /* 0x0002a4000c1e1100 */
[----:B------:R-:W-:-:S05]  /*1f3c0*/  SEL R11, R47, R11, !P1 ;  /* 0x0000000b2f0b7207 */ /* 0x000fca0004800000 */
[----:B0-----:R-:W-:Y:S01]  /*1f3d0*/  IMAD R11, R11, UR4, RZ ;  /* 0x000000040b0b7c24 */ /* 0x001fe2000f8e02ff */
[----:B------:R-:W0:Y:S03]  /*1f3e0*/  LDCU UR4, c[0x0][0x3b0] ;  /* 0x00007600ff0477ac */ /* 0x000e260008000800 */
[----:B------:R-:W-:Y:S01]  /*1f3f0*/  @!P3 IMAD.IADD R22, R22, 0x1, -R9 ;  /* 0x000000011616b824 */ /* 0x000fe200078e0a09 */
[C---:B---3--:R-:W-:Y:S02]  /*1f400*/  ISETP.GT.U32.AND P5, PT, R9.reuse, R21, PT ;  /* 0x000000150900720c */ /* 0x048fe40003fa4070 */
[----:B--2---:R-:W-:-:S11]  /*1f410*/  ISETP.GT.U32.AND P2, PT, R9, R23, PT ;  /* 0x000000170900720c */ /* 0x004fd60003f44070 */
[--C-:B------:R-:W-:Y:S01]  /*1f420*/  @!P5 IMAD.IADD R21, R21, 0x1, -R9.reuse ;  /* 0x000000011515d824 */ /* 0x100fe200078e0a09 */
[C---:B----4-:R-:W-:Y:S02]  /*1f430*/  IADD3 R4, P5, PT, R14.reuse, R8, RZ ;  /* 0x000000080e047210 */ /* 0x050fe40007fbe0ff */
[----:B------:R-:W-:Y:S02]  /*1f440*/  ISETP.GT.U32.AND P6, PT, R9, R20, PT ;  /* 0x000000140900720c */ /* 0x000fe40003fc4070 */
[----:B------:R-:W-:Y:S01]  /*1f450*/  LEA.HI.X.SX32 R15, R14, R5, 0x1, P5 ;  /* 0x000000050e0f7211 */ /* 0x000fe200028f0eff */
[----:B------:R2:W-:Y:S01]  /*1f460*/  STL [R1+0x590], R4 ;  /* 0x0005900401007387 */ /* 0x0005e20000100800 */
[----:B-1----:R-:W-:Y:S02]  /*1f470*/  @P0 IMAD.MOV.U32 R12, RZ, RZ, R4 ;  /* 0x000000ffff0c0224 */ /* 0x002fe400078e0004 */
[----:B------:R-:W-:Y:S01]  /*1f480*/  @!P2 IMAD.IADD R23, R23, 0x1, -R9 ;  /* 0x000000011717a824 */ /* 0x000fe200078e0a09 */
[----:B------:R-:W-:Y:S01]  /*1f490*/  ISETP.GT.U32.AND P2, PT, R9, R21, PT ;  /* 0x000000150900720c */ /* 0x000fe20003f44070 */
[----:B------:R-:W-:-:S05]  /*1f4a0*/  @P0 IMAD.MOV.U32 R13, RZ, RZ, R15 ;  /* 0x000000ffff0d0224 */ /* 0x000fca00078e000f */
[----:B------:R-:W-:Y:S01]  /*1f4b0*/  @!P6 IMAD.IADD R20, R20, 0x1, -R9 ;  /* 0x000000011414e824 */ /* 0x000fe200078e0a09 */
[----:B------:R-:W-:Y:S01]  /*1f4c0*/  IADD3 R2, P6, PT, R11, R8, RZ ;  /* 0x000000080b027210 */ /* 0x000fe20007fde0ff */
[----:B------:R1:W3:Y:S01]  /*1f4d0*/  @P0 LDG.E.U8 R31, desc[UR20][R12.64] ;  /* 0x000000140c1f0981 */ /* 0x0002e2000c1e1100 */
[----:B------:R-:W-:-:S03]  /*1f4e0*/  ISETP.GE.AND P5, PT, R3, RZ, PT ;  /* 0x000000ff0300720c */ /* 0x000fc60003fa6270 */
[----:B------:R-:W4:Y:S04]  /*1f4f0*/  LDL R3, [R1+0x14f4] ;  /* 0x0014f40001037983 */ /* 0x000f280000100800 */
[----:B------:R0:W-:Y:S04]  /*1f500*/  STL [R1+0x58c], R15 ;  /* 0x00058c0f01007387 */ /* 0x0001e80000100800 */
[----:B--2---:R-:W2:Y:S01]  /*1f510*/  LDL R4, [R1+0x150c] ;  /* 0x00150c0001047983 */ /* 0x004ea20000100800 */
[----:B------:R-:W-:Y:S01]  /*1f520*/  LEA.HI.X.SX32 R11, R11, R5, 0x1, P6 ;  /* 0x000000050b0b7211 */ /* 0x000fe200030f0eff */
[----:B-1----:R-:W-:-:S02]  /*1f530*/  IMAD.MOV.U32 R12, RZ, RZ, R22 ;  /* 0x000000ffff0c7224 */ /* 0x002fc400078e0016 */
[----:B------:R-:W-:Y:S01]  /*1f540*/  STL [R1+0x5d0], R2 ;  /* 0x0005d00201007387 */ /* 0x000fe20000100800 */
[----:B------:R-:W-:-:S03]  /*1f550*/  @!P2 IMAD.IADD R21, R21, 0x1, -R9 ;  /* 0x000000011515a824 */ /* 0x000fc600078e0a09 */
[----:B------:R1:W-:Y:S04]  /*1f560*/  STL [R1+0x5cc], R11 ;  /* 0x0005cc0b01007387 */ /* 0x0003e80000100800 */
[----:B------:R-:W3:Y:S01]  /*1f570*/  LDL R22, [R1+0x153c] ;  /* 0x00153c0001167983 */ /* 0x000ee20000100800 */
[----:B0-----:R-:W-:Y:S02]  /*1f580*/  @P0 IMAD.MOV.U32 R15, RZ, RZ, R11 ;  /* 0x000000ffff0f0224 */ /* 0x001fe400078e000b */
[----:B-1----:R-:W-:Y:S02]  /*1f590*/  IMAD.MOV.U32 R11, RZ, RZ, R21 ;  /* 0x000000ffff0b7224 */ /* 0x002fe400078e0015 */
[----:B------:R-:W3:Y:S01]  /*1f5a0*/  LDL R21, [R1+0x1554] ;  /* 0x0015540001157983 */ /* 0x000ee20000100800 */
[----:B------:R-:W-:-:S02]  /*1f5b0*/  ISETP.GT.U32.AND P3, PT, R9, R19, PT ;  /* 0x000000130900720c */ /* 0x000fc40003f64070 */
[----:B------:R-:W-:Y:S01]  /*1f5c0*/  ISETP.GE.AND P6, PT, R93, RZ, PT ;  /* 0x000000ff5d00720c */ /* 0x000fe20003fc6270 */
[----:B------:R-:W-:Y:S01]  /*1f5d0*/  @!P5 IMAD.MOV R12, RZ, RZ, -R12 ;  /* 0x000000ffff0cd224 */ /* 0x000fe200078e0a0c */
[C---:B------:R-:W-:Y:S02]  /*1f5e0*/  ISETP.GT.U32.AND P5, PT, R9.reuse, R20, PT ;  /* 0x000000140900720c */ /* 0x040fe40003fa4070 */
[----:B------:R-:W-:-:S07]  /*1f5f0*/  ISETP.GT.U32.AND P2, PT, R9, R23, PT ;  /* 0x000000170900720c */ /* 0x000fce0003f44070 */
[----:B------:R-:W-:Y:S02]  /*1f600*/  @!P3 IMAD.IADD R19, R19, 0x1, -R9 ;  /* 0x000000011313b824 */ /* 0x000fe400078e0a09 */
[----:B------:R-:W-:-:S03]  /*1f610*/  @!P6 IMAD.MOV R11, RZ, RZ, -R11 ;  /* 0x000000ffff0be224 */ /* 0x000fc600078e0a0b */
[----:B------:R-:W-:Y:S02]  /*1f620*/  ISETP.GT.U32.AND P3, PT, R9, R19, PT ;  /* 0x000000130900720c */ /* 0x000fe40003f64070 */
[C---:B------:R-:W-:Y:S02]  /*1f630*/  SEL R12, R47.reuse, R12, !P1 ;  /* 0x0000000c2f0c7207 */ /* 0x040fe40004800000 */
[----:B------:R-:W-:Y:S02]  /*1f640*/  SEL R11, R47, R11, !P1 ;  /* 0x0000000b2f0b7207 */ /* 0x000fe40004800000 */
[----:B------:R-:W-:Y:S01]  /*1f650*/  ISETP.GT.U32.AND P6, PT, R9, R18, PT ;  /* 0x000000120900720c */ /* 0x000fe20003fc4070 */
[----:B------:R-:W-:Y:S01]  /*1f660*/  IMAD R13, R12, UR6, RZ ;  /* 0x000000060c0d7c24 */ /* 0x000fe2000f8e02ff */
[----:B------:R-:W-:Y:S01]  /*1f670*/  PRMT R29, RZ, 0x7610, R29 ;  /* 0x00007610ff1d7816 */ /* 0x000fe2000000001d */
[----:B------:R-:W-:Y:S01]  /*1f680*/  IMAD R12, R11, UR4, RZ ;  /* 0x000000040b0c7c24 */ /* 0x000fe2000f8e02ff */
[----:B------:R-:W-:Y:S01]  /*1f690*/  PRMT R30, RZ, 0x7610, R30 ;  /* 0x00007610ff1e7816 */ /* 0x000fe2000000001e */
[----:B------:R-:W-:Y:S01]  /*1f6a0*/  @!P5 IMAD.IADD R20, R20, 0x1, -R9 ;  /* 0x000000011414d824 */ /* 0x000fe200078e0a09 */
[----:B------:R-:W0:Y:S01]  /*1f6b0*/  LDCU UR4, c[0x0][0x3b0] ;  /* 0x00007600ff0477ac */ /* 0x000e220008000800 */
[----:B------:R-:W-:-:S02]  /*1f6c0*/  @P0 IMAD.MOV.U32 R14, RZ, RZ, R2 ;  /* 0x000000ffff0e0224 */ /* 0x000fc400078e0002 */
[----:B------:R-:W-:Y:S01]  /*1f6d0*/  @!P2 IMAD.IADD R23, R23, 0x1, -R9 ;  /* 0x000000011717a824 */ /* 0x000fe200078e0a09 */
[----:B------:R-:W-:Y:S01]  /*1f6e0*/  PRMT R27, RZ, 0x7610, R27 ;  /* 0x00007610ff1b7816 */ /* 0x000fe2000000001b */
[--C-:B------:R-:W-:Y:S01]  /*1f6f0*/  @!P3 IMAD.IADD R19, R19, 0x1, -R9.reuse ;  /* 0x000000011313b824 */ /* 0x100fe200078e0a09 */
[----:B------:R1:W3:Y:S01]  /*1f700*/  @P0 LDG.E.U8 R30, desc[UR20][R14.64] ;  /* 0x000000140e1e0981 */ /* 0x0002e2000c1e1100 */
[----:B------:R-:W-:Y:S01]  /*1f710*/  @!P6 IMAD.IADD R18, R18, 0x1, -R9 ;  /* 0x000000011212e824 */ /* 0x000fe200078e0a09 */
[----:B------:R-:W-:Y:S01]  /*1f720*/  IADD3 R2, P6, PT, R12, R8, RZ ;  /* 0x000000080c027210 */ /* 0x000fe20007fde0ff */
[----:B------:R-:W-:Y:S01]  /*1f730*/  IMAD.MOV.U32 R11, RZ, RZ, R23 ;  /* 0x000000ffff0b7224 */ /* 0x000fe200078e0017 */
[----:B------:R-:W-:Y:S02]  /*1f740*/  PRMT R26, RZ, 0x7610, R26 ;  /* 0x00007610ff1a7816 */ /* 0x000fe4000000001a */
[----:B------:R-:W-:Y:S02]  /*1f750*/  PRMT R25, RZ, 0x7610, R25 ;  /* 0x00007610ff197816 */ /* 0x000fe40000000019 */
[----:B------:R-:W-:Y:S01]  /*1f760*/  PRMT R28, RZ, 0x7610, R28 ;  /* 0x00007610ff1c7816 */ /* 0x000fe2000000001c */
[----:B------:R-:W0:Y:S01]  /*1f770*/  S2R R83, SR_TID.X ;  /* 0x0000000000537919 */ /* 0x000e220000002100 */
[----:B------:R-:W0:Y:S01]  /*1f780*/  LDCU UR6, c[0x0][0x3b0] ;  /* 0x00007600ff0677ac */ /* 0x000e220008000800 */
[----:B----4-:R-:W-:-:S02]  /*1f790*/  ISETP.GE.AND P2, PT, R3, RZ, PT ;  /* 0x000000ff0300720c */ /* 0x010fc40003f46270 */
[----:B------:R-:W-:Y:S02]  /*1f7a0*/  LEA.HI.X.SX32 R3, R12, R5, 0x1, P6 ;  /* 0x000000050c037211 */ /* 0x000fe400030f0eff */
[----:B--2---:R-:W-:Y:S02]  /*1f7b0*/  ISETP.GE.AND P5, PT, R4, RZ, PT ;  /* 0x000000ff0400720c */ /* 0x004fe40003fa6270 */
[----:B------:R-:W-:-:S04]  /*1f7c0*/  IADD3 R4, P3, PT, R13, R8, RZ ;  /* 0x000000080d047210 */ /* 0x000fc80007f7e0ff */
[----:B------:R-:W-:Y:S01]  /*1f7d0*/  LEA.HI.X.SX32 R13, R13, R5, 0x1, P3 ;  /* 0x000000050d0d7211 */ /* 0x000fe200018f0eff */
[----:B------:R-:W-:Y:S01]  /*1f7e0*/  @P0 IMAD.MOV.U32 R12, RZ, RZ, R4 ;  /* 0x000000ffff0c0224 */ /* 0x000fe200078e0004 */
[----:B------:R-:W-:Y:S01]  /*1f7f0*/  STL [R1+0x610], R4 ;  /* 0x0006100401007387 */ /* 0x000fe20000100800 */
[----:B------:R-:W-:-:S03]  /*1f800*/  ISETP.GT.U32.AND P3, PT, R9, R18, PT ;  /* 0x000000120900720c */ /* 0x000fc60003f64070 */
[----:B------:R-:W-:Y:S01]  /*1f810*/  STL [R1+0x650], R2 ;  /* 0x0006500201007387 */ /* 0x000fe20000100800 */
[----:B------:R-:W-:-:S03]  /*1f820*/  @!P2 IMAD.MOV R11, RZ, RZ, -R11 ;  /* 0x000000ffff0ba224 */ /* 0x000fc600078e0a0b */
[----:B------:R2:W-:Y:S04]  /*1f830*/  STL [R1+0x60c], R13 ;  /* 0x00060c0d01007387 */ /* 0x0005e80000100800 */
[----:B------:R4:W3:Y:S02]  /*1f840*/  @P0 LDG.E.U8 R24, desc[UR20][R12.64] ;  /* 0x000000140c180981 */ /* 0x0008e4000c1e1100 */
[----:B---3--:R-:W-:Y:S02]  /*1f850*/  ISETP.GE.AND P2, PT, R22, RZ, PT ;  /* 0x000000ff1600720c */ /* 0x008fe40003f46270 */
[----:B-1----:R-:W-:Y:S01]  /*1f860*/  SEL R14, R47, R11, !P1 ;  /* 0x0000000b2f0e7207 */ /* 0x002fe20004800000 */
[----:B----4-:R-:W-:Y:S02]  /*1f870*/  @P0 IMAD.MOV.U32 R12, RZ, RZ, R2 ;  /* 0x000000ffff0c0224 */ /* 0x010fe400078e0002 */
[----:B--2---:R-:W-:Y:S01]  /*1f880*/  @P0 IMAD.MOV.U32 R13, RZ, RZ, R3 ;  /* 0x000000ffff0d0224 */ /* 0x004fe200078e0003 */
[----:B------:R-:W-:-:S04]  /*1f890*/  ISETP.GE.AND P6, PT, R21, RZ, PT ;  /* 0x000000ff1500720c */ /* 0x000fc80003fc6270 */
[----:B------:R1:W2:Y:S01]  /*1f8a0*/  @P0 LDG.E.U8 R29, desc[UR20][R12.64] ;  /* 0x000000140c1d0981 */ /* 0x0002a2000c1e1100 */
[----:B------:R-:W-:Y:S02]  /*1f8b0*/  IMAD.MOV.U32 R11, RZ, RZ, R19 ;  /* 0x000000ffff0b7224 */ /* 0x000fe400078e0013 */
[----:B------:R-:W-:Y:S01]  /*1f8c0*/  IMAD R14, R14, UR5, RZ ;  /* 0x000000050e0e7c24 */ /* 0x000fe2000f8e02ff */
[----:B------:R-:W3:Y:S01]  /*1f8d0*/  LDCU UR5, c[0x0][0x3b0] ;  /* 0x00007600ff0577ac */ /* 0x000ee20008000800 */
[----:B-1----:R-:W-:-:S04]  /*1f8e0*/  IMAD.MOV.U32 R12, RZ, RZ, R20 ;  /* 0x000000ffff0c7224 */ /* 0x002fc800078e0014 */
[----:B------:R-:W-:Y:S02]  /*1f8f0*/  @!P5 IMAD.MOV R12, RZ, RZ, -R12 ;  /* 0x000000ffff0cd224 */ /* 0x000fe400078e0a0c */
[----:B------:R-:W-:Y:S02]  /*1f900*/  @!P3 IMAD.IADD R18, R18, 0x1, -R9 ;  /* 0x000000011212b824 */ /* 0x000fe400078e0a09 */
[----:B------:R-:W-:Y:S01]  /*1f910*/  @!P2 IMAD.MOV R11, RZ, RZ, -R11 ;  /* 0x000000ffff0ba224 */ /* 0x000fe200078e0a0b */
[C---:B------:R-:W-:Y:S01]  /*1f920*/  SEL R13, R47.reuse, R12, !P1 ;  /* 0x0000000c2f0d7207 */ /* 0x040fe20004800000 */
[----:B------:R-:W-:Y:S01]  /*1f930*/  IMAD.MOV.U32 R12, RZ, RZ, R18 ;  /* 0x000000ffff0c7224 */ /* 0x000fe200078e0012 */
[CC--:B------:R-:W-:Y:S01]  /*1f940*/  IADD3 R2, P2, PT, R14.reuse, R8.reuse, RZ ;  /* 0x000000080e027210 */ /* 0x0c0fe20007f5e0ff */
[----:B------:R1:W-:Y:S01]  /*1f950*/  STL [R1+0x64c], R3 ;  /* 0x00064c0301007387 */ /* 0x0003e20000100800 */
[----:B------:R-:W-:Y:S01]  /*1f960*/  SEL R11, R47, R11, !P1 ;  /* 0x0000000b2f0b7207 */ /* 0x000fe20004800000 */
[----:B------:R-:W-:Y:S01]  /*1f970*/  IMAD R13, R13, UR7, RZ ;  /* 0x000000070d0d7c24 */ /* 0x000fe2000f8e02ff */
[----:B0-----:R-:W-:Y:S01]  /*1f980*/  LOP3.LUT R83, R83, 0x7f, RZ, 0xc0, !PT ;  /* 0x0000007f53537812 */ /* 0x001fe200078ec0ff */
[----:B------:R-:W-:Y:S01]  /*1f990*/  @!P6 IMAD.MOV R12, RZ, RZ, -R12 ;  /* 0x000000ffff0ce224 */ /* 0x000fe200078e0a0c */
[-C--:B-1----:R-:W-:Y:S01]  /*1f9a0*/  LEA.HI.X.SX32 R3, R14, R5.reuse, 0x1, P2 ;  /* 0x000000050e037211 */ /* 0x082fe200010f0eff */
[----:B------:R-:W-:Y:S01]  /*1f9b0*/  IMAD R11, R11, UR4, RZ ;  /* 0x000000040b0b7c24 */ /* 0x000fe2000f8e02ff */
[----:B------:R-:W-:Y:S01]  /*1f9c0*/  IADD3 R16, P2, PT, R13, R8, RZ ;  /* 0x000000080d107210 */ /* 0x000fe20007f5e0ff */
[----:B------:R-:W-:Y:S01]  /*1f9d0*/  @P0 IMAD.MOV.U32 R14, RZ, RZ, R2 ;  /* 0x000000ffff0e0224 */ /* 0x000fe200078e0002 */
[----:B------:R-:W-:Y:S01]  /*1f9e0*/  SEL R12, R47, R12, !P1 ;  /* 0x0000000c2f0c7207 */ /* 0x000fe20004800000 */
[----:B------:R-:W-:Y:S01]  /*1f9f0*/  @P0 IMAD.MOV.U32 R15, RZ, RZ, R3 ;  /* 0x000000ffff0f0224 */ /* 0x000fe200078e0003 */
[----:B------:R-:W-:Y:S01]  /*1fa00*/  LEA.HI.X.SX32 R17, R13, R5, 0x1, P2 ;  /* 0x000000050d117211 */ /* 0x000fe200010f0eff */
[----:B------:R0:W-:Y:S01]  /*1fa10*/  STL [R1+0x690], R2 ;  /* 0x0006900201007387 */ /* 0x0001e20000100800 */
[----:B------:R-:W-:Y:S01]  /*1fa20*/  VIADD R4, R64, 0xbe ;  /* 0x000000be40047836 */ /* 0x000fe20000000000 */
[----:B------:R-:W-:Y:S01]  /*1fa30*/  LOP3.LUT R79, R83, 0x60, RZ, 0x3c, !PT ;  /* 0x00000060534f7812 */ /* 0x000fe200078e3cff */
[----:B------:R-:W1:Y:S01]  /*1fa40*/  LDCU UR4, c[0x0][0x3b0] ;  /* 0x00007600ff0477ac */ /* 0x000e620008000800 */
[----:B------:R3:W4:Y:S01]  /*1fa50*/  @P0 LDG.E.U8 R27, desc[UR20][R14.64] ;  /* 0x000000140e1b0981 */ /* 0x000722000c1e1100 */
[----:B------:R-:W-:Y:S01]  /*1fa60*/  @P0 IMAD.MOV.U32 R13, RZ, RZ, R17 ;  /* 0x000000ffff0d0224 */ /* 0x000fe200078e0011 */
[----:B------:R-:W1:Y:S01]  /*1fa70*/  LDCU UR7, c[0x0][0x3b0] ;  /* 0x00007600ff0777ac */ /* 0x000e620008000800 */
[----:B0-----:R-:W-:Y:S01]  /*1fa80*/  IADD3 R2, P3, PT, R11, R8, RZ ;  /* 0x000000080b027210 */ /* 0x001fe20007f7e0ff */
[----:B------:R0:W-:Y:S01]  /*1fa90*/  STL [R1+0x68c], R3 ;  /* 0x00068c0301007387 */ /* 0x0001e20000100800 */
[----:B---3--:R-:W-:-:S03]  /*1faa0*/  IMAD R14, R12, UR5, RZ ;  /* 0x000000050c0e7c24 */ /* 0x008fc6000f8e02ff */
[----:B------:R3:W-:Y:S01]  /*1fab0*/  STL [R1+0x6d0], R16 ;  /* 0x0006d01001007387 */ /* 0x0007e20000100800 */
[----:B------:R-:W-:Y:S01]  /*1fac0*/  @P0 IMAD.MOV.U32 R12, RZ, RZ, R16 ;  /* 0x000000ffff0c0224 */ /* 0x000fe200078e0010 */
[----:B------:R-:W1:Y:S01]  /*1fad0*/  LDCU UR5, c[0x0][0x3b0] ;  /* 0x00007600ff0577ac */ /* 0x000e620008000800 */
[----:B0-----:R-:W-:-:S03]  /*1fae0*/  LEA.HI.X.SX32 R3, R11, R5, 0x1, P3 ;  /* 0x000000050b037211 */ /* 0x001fc600018f0eff */
[----:B------:R0:W2:Y:S01]  /*1faf0*/  @P0 LDG.E.U8 R26, desc[UR20][R12.64] ;  /* 0x000000140c1a0981 */ /* 0x0000a2000c1e1100 */
[----:B---3--:R-:W-:-:S03]  /*1fb00*/  IADD3 R16, P2, PT, R14, R8, RZ ;  /* 0x000000080e107210 */ /* 0x008fc60007f5e0ff */
[----:B------:R-:W-:Y:S01]  /*1fb10*/  STL [R1+0x718], R2 ;  /* 0x0007180201007387 */ /* 0x000fe20000100800 */
[----:B------:R-:W-:Y:S02]  /*1fb20*/  IABS R11, R4 ;  /* 0x00000004000b7213 */ /* 0x000fe40000000000 */
[----:B------:R-:W-:Y:S01]  /*1fb30*/  LEA.HI.X.SX32 R14, R14, R5, 0x1, P2 ;  /* 0x000000050e0e7211 */ /* 0x000fe200010f0eff */
[----:B0-----:R-:W-:Y:S02]  /*1fb40*/  @P0 IMAD.MOV.U32 R12, RZ, RZ, R2 ;  /* 0x000000ffff0c0224 */ /* 0x001fe400078e0002 */
[----:B------:R-:W-:Y:S01]  /*1fb50*/  @P0 IMAD.MOV.U32 R13, RZ, RZ, R3 ;  /* 0x000000ffff0d0224 */ /* 0x000fe200078e0003 */
[----:B------:R-:W-:Y:S01]  /*1fb60*/  STL [R1+0x6cc], R17 ;  /* 0x0006cc1101007387 */ /* 0x000fe20000100800 */
[----:B------:R-:W-:-:S03]  /*1fb70*/  IMAD.HI.U32 R15, R10, R11, RZ ;  /* 0x0000000b0a0f7227 */ /* 0x000fc600078e00ff */
[----:B------:R0:W3:Y:S04]  /*1fb80*/  @P0 LDG.E.U8 R25, desc[UR20][R12.64] ;  /* 0x000000140c190981 */ /* 0x0000e8000c1e1100 */
[----:B------:R1:W-:Y:S01]  /*1fb90*/  STL [R1+0x1344], R4 ;  /* 0x0013440401007387 */ /* 0x0003e20000100800 */
[----:B0-----:R-:W-:Y:S02]  /*1fba0*/  @P0 IMAD.MOV.U32 R12, RZ, RZ, R16 ;  /* 0x000000ffff0c0224 */ /* 0x001fe400078e0010 */
[----:B------:R-:W-:Y:S02]  /*1fbb0*/  @P0 IMAD.MOV.U32 R13, RZ, RZ, R14 ;  /* 0x000000ffff0d0224 */ /* 0x000fe400078e000e */
[C---:B-1----:R-:W-:Y:S01]  /*1fbc0*/  VIADD R4, R64.reuse, 0xbf ;  /* 0x000000bf40047836 */ /* 0x042fe20000000000 */
[----:B------:R0:W-:Y:S01]  /*1fbd0*/  STL [R1+0x714], R3 ;  /* 0x0007140301007387 */ /* 0x0001e20000100800 */
[----:B------:R-:W-:-:S02]  /*1fbe0*/  VIADD R2, R64, 0xc5 ;  /* 0x000000c540027836 */ /* 0x000fc40000000000 */
[----:B------:R-:W-:Y:S01]  /*1fbf0*/  IMAD.MOV R15, RZ, RZ, -R15 ;  /* 0x000000ffff0f7224 */ /* 0x000fe200078e0a0f */
[----:B------:R1:W2:Y:S01]  /*1fc00*/  @P0 LDG.E.U8 R28, desc[UR20][R12.64] ;  /* 0x000000140c1c0981 */ /* 0x0002a2000c1e1100 */
[----:B0-----:R-:W-:-:S03]  /*1fc10*/  VIADD R3, R64, 0xc4 ;  /* 0x000000c440037836 */ /* 0x001fc60000000000 */
[----:B------:R-:W-:Y:S01]  /*1fc20*/  STL [R1+0x758], R16 ;  /* 0x0007581001007387 */ /* 0x000fe20000100800 */
[----:B-1----:R-:W-:-:S03]  /*1fc30*/  IABS R12, R4 ;  /* 0x00000004000c7213 */ /* 0x002fc60000000000 */
[----:B------:R0:W-:Y:S01]  /*1fc40*/  STL [R1+0x754], R14 ;  /* 0x0007540e01007387 */ /* 0x0001e20000100800 */
[----:B------:R-:W-:Y:S01]  /*1fc50*/  IABS R13, R3 ;  /* 0x00000003000d7213 */ /* 0x000fe20000000000 */
[----:B------:R-:W-:Y:S02]  /*1fc60*/  IMAD R11, R9, R15, R11 ;  /* 0x0000000f090b7224 */ /* 0x000fe400078e020b */
[C---:B------:R-:W-:Y:S01]  /*1fc70*/  IMAD.HI.U32 R15, R10.reuse, R12, RZ ;  /* 0x0000000c0a0f7227 */ /* 0x040fe200078e00ff */
[----:B------:R1:W-:Y:S01]  /*1fc80*/  STL [R1+0x1340], R4 ;  /* 0x0013400401007387 */ /* 0x0003e20000100800 */
[----:B0-----:R-:W-:Y:S02]  /*1fc90*/  IABS R14, R2 ;  /* 0x00000002000e7213 */ /* 0x001fe40000000000 */
[----:B------:R-:W-:Y:S01]  /*1fca0*/  IMAD.HI.U32 R16, R10, R13, RZ ;  /* 0x0000000d0a107227 */ /* 0x000fe200078e00ff */
[----:B------:R0:W-:Y:S03]  /*1fcb0*/  STL [R1+0x1350], R3 ;  /* 0x0013500301007387 */ /* 0x0001e60000100800 */
[----:B------:R-:W-:-:S02]  /*1fcc0*/  IMAD.MOV R15, RZ, RZ, -R15 ;  /* 0x000000ffff0f7224 */ /* 0x000fc400078e0a0f */
[----:B-1----:R-:W-:Y:S02]  /*1fcd0*/  VIADD R4, R64, 0xc6 ;  /* 0x000000c640047836 */ /* 0x002fe40000000000 */
[----:B------:R-:W-:Y:S01]  /*1fce0*/  IMAD.HI.U32 R17, R10, R14, RZ ;  /* 0x0000000e0a117227 */ /* 0x000fe200078e00ff */
[----:B------:R1:W-:Y:S03]  /*1fcf0*/  STL [R1+0x1354], R2 ;  /* 0x0013540201007387 */ /* 0x0003e60000100800 */
[----:B------:R-:W-:Y:S02]  /*1fd00*/  IMAD.MOV R16, RZ, RZ, -R16 ;  /* 0x000000ffff107224 */ /* 0x000fe400078e0a10 */
[----:B0-----:R-:W-:Y:S02]  /*1fd10*/  VIADD R3, R64, 0xc7 ;  /* 0x000000c740037836 */ /* 0x001fe40000000000 */
[----:B------:R-:W-:Y:S01]  /*1fd20*/  IMAD R12, R9, R15, R12 ;  /* 0x0000000f090c7224 */ /* 0x000fe200078e020c */
[----:B------:R-:W-:Y:S01]  /*1fd30*/  IABS R15, R4 ;  /* 0x00000004000f7213 */ /* 0x000fe20000000000 */
[----:B------:R-:W-:-:S02]  /*1fd40*/  IMAD.MOV R17, RZ, RZ, -R17 ;  /* 0x000000ffff117224 */ /* 0x000fc400078e0a11 */
[----:B-1----:R-:W-:Y:S02]  /*1fd50*/  VIADD R2, R64, 0xcc ;  /* 0x000000cc40027836 */ /* 0x002fe40000000000 */
[C---:B------:R-:W-:Y:S01]  /*1fd60*/  IMAD R13, R9.reuse, R16, R13 ;  /* 0x00000010090d7224 */ /* 0x040fe200078e020d */
[----:B------:R-:W-:Y:S01]  /*1fd70*/  IABS R16, R3 ;  /* 0x0000000300107213 */ /* 0x000fe20000000000 */
[----:B------:R-:W-:Y:S01]  /*1fd80*/  IMAD R14, R9, R17, R14 ;  /* 0x00000011090e7224 */ /* 0x000fe200078e020e */
[----:B------:R-:W-:Y:S01]  /*1fd90*/  IABS R17, R2 ;  /* 0x0000000200117213 */ /* 0x000fe20000000000 */
[C---:B------:R-:W-:Y:S01]  /*1fda0*/  IMAD.HI.U32 R18, R10.reuse, R15, RZ ;  /* 0x0000000f0a127227 */ /* 0x040fe200078e00ff */
[----:B------:R-:W-:Y:S03]  /*1fdb0*/  STL [R1+0x1728], R11 ;  /* 0x0017280b01007387 */ /* 0x000fe60000100800 */
[C---:B------:R-:W-:Y:S01]  /*1fdc0*/  IMAD.HI.U32 R19, R10.reuse, R16, RZ ;  /* 0x000000100a137227 */ /* 0x040fe200078e00ff */
[----:B------:R-:W-:Y:S03]  /*1fdd0*/  STL [R1+0x1790], R11 ;  /* 0x0017900b01007387 */ /* 0x000fe60000100800 */
[----:B------:R-:W-:Y:S01]  /*1fde0*/  IMAD.MOV R18, RZ, RZ, -R18 ;  /* 0x000000ffff127224 */ /* 0x000fe200078e0a12 */
[----:B------:R-:W-:Y:S01]  /*1fdf0*/  STL [R1+0x172c], R12 ;  /* 0x00172c0c01007387 */ /* 0x000fe20000100800 */
[----:B------:R-:W-:-:S03]  /*1fe00*/  IMAD.HI.U32 R20, R10, R17, RZ ;  /* 0x000000110a147227 */ /* 0x000fc600078e00ff */
[----:B------:R-:W-:Y:S01]  /*1fe10*/  STL [R1+0x1778], R12 ;  /* 0x0017780c01007387 */ /* 0x000fe20000100800 */
[----:B------:R-:W-:-:S03]  /*1fe20*/  IMAD.MOV R19, RZ, RZ, -R19 ;  /* 0x000000ffff137224 */ /* 0x000fc600078e0a13 */
[----:B------:R-:W-:Y:S01]  /*1fe30*/  STL [R1+0x1730], R13 ;  /* 0x0017300d01007387 */ /* 0x000fe20000100800 */
[----:B------:R-:W-:-:S03]  /*1fe40*/  IMAD R15, R9, R18, R15 ;  /* 0x00000012090f7224 */ /* 0x000fc600078e020f */
[----:B------:R-:W-:Y:S01]  /*1fe50*/  STL [R1+0x1734], R14 ;  /* 0x0017340e01007387 */ /* 0x000fe20000100800 */
[----:B------:R-:W-:-:S03]  /*1fe60*/  IMAD.MOV R20, RZ, RZ, -R20 ;  /* 0x000000ffff147224 */ /* 0x000fc600078e0a14 */
[----:B------:R-:W-:Y:S01]  /*1fe70*/  STL [R1+0x1760], R14 ;  /* 0x0017600e01007387 */ /* 0x000fe20000100800 */
[----:B------:R-:W-:-:S03]  /*1fe80*/  IMAD R16, R9, R19, R16 ;  /* 0x0000001309107224 */ /* 0x000fc600078e0210 */
[----:B------:R-:W-:Y:S01]  /*1fe90*/  STL [R1+0x177c], R14 ;  /* 0x00177c0e01007387 */ /* 0x000fe20000100800 */
[----:B------:R-:W-:-:S03]  /*1fea0*/  IMAD R17, R9, R20, R17 ;  /* 0x0000001409117224 */ /* 0x000fc600078e0211 */
[----:B------:R0:W-:Y:S04]  /*1feb0*/  STL [R1+0x1348], R4 ;  /* 0x0013480401007387 */ /* 0x0001e80000100800 */
[----:B------:R1:W-:Y:S04]  /*1fec0*/  STL [R1+0x134c], R3 ;  /* 0x00134c0301007387 */ /* 0x0003e80000100800 */
[----:B------:R1:W-:Y:S01]  /*1fed0*/  STL [R1+0x1360], R2 ;  /* 0x0013600201007387 */ /* 0x0003e20000100800 */
[----:B0-----:R-:W-:-:S03]  /*1fee0*/  VIADD R4, R64, 0xcd ;  /* 0x000000cd40047836 */ /* 0x001fc60000000000 */
[----:B------:R-:W-:Y:S01]  /*1fef0*/  STL [R1+0x1738], R15 ;  /* 0x0017380f01007387 */ /* 0x000fe20000100800 */
[----:B-1----:R-:W-:-:S03]  /*1ff00*/  VIADD R3, R64, 0xce ;  /* 0x000000ce40037836 */ /* 0x002fc60000000000 */
[----:B------:R-:W-:Y:S01]  /*1ff10*/  STL [R1+0x1764], R15 ;  /* 0x0017640f01007387 */ /* 0x000fe20000100800 */
[----:B------:R-:W-:-:S03]  /*1ff20*/  VIADD R2, R64, 0xcf ;  /* 0x000000cf40027836 */ /* 0x000fc60000000000 */
[----:B------:R-:W-:Y:S04]  /*1ff30*/  STL [R1+0x1780], R15 ;  /* 0x0017800f01007387 */ /* 0x000fe80000100800 */
[----:B------:R-:W-:Y:S04]  /*1ff40*/  STL [R1+0x1744], R16 ;  /* 0x0017441001007387 */ /* 0x000fe80000100800 */
[----:B------:R-:W-:Y:S04]  /*1ff50*/  STL [R1+0x1784], R16 ;  /* 0x0017841001007387 */ /* 0x000fe80000100800 */
[----:B------:R-:W-:Y:S04]  /*1ff60*/  STL [R1+0x1748], R17 ;  /* 0x0017481101007387 */ /* 0x000fe80000100800 */
[----:B------:R0:W-:Y:S04]  /*1ff70*/  STL [R1+0x1358], R4 ;  /* 0x0013580401007387 */ /* 0x0001e80000100800 */
[----:B------:R1:W-:Y:S04]  /*1ff80*/  STL [R1+0x135c], R3 ;  /* 0x00135c0301007387 */ /* 0x0003e80000100800 */
[----:B------:R0:W-:Y:S04]  /*1ff90*/  STL [R1+0x1364], R2 ;  /* 0x0013640201007387 */ /* 0x0001e80000100800 */
[----:B------:R-:W2:Y:S04]  /*1ffa0*/  LDL.LU R84, [R1+0x6a8] ;  /* 0x0006a80001547983 */ /* 0x000ea80000300800 */
[----:B------:R-:W3:Y:S04]  /*1ffb0*/  LDL.LU R85, [R1+0x6a4] ;  /* 0x0006a40001557983 */ /* 0x000ee80000300800 */
[----:B------:R-:W4:Y:S04]  /*1ffc0*/  LDL.LU R86, [R1+0x660] ;  /* 0x0006600001567983 */ /* 0x000f280000300800 */
[----:B------:R-:W4:Y:S01]  /*1ffd0*/  LDL.LU R87, [R1+0x658] ;  /* 0x0006580001577983 */ /* 0x000f220000300800 */
[----:B------:R-:W-:-:S03]  /*1ffe0*/  IABS R18, R4 ;  /* 0x0000000400127213 */ /* 0x000fc60000000000 */
[----:B------:R-:W4:Y:S04]  /*1fff0*/  LDL.LU R88, [R1+0x618] ;  /* 0x0006180001587983 */ /* 0x000f280000300800 */
[----:B------:R-:W4:Y:S04]  /*20000*/  LDL.LU R89, [R1+0x614] ;  /* 0x0006140001597983 */ /* 0x000f280000300800 */
[----:B------:R-:W4:Y:S04]  /*20010*/  LDL.LU R90, [R1+0x5a8] ;  /* 0x0005a800015a7983 */ /* 0x000f280000300800 */
[----:B------:R-:W4:Y:S04]  /*20020*/  LDL.LU R91, [R1+0x5a0] ;  /* 0x0005a000015b7983 */ /* 0x000f280000300800 */
[----:B0-----:R-:W4:Y:S01]  /*20030*/  LDL.LU R4, [R1+0x560] ;  /* 0x0005600001047983 */ /* 0x001f220000300800 */
[----:B------:R-:W-:-:S04]  /*20040*/  IMAD.HI.U32 R21, R10, R18, RZ ;  /* 0x000000120a157227 */ /* 0x000fc800078e00ff */
[----:B------:R-:W-:Y:S01]  /*20050*/  IMAD.MOV R21, RZ, RZ, -R21 ;  /* 0x000000ffff157224 */ /* 0x000fe200078e0a15 */
[----:B------:R-:W-:Y:S01]  /*20060*/  IABS R19, R2 ;  /* 0x0000000200137213 */ /* 0x000fe20000000000 */
[C---:B------:R-:W-:Y:S02]  /*20070*/  VIADD R11, R64.reuse, 0xd4 ;  /* 0x000000d4400b7836 */ /* 0x040fe40000000000 */
[----:B------:R-:W-:Y:S01]  /*20080*/  IMAD R18, R9, R21, R18 ;  /* 0x0000001509127224 */ /* 0x000fe200078e0212 */
[----:B------:R-:W-:Y:S01]  /*20090*/  IABS R20, R3 ;  /* 0x0000000300147213 */ /* 0x000fe20000000000 */
[C---:B-1----:R-:W-:Y:S02]  /*200a0*/  VIADD R3, R64.reuse, 0xd5 ;  /* 0x000000d540037836 */ /* 0x042fe40000000000 */
[----:B------:R-:W-:Y:S01]  /*200b0*/  VIADD R2, R64, 0xd6 ;  /* 0x000000d640027836 */ /* 0x000fe20000000000 */
[----:B------:R-:W-:Y:S01]  /*200c0*/  STL [R1+0x1768], R18 ;  /* 0x0017681201007387 */ /* 0x000fe20000100800 */
[----:B------:R-:W-:-:S03]  /*200d0*/  IMAD.HI.U32 R23, R10, R19, RZ ;  /* 0x000000130a177227 */ /* 0x000fc600078e00ff */
[----:B------:R-:W-:Y:S01]  /*200e0*/  STL [R1+0x1368], R11 ;  /* 0x0013680b01007387 */ /* 0x000fe20000100800 */
[----:B------:R-:W-:Y:S01]  /*200f0*/  IMAD.HI.U32 R22, R10, R20, RZ ;  /* 0x000000140a167227 */ /* 0x000fe200078e00ff */
[----:B------:R-:W-:Y:S02]  /*20100*/  IABS R21, R3 ;  /* 0x0000000300157213 */ /* 0x000fe40000000000 */
[----:B------:R-:W4:Y:S01]  /*20110*/  LDL.LU R92, [R1+0x558] ;  /* 0x00055800015c7983 */ /* 0x000f220000300800 */
[----:B------:R-:W-:-:S03]  /*20120*/  IMAD.MOV R23, RZ, RZ, -R23 ;  /* 0x000000ffff177224 */ /* 0x000fc600078e0a17 */
[----:B------:R0:W-:Y:S04]  /*20130*/  STL [R1+0x136c], R3 ;  /* 0x00136c0301007387 */ /* 0x0001e80000100800 */
[----:B------:R1:W-:Y:S01]  /*20140*/  STL [R1+0x1370], R2 ;  /* 0x0013700201007387 */ /* 0x0003e20000100800 */
[----:B------:R-:W-:Y:S02]  /*20150*/  IMAD.MOV R22, RZ, RZ, -R22 ;  /* 0x000000ffff167224 */ /* 0x000fe400078e0a16 */
[----:B------:R-:W-:Y:S01]  /*20160*/  IMAD R19, R9, R23, R19 ;  /* 0x0000001709137224 */ /* 0x000fe200078e0213 */
[----:B0-----:R-:W4:Y:S01]  /*20170*/  LDL.LU R3, [R1+0x518] ;  /* 0x0005180001037983 */ /* 0x001f220000300800 */
[----:B------:R-:W-:-:S03]  /*20180*/  IABS R23, R2 ;  /* 0x0000000200177213 */ /* 0x000fc60000000000 */
[----:B------:R-:W4:Y:S01]  /*20190*/  LDL.LU R93, [R1+0x4e8] ;  /* 0x0004e800015d7983 */ /* 0x000f220000300800 */
[----:B------:R-:W-:Y:S01]  /*201a0*/  IMAD R20, R9, R22, R20 ;  /* 0x0000001609147224 */ /* 0x000fe200078e0214 */
[----:B------:R-:W-:Y:S01]  /*201b0*/  IABS R22, R11 ;  /* 0x0000000b00167213 */ /* 0x000fe20000000000 */
[----:B------:R-:W-:-:S04]  /*201c0*/  IMAD.HI.U32 R11, R10, R21, RZ ;  /* 0x000000150a0b7227 */ /* 0x000fc800078e00ff */
[----:B-1----:R-:W-:-:S04]  /*201d0*/  IMAD.HI.U32 R2, R10, R23, RZ ;  /* 0x000000170a027227 */ /* 0x002fc800078e00ff */
[----:B------:R-:W-:Y:S02]  /*201e0*/  IMAD.MOV R12, RZ, RZ, -R11 ;  /* 0x000000ffff0c7224 */ /* 0x000fe400078e0a0b */
[----:B------:R-:W-:Y:S02]  /*201f0*/  IMAD.MOV R11, RZ, RZ, -R2 ;  /* 0x000000ffff0b7224 */ /* 0x000fe400078e0a02 */
[----:B------:R-:W4:Y:S04]  /*20200*/  LDL.LU R2, [R1+0x4a8] ;  /* 0x0004a80001027983 */ /* 0x000f280000300800 */
[----:B------:R-:W4:Y:S04]  /*20210*/  LDL.LU R70, [R1+0x4a0] ;  /* 0x0004a00001467983 */ /* 0x000f280000300800 */
[----:B--2---:R-:W-:Y:S04]  /*20220*/  STS.U8 [R79+UR9+0x1300], R84 ;  /* 0x001300544f007988 */ /* 0x004fe80008000009 */
[----:B---3--:R-:W-:Y:S04]  /*20230*/  STS.U8 [R79+UR9+0x5300], R85 ;  /* 0x005300554f007988 */ /* 0x008fe80008000009 */
[----:B----4-:R-:W-:Y:S04]  /*20240*/  STS.U8 [R79+UR9+0x1700], R86 ;  /* 0x001700564f007988 */ /* 0x010fe80008000009 */
[----:B------:R-:W-:Y:S04]  /*20250*/  STS.U8 [R79+UR9+0x5700], R87 ;  /* 0x005700574f007988 */ /* 0x000fe80008000009 */
[----:B------:R-:W-:Y:S04]  /*20260*/  STS.U8 [R79+UR9+0x1b00], R88 ;  /* 0x001b00584f007988 */ /* 0x000fe80008000009 */
[----:B------:R-:W-:Y:S04]  /*20270*/  STS.U8 [R79+UR9+0x5b00], R89 ;  /* 0x005b00594f007988 */ /* 0x000fe80008000009 */
[----:B------:R-:W-:Y:S04]  /*20280*/  STS.U8 [R79+UR9+0x1f00], R90 ;  /* 0x001f005a4f007988 */ /* 0x000fe80008000009 */
[----:B------:R-:W-:Y:S04]  /*20290*/  STS.U8 [R79+UR9+0x5f00], R91 ;  /* 0x005f005b4f007988 */ /* 0x000fe80008000009 */
[----:B------:R0:W-:Y:S04]  /*202a0*/  STS.U8 [R79+UR9+0x2300], R4 ;  /* 0x002300044f007988 */ /* 0x0001e80008000009 */
[----:B0-----:R-:W2:Y:S04]  /*202b0*/  LDL.LU R4, [R1+0x468] ;  /* 0x0004680001047983 */ /* 0x001ea80000300800 */
[----:B------:R-:W3:Y:S04]  /*202c0*/  LDL.LU R71, [R1+0x464] ;  /* 0x0004640001477983 */ /* 0x000ee80000300800 */
[----:B------:R-:W4:Y:S04]  /*202d0*/  LDL.LU R72, [R1+0x458] ;  /* 0x0004580001487983 */ /* 0x000f280000300800 */
[----:B------:R-:W3:Y:S04]  /*202e0*/  LDL.LU R73, [R1+0x454] ;  /* 0x0004540001497983 */ /* 0x000ee80000300800 */
[----:B------:R-:W4:Y:S04]  /*202f0*/  LDL.LU R74, [R1+0x420] ;  /* 0x00042000014a7983 */ /* 0x000f280000300800 */
[----:B------:R-:W4:Y:S04]  /*20300*/  LDL.LU R75, [R1+0x128] ;  /* 0x00012800014b7983 */ /* 0x000f280000300800 */
[----:B------:R-:W4:Y:S04]  /*20310*/  LDL.LU R76, [R1+0x3f4] ;  /* 0x0003f400014c7983 */ /* 0x000f280000300800 */
[----:B------:R-:W-:Y:S04]  /*20320*/  STS.U8 [R79+UR9+0x6300], R92 ;  /* 0x0063005c4f007988 */ /* 0x000fe80008000009 */
[----:B------:R-:W4:Y:S04]  /*20330*/  LDL.LU R77, [R1+0x3c8] ;  /* 0x0003c800014d7983 */ /* 0x000f280000300800 */
[----:B------:R0:W-:Y:S04]  /*20340*/  STS.U8 [R79+UR9+0x2700], R3 ;  /* 0x002700034f007988 */ /* 0x0001e80008000009 */
[----:B------:R-:W4:Y:S04]  /*20350*/  LDL.LU R78, [R1+0x3bc] ;  /* 0x0003bc00014e7983 */ /* 0x000f280000300800 */
        /* <DEDUP_REMOVED lines=17> */
[----:B0-----:R-:W4:Y:S04]  /*20470*/  LDL.LU R2, [R1+0x598] ;  /* 0x0005980001027983 */ /* 0x001f280000300800 */
[----:B------:R-:W-:Y:S04]  /*20480*/  STS.U8 [R79+UR9+0x6b00], R70 ;  /* 0x006b00464f007988 */ /* 0x000fe80008000009 */
[----:B--2---:R0:W-:Y:S04]  /*20490*/  STS.U8 [R79+UR9+0x2f00], R4 ;  /* 0x002f00044f007988 */ /* 0x0041e80008000009 */
[----:B0-----:R-:W2:Y:S01]  /*204a0*/  LDL.LU R4, [R1+0x594] ;  /* 0x0005940001047983 */ /* 0x001ea20000300800 */
[----:B------:R-:W-:-:S03]  /*204b0*/  IMAD R23, R9, R11, R23 ;  /* 0x0000000b09177224 */ /* 0x000fc600078e0217 */
[----:B---3--:R-:W-:Y:S01]  /*204c0*/  STS.U8 [R79+UR9+0x6f00], R71 ;  /* 0x006f00474f007988 */ /* 0x008fe20008000009 */
[----:B------:R-:W-:-:S03]  /*204d0*/  LOP3.LUT R11, R7, 0x70, RZ, 0x3c, !PT ;  /* 0x00000070070b7812 */ /* 0x000fc600078e3cff */
[----:B----4-:R-:W-:Y:S04]  /*204e0*/  STS.U8 [R79+UR9+0x3300], R72 ;  /* 0x003300484f007988 */ /* 0x010fe80008000009 */
        /* <DEDUP_REMOVED lines=8> */
[----:B------:R1:W-:Y:S04]  /*20570*/  STS.U8 [R11+UR9+0x4380], R93 ;  /* 0x0043805d0b007988 */ /* 0x0003e80008000009 */
[----:B------:R-:W-:Y:S04]  /*20580*/  STS.U8 [R11+UR9+0x780], R81 ;  /* 0x000780510b007988 */ /* 0x000fe80008000009 */
[----:B------:R-:W-:Y:S04]  /*20590*/  STS.U8 [R11+UR9+0x4780], R82 ;  /* 0x004780520b007988 */ /* 0x000fe80008000009 */
        /* <DEDUP_REMOVED lines=10> */
[----:B-1----:R-:W4:Y:S04]  /*20640*/  LDL.LU R93, [R1+0x520] ;  /* 0x00052000015d7983 */ /* 0x002f280000300800 */
[----:B------:R-:W-:Y:S04]  /*20650*/  STS.U8 [R11+UR9+0x5b80], R92 ;  /* 0x005b805c0b007988 */ /* 0x000fe80008000009 */
        /* <DEDUP_REMOVED lines=12> */
[----:B--2---:R0:W-:Y:S04]  /*20720*/  STS.U8 [R11+UR9+0x5f80], R4 ;  /* 0x005f80040b007988 */ /* 0x0041e80008000009 */
[----:B0-----:R-:W2:Y:S04]  /*20730*/  LDL.LU R4, [R1+0x3c0] ;  /* 0x0003c00001047983 */ /* 0x001ea80000300800 */
[----:B------:R-:W2:Y:S04]  /*20740*/  LDL.LU R80, [R1+0x3b4] ;  /* 0x0003b40001507983 */ /* 0x000ea80000300800 */
[----:B---3--:R0:W-:Y:S04]  /*20750*/  STS.U8 [R11+UR9+0x2380], R3 ;  /* 0x002380030b007988 */ /* 0x0081e80008000009 */
        /* <DEDUP_REMOVED lines=8> */
[----:B----4-:R0:W-:Y:S04]  /*207e0*/  STS.U8 [R11+UR9+0x6380], R93 ;  /* 0x0063805d0b007988 */ /* 0x0101e80008000009 */
[----:B------:R-:W4:Y:S04]  /*207f0*/  LDL.LU R88, [R1+0x274] ;  /* 0x0002740001587983 */ /* 0x000f280000300800 */
[----:B------:R-:W4:Y:S04]  /*20800*/  LDL.LU R89, [R1+0x244] ;  /* 0x0002440001597983 */ /* 0x000f280000300800 */
[----:B------:R-:W-:Y:S04]  /*20810*/  STS.U8 [R11+UR9+0x2780], R70 ;  /* 0x002780460b007988 */ /* 0x000fe80008000009 */
[----:B------:R1:W-:Y:S04]  /*20820*/  STS.U8 [R11+UR9+0x6780], R2 ;  /* 0x006780020b007988 */ /* 0x0003e80008000009 */
[----:B------:R-:W-:Y:S04]  /*20830*/  STS.U8 [R11+UR9+0x2b80], R71 ;  /* 0x002b80470b007988 */ /* 0x000fe80008000009 */
[----:B------:R-:W-:Y:S04]  /*20840*/  STS.U8 [R11+UR9+0x6b80], R72 ;  /* 0x006b80480b007988 */ /* 0x000fe80008000009 */
[----:B------:R-:W-:Y:S04]  /*20850*/  STS.U8 [R11+UR9+0x2f80], R73 ;  /* 0x002f80490b007988 */ /* 0x000fe80008000009 */
[----:B------:R-:W-:Y:S04]  /*20860*/  STS.U8 [R11+UR9+0x6f80], R74 ;  /* 0x006f804a0b007988 */ /* 0x000fe80008000009 */
[----:B------:R-:W-:Y:S04]  /*20870*/  STS.U8 [R11+UR9+0x3380], R75 ;  /* 0x0033804b0b007988 */ /* 0x000fe80008000009 */
[----:B------:R-:W4:Y:S04]  /*20880*/  LDL.LU R90, [R1+0x228] ;  /* 0x00022800015a7983 */ /* 0x000f280000300800 */
[----:B------:R-:W-:Y:S04]  /*20890*/  STS.U8 [R11+UR9+0x7380], R76 ;  /* 0x0073804c0b007988 */ /* 0x000fe80008000009 */
[----:B------:R-:W4:Y:S04]  /*208a0*/  LDL.LU R91, [R1+0x224] ;  /* 0x00022400015b7983 */ /* 0x000f280000300800 */
[----:B------:R-:W-:Y:S04]  /*208b0*/  STS.U8 [R11+UR9+0x3780], R77 ;  /* 0x0037804d0b007988 */ /* 0x000fe80008000009 */
[----:B------:R-:W4:Y:S04]  /*208c0*/  LDL.LU R92, [R1+0x210] ;  /* 0x00021000015c7983 */ /* 0x000f280000300800 */
[----:B------:R-:W-:Y:S04]  /*208d0*/  STS.U8 [R11+UR9+0x7780], R78 ;  /* 0x0077804e0b007988 */ /* 0x000fe80008000009 */
[----:B0-----:R-:W4:Y:S04]  /*208e0*/  LDL.LU R93, [R1+0x20c] ;  /* 0x00020c00015d7983 */ /* 0x001f280000300800 */
[----:B------:R-:W-:Y:S04]  /*208f0*/  STS.U8 [R11+UR9+0x3b80], R79 ;  /* 0x003b804f0b007988 */ /* 0x000fe80008000009 */
[----:B-1----:R-:W4:Y:S04]  /*20900*/  LDL.LU R2, [R1+0x200] ;  /* 0x0002000001027983 */ /* 0x002f280000300800 */
[----:B--2---:R0:W-:Y:S04]  /*20910*/  STS.U8 [R11+UR9+0x7b80], R4 ;  /* 0x007b80040b007988 */ /* 0x0041e80008000009 */
[----:B0-----:R-:W2:Y:S04]  /*20920*/  LDL.LU R4, [R1+0x1f8] ;  /* 0x0001f80001047983 */ /* 0x001ea80000300800 */
[----:B------:R-:W-:Y:S04]  /*20930*/  STS.U8 [R11+UR9+0x3f80], R80 ;  /* 0x003f80500b007988 */ /* 0x000fe80008000009 */
[----:B---3--:R0:W-:Y:S04]  /*20940*/  STS.U8 [R11+UR9+0x7f80], R3 ;  /* 0x007f80030b007988 */ /* 0x0081e80008000009 */
[----:B------:R-:W-:Y:S04]  /*20950*/  STS.U8 [R7+UR9+0x8000], R81 ;  /* 0x0080005107007988 */ /* 0x000fe80008000009 */
[----:B0-----:R-:W3:Y:S04]  /*20960*/  LDL.LU R3, [R1+0x1f0] ;  /* 0x0001f00001037983 */ /* 0x001ee80000300800 */
[----:B------:R-:W3:Y:S04]  /*20970*/  LDL.LU R70, [R1+0x1e8] ;  /* 0x0001e80001467983 */ /* 0x000ee80000300800 */
[----:B------:R-:W3:Y:S04]  /*20980*/  LDL.LU R71, [R1+0x1e0] ;  /* 0x0001e00001477983 */ /* 0x000ee80000300800 */
[----:B------:R-:W-:Y:S04]  /*20990*/  STS.U8 [R7+UR9+0x8400], R82 ;  /* 0x0084005207007988 */ /* 0x000fe80008000009 */
[----:B------:R-:W-:Y:S04]  /*209a0*/  STS.U8 [R7+UR9+0x8800], R83 ;  /* 0x0088005307007988 */ /* 0x000fe80008000009 */
[----:B------:R-:W-:Y:S04]  /*209b0*/  STS.U8 [R7+UR9+0x8c00], R84 ;  /* 0x008c005407007988 */ /* 0x000fe80008000009 */
[----:B------:R-:W-:Y:S04]  /*209c0*/  STS.U8 [R7+UR9+0x9000], R85 ;  /* 0x0090005507007988 */ /* 0x000fe80008000009 */
[----:B------:R-:W3:Y:S04]  /*209d0*/  LDL.LU R72, [R1+0x1d4] ;  /* 0x0001d40001487983 */ /* 0x000ee80000300800 */
[----:B------:R-:W-:Y:S04]  /*209e0*/  STS.U8 [R7+UR9+0x9400], R86 ;  /* 0x0094005607007988 */ /* 0x000fe80008000009 */
[----:B------:R-:W3:Y:S04]  /*209f0*/  LDL.LU R73, [R1+0x1cc] ;  /* 0x0001cc0001497983 */ /* 0x000ee80000300800 */
[----:B------:R-:W-:Y:S04]  /*20a00*/  STS.U8 [R7+UR9+0x9800], R87 ;  /* 0x0098005707007988 */ /* 0x000fe80008000009 */
[----:B------:R-:W3:Y:S04]  /*20a10*/  LDL.LU R74, [R1+0x1c8] ;  /* 0x0001c800014a7983 */ /* 0x000ee80000300800 */
[----:B----4-:R0:W-:Y:S04]  /*20a20*/  STS.U8 [R7+UR9+0x9c00], R88 ;  /* 0x009c005807007988 */ /* 0x0101e80008000009 */
[----:B------:R-:W4:Y:S04]  /*20a30*/  LDL.LU R75, [R1+0x1c0] ;  /* 0x0001c000014b7983 */ /* 0x000f280000300800 */
[----:B------:R-:W-:Y:S04]  /*20a40*/  STS.U8 [R7+UR9+0xa000], R89 ;  /* 0x00a0005907007988 */ /* 0x000fe80008000009 */
        /* <DEDUP_REMOVED lines=11> */
[----:B------:R-:W4:Y:S04]  /*20b00*/  LDL.LU R81, [R1+0x198] ;  /* 0x0001980001517983 */ /* 0x000f280000300800 */
[----:B--2---:R0:W-:Y:S04]  /*20b10*/  STS.U8 [R7+UR9+0xb800], R4 ;  /* 0x00b8000407007988 */ /* 0x0041e80008000009 */
[----:B0-----:R-:W2:Y:S04]  /*20b20*/  LDL.LU R4, [R1+0x194] ;  /* 0x0001940001047983 */ /* 0x001ea80000300800 */
[----:B------:R-:W2:Y:S04]  /*20b30*/  LDL.LU R82, [R1+0x190] ;  /* 0x0001900001527983 */ /* 0x000ea80000300800 */
        /* <DEDUP_REMOVED lines=10> */
[----:B---3--:R0:W-:Y:S04]  /*20be0*/  STS.U8 [R7+UR9+0xbc00], R3 ;  /* 0x00bc000307007988 */ /* 0x0081e80008000009 */
[----:B------:R-:W-:Y:S04]  /*20bf0*/  STS.U8 [R7+UR9+0xc000], R70 ;  /* 0x00c0004607007988 */ /* 0x000fe80008000009 */
[----:B------:R-:W3:Y:S04]  /*20c00*/  LDL.LU R2, [R1+0x15c] ;  /* 0x00015c0001027983 */ /* 0x000ee80000300800 */
[----:B------:R-:W-:Y:S04]  /*20c10*/  STS.U8 [R7+UR9+0xc400], R71 ;  /* 0x00c4004707007988 */ /* 0x000fe80008000009 */
[----:B0-----:R-:W3:Y:S04]  /*20c20*/  LDL.LU R3, [R1+0x158] ;  /* 0x0001580001037983 */ /* 0x001ee80000300800 */
[----:B------:R0:W-:Y:S04]  /*20c30*/  STS.U8 [R7+UR9+0xc800], R0 ;  /* 0x00c8000007007988 */ /* 0x0001e80008000009 */
[----:B0-----:R-:W3:Y:S04]  /*20c40*/  LDL.LU R0, [R1+0x1800] ;  /* 0x0018000001007983 */ /* 0x001ee80000300800 */
[----:B------:R-:W-:Y:S04]  /*20c50*/  STS.U8 [R7+UR9+0xcc00], R72 ;  /* 0x00cc004807007988 */ /* 0x000fe80008000009 */
[----:B------:R-:W-:Y:S04]  /*20c60*/  STS.U8 [R7+UR9+0xd000], R73 ;  /* 0x00d0004907007988 */ /* 0x000fe80008000009 */
[----:B------:R-:W-:Y:S04]  /*20c70*/  STS.U8 [R7+UR9+0xd400], R74 ;  /* 0x00d4004a07007988 */ /* 0x000fe80008000009 */
[----:B----4-:R-:W-:Y:S04]  /*20c80*/  STS.U8 [R7+UR9+0xd800], R75 ;  /* 0x00d8004b07007988 */ /* 0x010fe80008000009 */
[----:B------:R-:W-:Y:S04]  /*20c90*/  STS.U8 [R7+UR9+0xdc00], R76 ;  /* 0x00dc004c07007988 */ /* 0x000fe80008000009 */
[----:B------:R-:W-:Y:S04]  /*20ca0*/  STS.U8 [R7+UR9+0xe000], R77 ;  /* 0x00e0004d07007988 */ /* 0x000fe80008000009 */
[----:B------:R-:W-:Y:S04]  /*20cb0*/  STS.U8 [R7+UR9+0xe400], R78 ;  /* 0x00e4004e07007988 */ /* 0x000fe80008000009 */
[----:B------:R-:W-:Y:S04]  /*20cc0*/  STS.U8 [R7+UR9+0xe800], R79 ;  /* 0x00e8004f07007988 */ /* 0x000fe80008000009 */
[----:B------:R-:W-:Y:S04]  /*20cd0*/  STS.U8 [R7+UR9+0xec00], R80 ;  /* 0x00ec005007007988 */ /* 0x000fe80008000009 */
[----:B------:R-:W-:Y:S04]  /*20ce0*/  STS.U8 [R7+UR9+0xf000], R88 ;  /* 0x00f0005807007988 */ /* 0x000fe80008000009 */
[----:B------:R-:W-:Y:S04]  /*20cf0*/  STS.U8 [R7+UR9+0xf400], R81 ;  /* 0x00f4005107007988 */ /* 0x000fe80008000009 */
[----:B--2---:R0:W-:Y:S04]  /*20d00*/  STS.U8 [R7+UR9+0xf800], R4 ;  /* 0x00f8000407007988 */ /* 0x0041e80008000009 */
[----:B0-----:R-:W2:Y:S04]  /*20d10*/  LDL.LU R4, [R1+0x154] ;  /* 0x0001540001047983 */ /* 0x001ea80000300800 */
        /* <DEDUP_REMOVED lines=13> */
[----:B0-----:R-:W4:Y:S01]  /*20df0*/  LDL.LU R82, [R1+0xfc] ;  /* 0x0000fc0001527983 */ /* 0x001f220000300800 */
[----:B---3--:R-:W-:-:S05]  /*20e00*/  LOP3.LUT R88, R0, 0x10, RZ, 0x3c, !PT ;  /* 0x0000001000587812 */ /* 0x008fca00078e3cff */
[----:B------:R0:W-:Y:S04]  /*20e10*/  STS.U8 [R88+UR9+0x8080], R83 ;  /* 0x0080805358007988 */ /* 0x0001e80008000009 */
[----:B------:R1:W-:Y:S04]  /*20e20*/  STS.U8 [R88+UR9+0x8480], R84 ;  /* 0x0084805458007988 */ /* 0x0003e80008000009 */
[----:B------:R3:W-:Y:S04]  /*20e30*/  STS.U8 [R88+UR9+0x8880], R85 ;  /* 0x0088805558007988 */ /* 0x0007e80008000009 */
[----:B0-----:R-:W4:Y:S04]  /*20e40*/  LDL.LU R83, [R1+0xf8] ;  /* 0x0000f80001537983 */ /* 0x001f280000300800 */
[----:B-1----:R-:W4:Y:S04]  /*20e50*/  LDL.LU R84, [R1+0xf4] ;  /* 0x0000f40001547983 */ /* 0x002f280000300800 */
[----:B------:R0:W-:Y:S04]  /*20e60*/  STS.U8 [R88+UR9+0x8c80], R86 ;  /* 0x008c805658007988 */ /* 0x0001e80008000009 */
[----:B---3--:R-:W3:Y:S04]  /*20e70*/  LDL.LU R85, [R1+0xf0] ;  /* 0x0000f00001557983 */ /* 0x008ee80000300800 */
[----:B------:R1:W-:Y:S04]  /*20e80*/  STS.U8 [R88+UR9+0x9080], R87 ;  /* 0x0090805758007988 */ /* 0x0003e80008000009 */
[----:B0-----:R-:W3:Y:S04]  /*20e90*/  LDL.LU R86, [R1+0xec] ;  /* 0x0000ec0001567983 */ /* 0x001ee80000300800 */
[----:B------:R0:W-:Y:S04]  /*20ea0*/  STS.U8 [R88+UR9+0x9480], R89 ;  /* 0x0094805958007988 */ /* 0x0001e80008000009 */
[----:B-1----:R-:W3:Y:S04]  /*20eb0*/  LDL.LU R87, [R1+0xe8] ;  /* 0x0000e80001577983 */ /* 0x002ee80000300800 */
        /* <DEDUP_REMOVED lines=12> */
[----:B0-----:R-:W3:Y:S04]  /*20f80*/  LDL.LU R3, [R1+0xcc] ;  /* 0x0000cc0001037983 */ /* 0x001ee80000300800 */
[----:B--2---:R0:W-:Y:S04]  /*20f90*/  STS.U8 [R88+UR9+0xb080], R4 ;  /* 0x00b0800458007988 */ /* 0x0041e80008000009 */
[----:B0-----:R-:W2:Y:S01]  /*20fa0*/  LDL.LU R4, [R1+0xc8] ;  /* 0x0000c80001047983 */ /* 0x001ea20000300800 */
[----:B------:R-:W-:-:S03]  /*20fb0*/  IMAD R21, R9, R12, R21 ;  /* 0x0000000c09157224 */ /* 0x000fc600078e0215 */
[----:B------:R-:W2:Y:S04]  /*20fc0*/  LDL.LU R17, [R1+0xc4] ;  /* 0x0000c40001117983 */ /* 0x000ea80000300800 */
[----:B------:R-:W2:Y:S04]  /*20fd0*/  LDL.LU R12, [R1+0xc0] ;  /* 0x0000c000010c7983 */ /* 0x000ea80000300800 */
[----:B------:R-:W2:Y:S04]  /*20fe0*/  LDL.LU R11, [R1+0xa0] ;  /* 0x0000a000010b7983 */ /* 0x000ea80000300800 */
[----:B----4-:R0:W-:Y:S04]  /*20ff0*/  STS.U8 [R88+UR9+0xb480], R70 ;  /* 0x00b4804658007988 */ /* 0x0101e80008000009 */
[----:B------:R1:W-:Y:S04]  /*21000*/  STS.U8 [R88+UR9+0xb880], R71 ;  /* 0x00b8804758007988 */ /* 0x0003e80008000009 */
[----:B------:R4:W-:Y:S04]  /*21010*/  STS.U8 [R88+UR9+0xbc80], R72 ;  /* 0x00bc804858007988 */ /* 0x0009e80008000009 */
[----:B0-----:R-:W2:Y:S04]  /*21020*/  LDL.LU R70, [R1+0x17fc] ;  /* 0x0017fc0001467983 */ /* 0x001ea80000300800 */
[----:B-1----:R-:W2:Y:S04]  /*21030*/  LDL.LU R71, [R1+0x17f8] ;  /* 0x0017f80001477983 */ /* 0x002ea80000300800 */
[----:B----4-:R-:W4:Y:S04]  /*21040*/  LDL.LU R72, [R1+0x17f4] ;  /* 0x0017f40001487983 */ /* 0x010f280000300800 */
[----:B------:R0:W-:Y:S04]  /*21050*/  STS.U8 [R88+UR9+0xc080], R73 ;  /* 0x00c0804958007988 */ /* 0x0001e80008000009 */
[----:B------:R1:W-:Y:S04]  /*21060*/  STS.U8 [R88+UR9+0xc480], R74 ;  /* 0x00c4804a58007988 */ /* 0x0003e80008000009 */
[----:B------:R1:W-:Y:S04]  /*21070*/  STS.U8 [R88+UR9+0xc880], R75 ;  /* 0x00c8804b58007988 */ /* 0x0003e80008000009 */
[----:B0-----:R-:W4:Y:S04]  /*21080*/  LDL.LU R73, [R1+0x17f0] ;  /* 0x0017f00001497983 */ /* 0x001f280000300800 */
[----:B-1----:R-:W4:Y:S04]  /*21090*/  LDL.LU R74, [R1+0x17ec] ;  /* 0x0017ec00014a7983 */ /* 0x002f280000300800 */
[----:B------:R-:W4:Y:S04]  /*210a0*/  LDL.LU R75, [R1+0x17e8] ;  /* 0x0017e800014b7983 */ /* 0x000f280000300800 */
        /* <DEDUP_REMOVED lines=10> */
[----:B-1----:R-:W4:Y:S01]  /*21150*/  LDL.LU R80, [R1+0x17d4] ;  /* 0x0017d40001507983 */ /* 0x002f220000300800 */
[----:B------:R-:W-:-:S03]  /*21160*/  LOP3.LUT R0, R0, 0x20, RZ, 0x3c, !PT ;  /* 0x0000002000007812 */ /* 0x000fc600078e3cff */
[----:B------:R-:W4:Y:S04]  /*21170*/  LDL.LU R81, [R1+0x17d0] ;  /* 0x0017d00001517983 */ /* 0x000f280000300800 */
[----:B------:R0:W-:Y:S04]  /*21180*/  STS.U8 [R88+UR9+0xe480], R82 ;  /* 0x00e4805258007988 */ /* 0x0001e80008000009 */
[----:B------:R1:W-:Y:S04]  /*21190*/  STS.U8 [R88+UR9+0xe880], R83 ;  /* 0x00e8805358007988 */ /* 0x0003e80008000009 */
[----:B------:R1:W-:Y:S04]  /*211a0*/  STS.U8 [R88+UR9+0xec80], R84 ;  /* 0x00ec805458007988 */ /* 0x0003e80008000009 */
[----:B0-----:R-:W4:Y:S04]  /*211b0*/  LDL.LU R82, [R1+0x17cc] ;  /* 0x0017cc0001527983 */ /* 0x001f280000300800 */
[----:B-1----:R-:W4:Y:S04]  /*211c0*/  LDL.LU R83, [R1+0x17c8] ;  /* 0x0017c80001537983 */ /* 0x002f280000300800 */
[----:B------:R-:W4:Y:S04]  /*211d0*/  LDL.LU R84, [R1+0x17c4] ;  /* 0x0017c40001547983 */ /* 0x000f280000300800 */
[----:B---3--:R0:W-:Y:S04]  /*211e0*/  STS.U8 [R88+UR9+0xf080], R85 ;  /* 0x00f0805558007988 */ /* 0x0081e80008000009 */
[----:B------:R1:W-:Y:S04]  /*211f0*/  STS.U8 [R88+UR9+0xf480], R86 ;  /* 0x00f4805658007988 */ /* 0x0003e80008000009 */
[----:B------:R3:W-:Y:S04]  /*21200*/  STS.U8 [R88+UR9+0xf880], R87 ;  /* 0x00f8805758007988 */ /* 0x0007e80008000009 */
[----:B0-----:R-:W4:Y:S04]  /*21210*/  LDL.LU R85, [R1+0x17c0] ;  /* 0x0017c00001557983 */ /* 0x001f280000300800 */
[----:B-1----:R-:W4:Y:S04]  /*21220*/  LDL.LU R86, [R1+0x17bc] ;  /* 0x0017bc0001567983 */ /* 0x002f280000300800 */
[----:B---3--:R-:W3:Y:S04]  /*21230*/  LDL.LU R87, [R1+0x17b8] ;  /* 0x0017b80001577983 */ /* 0x008ee80000300800 */
[----:B------:R0:W-:Y:S04]  /*21240*/  STS.U8 [R88+UR9+0xfc80], R89 ;  /* 0x00fc805958007988 */ /* 0x0001e80008000009 */
[----:B------:R1:W-:Y:S04]  /*21250*/  STS.U8 [R0+UR9+0x8100], R90 ;  /* 0x0081005a00007988 */ /* 0x0003e80008000009 */
[----:B------:R1:W-:Y:S04]  /*21260*/  STS.U8 [R0+UR9+0x8500], R91 ;  /* 0x0085005b00007988 */ /* 0x0003e80008000009 */
[----:B0-----:R-:W3:Y:S04]  /*21270*/  LDL.LU R88, [R1+0x17b4] ;  /* 0x0017b40001587983 */ /* 0x001ee80000300800 */
[----:B------:R-:W3:Y:S04]  /*21280*/  LDL.LU R89, [R1+0x17b0] ;  /* 0x0017b00001597983 */ /* 0x000ee80000300800 */
[----:B-1----:R-:W3:Y:S04]  /*21290*/  LDL.LU R90, [R1+0x17ac] ;  /* 0x0017ac00015a7983 */ /* 0x002ee80000300800 */
[----:B------:R-:W3:Y:S04]  /*212a0*/  LDL.LU R91, [R1+0x17a8] ;  /* 0x0017a800015b7983 */ /* 0x000ee80000300800 */
[----:B------:R0:W-:Y:S04]  /*212b0*/  STS.U8 [R0+UR9+0x8900], R92 ;  /* 0x0089005c00007988 */ /* 0x0001e80008000009 */
[----:B------:R1:W-:Y:S04]  /*212c0*/  STS.U8 [R0+UR9+0x8d00], R93 ;  /* 0x008d005d00007988 */ /* 0x0003e80008000009 */
[----:B------:R1:W-:Y:S04]  /*212d0*/  STS.U8 [R0+UR9+0x9100], R2 ;  /* 0x0091000200007988 */ /* 0x0003e80008000009 */
[----:B0-----:R-:W3:Y:S04]  /*212e0*/  LDL.LU R92, [R1+0x17a4] ;  /* 0x0017a400015c7983 */ /* 0x001ee80000300800 */
[----:B-1----:R-:W3:Y:S04]  /*212f0*/  LDL.LU R93, [R1+0x17a0] ;  /* 0x0017a000015d7983 */ /* 0x002ee80000300800 */
[----:B------:R-:W3:Y:S04]  /*21300*/  LDL.LU R2, [R1+0x179c] ;  /* 0x00179c0001027983 */ /* 0x000ee80000300800 */
[----:B------:R0:W-:Y:S04]  /*21310*/  STS.U8 [R0+UR9+0x9500], R3 ;  /* 0x0095000300007988 */ /* 0x0001e80008000009 */
[----:B0-----:R-:W3:Y:S04]  /*21320*/  LDL.LU R3, [R1+0x1798] ;  /* 0x0017980001037983 */ /* 0x001ee80000300800 */
[----:B--2---:R0:W-:Y:S04]  /*21330*/  STS.U8 [R0+UR9+0x9900], R4 ;  /* 0x0099000400007988 */ /* 0x0041e80008000009 */
[----:B0-----:R-:W2:Y:S04]  /*21340*/  LDL.LU R4, [R1+0x1794] ;  /* 0x0017940001047983 */ /* 0x001ea80000300800 */
[----:B------:R-:W-:Y:S04]  /*21350*/  STS.U8 [R0+UR9+0x9d00], R17 ;  /* 0x009d001100007988 */ /* 0x000fe80008000009 */
[----:B------:R0:W-:Y:S04]  /*21360*/  STS.U8 [R0+UR9+0xa100], R12 ;  /* 0x00a1000c00007988 */ /* 0x0001e80008000009 */
[----:B------:R-:W-:Y:S04]  /*21370*/  STS.U8 [R0+UR9+0xa500], R11 ;  /* 0x00a5000b00007988 */ /* 0x000fe80008000009 */
[----:B0-----:R-:W4:Y:S04]  /*21380*/  LDL.LU R12, [R1+0x248] ;  /* 0x00024800010c7983 */ /* 0x001f280000300800 */
[----:B--2---:R-:W-:Y:S04]  /*21390*/  STS.U8 [R0+UR9+0xa900], R4 ;  /* 0x00a9000400007988 */ /* 0x004fe80008000009 */
[----:B---3--:R-:W-:Y:S04]  /*213a0*/  STS.U8 [R0+UR9+0xad00], R3 ;  /* 0x00ad000300007988 */ /* 0x008fe80008000009 */
        /* <DEDUP_REMOVED lines=8> */
[----:B----4-:R-:W-:Y:S04]  /*21430*/  STS.U8 [R0+UR9+0xd100], R86 ;  /* 0x00d1005600007988 */ /* 0x010fe80008000009 */
[----:B------:R-:W-:Y:S04]  /*21440*/  STS.U8 [R0+UR9+0xd500], R85 ;  /* 0x00d5005500007988 */ /* 0x000fe80008000009 */
[----:B------:R-:W-:Y:S04]  /*21450*/  STS.U8 [R0+UR9+0xd900], R84 ;  /* 0x00d9005400007988 */ /* 0x000fe80008000009 */
[----:B------:R-:W-:Y:S01]  /*21460*/  STS.U8 [R0+UR9+0xdd00], R83 ;  /* 0x00dd005300007988 */ /* 0x000fe20008000009 */
[----:B0-----:R-:W-:-:S03]  /*21470*/  LOP3.LUT R2, R7, 0x30, RZ, 0x3c, !PT ;  /* 0x0000003007027812 */ /* 0x001fc600078e3cff */
        /* <DEDUP_REMOVED lines=9> */
[----:B------:R-:W-:Y:S04]  /*21510*/  STS.U8 [R2+UR9+0x8580], R73 ;  /* 0x0085804902007988 */ /* 0x000fe80008000009 */
[----:B------:R-:W-:Y:S04]  /*21520*/  STS.U8 [R2+UR9+0x8980], R72 ;  /* 0x0089804802007988 */ /* 0x000fe80008000009 */
[----:B------:R-:W-:Y:S04]  /*21530*/  STS.U8 [R2+UR9+0x8d80], R71 ;  /* 0x008d804702007988 */ /* 0x000fe80008000009 */
[----:B------:R-:W-:Y:S04]  /*21540*/  STS.U8 [R2+UR9+0x9180], R70 ;  /* 0x0091804602007988 */ /* 0x000fe80008000009 */
[----:B0-----:R-:W2:Y:S04]  /*21550*/  LDL R0, [R1+0x1378] ;  /* 0x0013780001007983 */ /* 0x001ea80000100800 */
[----:B------:R-:W-:Y:S04]  /*21560*/  STS.U8 [R2+UR9+0x9580], R69 ;  /* 0x0095804502007988 */ /* 0x000fe80008000009 */
[----:B------:R-:W3:Y:S04]  /*21570*/  LDL.LU R4, [R1+0x25c] ;  /* 0x00025c0001047983 */ /* 0x000ee80000300800 */
        /* <DEDUP_REMOVED lines=27> */
[----:B------:R0:W-:Y:S04]  /*21730*/  STS.U8 [R2+UR9+0xfd80], R40 ;  /* 0x00fd802802007988 */ /* 0x0001e80008000009 */
[----:B0-----:R-:W4:Y:S01]  /*21740*/  LDL R2, [R1+0x137c] ;  /* 0x00137c0001027983 */ /* 0x001f220000100800 */
[----:B------:R-:W-:-:S02]  /*21750*/  ISETP.GT.U32.AND P2, PT, R9, R12, PT ;  /* 0x0000000c0900720c */ /* 0x000fc40003f44070 */
[----:B------:R-:W-:Y:S02]  /*21760*/  LOP3.LUT R11, R7, 0x40, RZ, 0x3c, !PT ;  /* 0x00000040070b7812 */ /* 0x000fe400078e3cff */
[----:B------:R-:W4:Y:S09]  /*21770*/  LDL R7, [R1+0x1380] ;  /* 0x0013800001077983 */ /* 0x000f320000100800 */
[----:B------:R-:W-:-:S05]  /*21780*/  @!P2 IMAD.IADD R12, R12, 0x1, -R9 ;  /* 0x000000010c0ca824 */ /* 0x000fca00078e0a09 */
[----:B------:R-:W-:Y:S01]  /*21790*/  ISETP.GT.U32.AND P3, PT, R9, R12, PT ;  /* 0x0000000c0900720c */ /* 0x000fe20003f64070 */
[----:B------:R-:W-:Y:S04]  /*217a0*/  STS.U8 [R11+UR9+0x8200], R39 ;  /* 0x008200270b007988 */ /* 0x000fe80008000009 */
[----:B------:R-:W-:Y:S04]  /*217b0*/  STS.U8 [R11+UR9+0x8600], R38 ;  /* 0x008600260b007988 */ /* 0x000fe80008000009 */
[----:B------:R-:W-:Y:S04]  /*217c0*/  STS.U8 [R11+UR9+0x8a00], R37 ;  /* 0x008a00250b007988 */ /* 0x000fe80008000009 */
[----:B------:R-:W-:Y:S01]  /*217d0*/  STS.U8 [R11+UR9+0x8e00], R36 ;  /* 0x008e00240b007988 */ /* 0x000fe20008000009 */
[----:B------:R-:W-:-:S03]  /*217e0*/  @!P3 IMAD.IADD R12, R12, 0x1, -R9 ;  /* 0x000000010c0cb824 */ /* 0x000fc600078e0a09 */
[----:B------:R-:W-:Y:S04]  /*217f0*/  STS.U8 [R11+UR9+0x9200], R35 ;  /* 0x009200230b007988 */ /* 0x000fe80008000009 */
[----:B------:R-:W-:Y:S04]  /*21800*/  STS.U8 [R11+UR9+0x9600], R34 ;  /* 0x009600220b007988 */ /* 0x000fe80008000009 */
[----:B------:R-:W-:Y:S04]  /*21810*/  STS.U8 [R11+UR9+0x9a00], R33 ;  /* 0x009a00210b007988 */ /* 0x000fe80008000009 */
[----:B------:R-:W-:Y:S04]  /*21820*/  STS.U8 [R11+UR9+0x9e00], R32 ;  /* 0x009e00200b007988 */ /* 0x000fe80008000009 */
[----:B------:R-:W-:Y:S04]  /*21830*/  STS.U8 [R11+UR9+0xa200], R31 ;  /* 0x00a2001f0b007988 */ /* 0x000fe80008000009 */
[----:B------:R-:W-:Y:S04]  /*21840*/  STS.U8 [R11+UR9+0xa600], R30 ;  /* 0x00a6001e0b007988 */ /* 0x000fe80008000009 */
[----:B------:R0:W-:Y:S02]  /*21850*/  STS.U8 [R11+UR9+0xaa00], R24 ;  /* 0x00aa00180b007988 */ /* 0x0001e40008000009 */
[----:B0-----:R-:W-:-:S02]  /*21860*/  IMAD.MOV.U32 R24, RZ, RZ, R12 ;  /* 0x000000ffff187224 */ /* 0x001fc400078e000c */
[----:B------:R-:W-:Y:S04]  /*21870*/  STS.U8 [R11+UR9+0xae00], R29 ;  /* 0x00ae001d0b007988 */ /* 0x000fe80008000009 */
[----:B------:R0:W-:Y:S04]  /*21880*/  STS.U8 [R11+UR9+0xb200], R27 ;  /* 0x00b2001b0b007988 */ /* 0x0001e80008000009 */
[----:B------:R-:W-:Y:S04]  /*21890*/  STS.U8 [R11+UR9+0xb600], R26 ;  /* 0x00b6001a0b007988 */ /* 0x000fe80008000009 */
[----:B------:R1:W-:Y:S01]  /*218a0*/  STS.U8 [R11+UR9+0xba00], R25 ;  /* 0x00ba00190b007988 */ /* 0x0003e20008000009 */
[----:B0-----:R-:W-:-:S02]  /*218b0*/  PRMT R27, RZ, 0x7610, R27 ;  /* 0x00007610ff1b7816 */ /* 0x001fc4000000001b */
[----:B---3--:R-:W-:Y:S02]  /*218c0*/  ISETP.GT.U32.AND P6, PT, R9, R4, PT ;  /* 0x000000040900720c */ /* 0x008fe40003fc4070 */
[----:B--2---:R-:W-:Y:S02]  /*218d0*/  ISETP.GE.AND P2, PT, R0, RZ, PT ;  /* 0x000000ff0000720c */ /* 0x004fe40003f46270 */
[----:B------:R-:W2:Y:S04]  /*218e0*/  LDL.LU R0, [R1+0x284] ;  /* 0x0002840001007983 */ /* 0x000ea80000300800 */
[----:B------:R-:W3:Y:S05]  /*218f0*/  LDL R12, [R1+0x1398] ;  /* 0x00139800010c7983 */ /* 0x000eea0000100800 */
[----:B------:R-:W-:-:S05]  /*21900*/  @!P6 IMAD.IADD R4, R4, 0x1, -R9 ;  /* 0x000000010404e824 */ /* 0x000fca00078e0a09 */
[----:B------:R-:W-:Y:S01]  /*21910*/  ISETP.GT.U32.AND P3, PT, R9, R4, PT ;  /* 0x000000040900720c */ /* 0x000fe20003f64070 */
[----:B------:R-:W-:-:S05]  /*21920*/  @!P2 IMAD.MOV R24, RZ, RZ, -R24 ;  /* 0x000000ffff18a224 */ /* 0x000fca00078e0a18 */
[----:B------:R-:W-:-:S07]  /*21930*/  SEL R24, R47, R24, !P1 ;  /* 0x000000182f187207 */ /* 0x000fce0004800000 */
[----:B------:R-:W-:Y:S01]  /*21940*/  @!P3 IMAD.IADD R4, R4, 0x1, -R9 ;  /* 0x000000010404b824 */ /* 0x000fe200078e0a09 */
[----:B----4-:R-:W-:Y:S01]  /*21950*/  ISETP.GT.U32.AND P5, PT, R9, R17, PT ;  /* 0x000000110900720c */ /* 0x010fe20003fa4070 */
[----:B-1----:R-:W-:Y:S01]  /*21960*/  IMAD R25, R24, UR4, RZ ;  /* 0x0000000418197c24 */ /* 0x002fe2000f8e02ff */
[----:B------:R-:W-:Y:S01]  /*21970*/  PRMT R15, RZ, 0x7610, R15 ;  /* 0x00007610ff0f7816 */ /* 0x000fe2000000000f */
[----:B------:R-:W-:Y:S01]  /*21980*/  IMAD.MOV.U32 R24, RZ, RZ, R4 ;  /* 0x000000ffff187224 */ /* 0x000fe200078e0004 */
[----:B------:R-:W0:Y:S09]  /*21990*/  LDCU UR4, c[0x0][0x3b0] ;  /* 0x00007600ff0477ac */ /* 0x000e320008000800 */
[----:B------:R-:W-:Y:S01]  /*219a0*/  @!P5 IMAD.IADD R17, R17, 0x1, -R9 ;  /* 0x000000011111d824 */ /* 0x000fe200078e0a09 */
[----:B------:R-:W-:-:S02]  /*219b0*/  ISETP.GE.AND P5, PT, R2, RZ, PT ;  /* 0x000000ff0200720c */ /* 0x000fc40003fa6270 */
[C---:B------:R-:W-:Y:S01]  /*219c0*/  ISETP.GT.U32.AND P6, PT, R9.reuse, R3, PT ;  /* 0x000000030900720c */ /* 0x040fe20003fc4070 */
[----:B------:R-:W4:Y:S01]  /*219d0*/  LDL.LU R2, [R1+0x29c] ;  /* 0x00029c0001027983 */ /* 0x000f220000300800 */
[----:B------:R-:W-:-:S03]  /*219e0*/  ISETP.GT.U32.AND P2, PT, R9, R17, PT ;  /* 0x000000110900720c */ /* 0x000fc60003f44070 */
[----:B------:R-:W2:Y:S06]  /*219f0*/  LDL.LU R4, [R1+0x2a0] ;  /* 0x0002a00001047983 */ /* 0x000eac0000300800 */
[----:B------:R-:W-:-:S05]  /*21a00*/  @!P5 IMAD.MOV R24, RZ, RZ, -R24 ;  /* 0x000000ffff18d224 */ /* 0x000fca00078e0a18 */
[----:B------:R-:W-:Y:S02]  /*21a10*/  SEL R26, R47, R24, !P1 ;  /* 0x000000182f1a7207 */ /* 0x000fe40004800000 */
[----:B------:R-:W1:Y:S01]  /*21a20*/  S2R R24, SR_TID.X ;  /* 0x0000000000187919 */ /* 0x000e620000002100 */
[----:B------:R-:W-:Y:S01]  /*21a30*/  @!P6 IMAD.IADD R3, R3, 0x1, -R9 ;  /* 0x000000010303e824 */ /* 0x000fe200078e0a09 */
[----:B------:R-:W-:-:S04]  /*21a40*/  IADD3 R11, P6, PT, R25, R8, RZ ;  /* 0x00000008190b7210 */ /* 0x000fc80007fde0ff */
[----:B------:R-:W-:Y:S02]  /*21a50*/  LEA.HI.X.SX32 R25, R25, R5, 0x1, P6 ;  /* 0x0000000519197211 */ /* 0x000fe400030f0eff */
[----:B-1----:R-:W-:-:S04]  /*21a60*/  LOP3.LUT R24, R24, 0x7f, RZ, 0xc0, !PT ;  /* 0x0000007f18187812 */ /* 0x002fc800078ec0ff */
[----:B------:R-:W-:-:S05]  /*21a70*/  LOP3.LUT R24, R24, 0x40, RZ, 0x3c, !PT ;  /* 0x0000004018187812 */ /* 0x000fca00078e3cff */
[----:B------:R1:W-:Y:S02]  /*21a80*/  STS.U8 [R24+UR9+0xbe00], R28 ;  /* 0x00be001c18007988 */ /* 0x0003e40008000009 */
[----:B-1----:R-:W-:-:S05]  /*21a90*/  @P0 IMAD.MOV.U32 R24, RZ, RZ, R11 ;  /* 0x000000ffff180224 */ /* 0x002fca00078e000b */
[----:B------:R1:W2:Y:S01]  /*21aa0*/  @P0 LDG.E.U8 R27, desc[UR20][R24.64] ;  /* 0x00000014181b0981 */ /* 0x0002a2000c1e1100 */
[----:B------:R-:W-:Y:S01]  /*21ab0*/  ISETP.GE.AND P5, PT, R7, RZ, PT ;  /* 0x000000ff0700720c */ /* 0x000fe20003fa6270 */
[----:B------:R-:W-:Y:S02]  /*21ac0*/  @!P2 IMAD.IADD R17, R17, 0x1, -R9 ;  /* 0x000000011111a824 */ /* 0x000fe400078e0a09 */
[----:B------:R-:W-:Y:S01]  /*21ad0*/  IMAD R26, R26, UR5, RZ ;  /* 0x000000051a1a7c24 */ /* 0x000fe2000f8e02ff */
[----:B------:R0:W-:Y:S01]  /*21ae0*/  STL [R1+0x378], R11 ;  /* 0x0003780b01007387 */ /* 0x0001e20000100800 */
[----:B------:R-:W-:Y:S01]  /*21af0*/  ISETP.GT.U32.AND P3, PT, R9, R3, PT ;  /* 0x000000030900720c */ /* 0x000fe20003f64070 */
[----:B------:R-:W2:Y:S02]  /*21b00*/  LDCU UR5, c[0x0][0x3b0] ;  /* 0x00007600ff0577ac */ /* 0x000ea40008000800 */
[----:B------:R-:W4:Y:S01]  /*21b10*/  LDL R7, [R1+0x139c] ;  /* 0x00139c0001077983 */ /* 0x000f220000100800 */
[----:B-1----:R-:W-:-:S04]  /*21b20*/  IMAD.MOV.U32 R24, RZ, RZ, R17 ;  /* 0x000000ffff187224 */ /* 0x002fc800078e0011 */
[----:B------:R-:W-:Y:S01]  /*21b30*/  @!P5 IMAD.MOV R24, RZ, RZ, -R24 ;  /* 0x000000ffff18d224 */ /* 0x000fe200078e0a18 */
[----:B------:R-:W-:Y:S01]  /*21b40*/  IADD3 R17, P5, PT, R26, R8, RZ ;  /* 0x000000081a117210 */ /* 0x000fe20007fbe0ff */
[----:B------:R-:W-:Y:S04]  /*21b50*/  STL [R1+0x374], R25 ;  /* 0x0003741901007387 */ /* 0x000fe80000100800 */
[----:B0-----:R-:W4:Y:S01]  /*21b60*/  LDL.LU R11, [R1+0x1790] ;  /* 0x00179000010b7983 */ /* 0x001f220000300800 */
[----:B---3--:R-:W-:-:S03]  /*21b70*/  ISETP.GE.AND P6, PT, R12, RZ, PT ;  /* 0x000000ff0c00720c */ /* 0x008fc60003fc6270 */
[----:B------:R-:W3:Y:S04]  /*21b80*/  LDL.LU R12, [R1+0x2b8] ;  /* 0x0002b800010c7983 */ /* 0x000ee80000300800 */
[----:B------:R-:W-:Y:S04]  /*21b90*/  STL [R1+0x380], R17 ;  /* 0x0003801101007387 */ /* 0x000fe80000100800 */
[----:B--2---:R0:W-:Y:S02]  /*21ba0*/  STL [R1+0x84], R27 ;  /* 0x0000841b01007387 */ /* 0x0041e40000100800 */
[----:B0-----:R-:W-:Y:S01]  /*21bb0*/  LEA.HI.X.SX32 R27, R26, R5, 0x1, P5 ;  /* 0x000000051a1b7211 */ /* 0x001fe200028f0eff */
[----:B------:R-:W-:-:S05]  /*21bc0*/  @P0 IMAD.MOV.U32 R26, RZ, RZ, R17 ;  /* 0x000000ffff1a0224 */ /* 0x000fca00078e0011 */
[----:B------:R0:W2:Y:S01]  /*21bd0*/  @P0 LDG.E.U8 R15, desc[UR20][R26.64] ;  /* 0x000000141a0f0981 */ /* 0x0000a2000c1e1100 */
[----:B------:R-:W-:Y:S01]  /*21be0*/  @!P3 IMAD.IADD R3, R3, 0x1, -R9 ;  /* 0x000000010303b824 */ /* 0x000fe200078e0a09 */
[----:B------:R-:W-:-:S03]  /*21bf0*/  SEL R25, R47, R24, !P1 ;  /* 0x000000182f197207 */ /* 0x000fc60004800000 */
[----:B------:R-:W-:Y:S02]  /*21c00*/  IMAD.MOV.U32 R24, RZ, RZ, R3 ;  /* 0x000000ffff187224 */ /* 0x000fe400078e0003 */
[----:B------:R-:W-:Y:S01]  /*21c10*/  IMAD R25, R25, UR4, RZ ;  /* 0x0000000419197c24 */ /* 0x000fe2000f8e02ff */
[----:B----4-:R-:W-:Y:S01]  /*21c20*/  ISETP.GT.U32.AND P3, PT, R9, R2, PT ;  /* 0x000000020900720c */ /* 0x010fe20003f64070 */
[----:B------:R-:W-:Y:S01]  /*21c30*/  @!P6 IMAD.MOV R24, RZ, RZ, -R24 ;  /* 0x000000ffff18e224 */ /* 0x000fe200078e0a18 */
[----:B------:R-:W-:Y:S01]  /*21c40*/  PRMT R13, RZ, 0x7610, R13 ;  /* 0x00007610ff0d7816 */ /* 0x000fe2000000000d */
[----:B------:R-:W4:Y:S01]  /*21c50*/  LDL.LU R3, [R1+0x178c] ;  /* 0x00178c0001037983 */ /* 0x000f220000300800 */
[----:B------:R-:W-:Y:S01]  /*21c60*/  IADD3 R17, P6, PT, R25, R8, RZ ;  /* 0x0000000819117210 */ /* 0x000fe20007fde0ff */
[----:B------:R-:W1:Y:S01]  /*21c70*/  LDCU UR4, c[0x0][0x3b0] ;  /* 0x00007600ff0477ac */ /* 0x000e620008000800 */
[----:B------:R-:W-:Y:S02]  /*21c80*/  SEL R24, R47, R24, !P1 ;  /* 0x000000182f187207 */ /* 0x000fe40004800000 */
[----:B------:R-:W-:-:S03]  /*21c90*/  LEA.HI.X.SX32 R25, R25, R5, 0x1, P6 ;  /* 0x0000000519197211 */ /* 0x000fc600030f0eff */
[----:B0-----:R-:W-:Y:S01]  /*21ca0*/  IMAD R26, R24, UR5, RZ ;  /* 0x00000005181a7c24 */ /* 0x001fe2000f8e02ff */
[----:B------:R-:W-:Y:S01]  /*21cb0*/  STL [R1+0x37c], R27 ;  /* 0x00037c1b01007387 */ /* 0x000fe20000100800 */
[----:B------:R-:W-:Y:S01]  /*21cc0*/  @P0 IMAD.MOV.U32 R24, RZ, RZ, R17 ;  /* 0x000000ffff180224 */ /* 0x000fe200078e0011 */
[C---:B------:R-:W-:Y:S01]  /*21cd0*/  ISETP.GT.U32.AND P2, PT, R9.reuse, R0, PT ;  /* 0x000000000900720c */ /* 0x040fe20003f44070 */
[----:B------:R-:W-:Y:S01]  /*21ce0*/  @!P3 IMAD.IADD R2, R2, 0x1, -R9 ;  /* 0x000000010202b824 */ /* 0x000fe200078e0a09 */
[----:B------:R-:W-:Y:S01]  /*21cf0*/  ISETP.GT.U32.AND P5, PT, R9, R4, PT ;  /* 0x000000040900720c */ /* 0x000fe20003fa4070 */
[----:B------:R-:W0:Y:S01]  /*21d00*/  LDCU UR5, c[0x0][0x3b0] ;  /* 0x00007600ff0577ac */ /* 0x000e220008000800 */
[----:B------:R0:W3:Y:S01]  /*21d10*/  @P0 LDG.E.U8 R13, desc[UR20][R24.64] ;  /* 0x00000014180d0981 */ /* 0x0000e2000c1e1100 */
[----:B------:R-:W-:-:S03]  /*21d20*/  ISETP.GE.AND P3, PT, R7, RZ, PT ;  /* 0x000000ff0700720c */ /* 0x000fc60003f66270 */
[----:B--2---:R2:W-:Y:S04]  /*21d30*/  STL [R1+0x80], R15 ;  /* 0x0000800f01007387 */ /* 0x0045e80000100800 */
[----:B--2---:R-:W2:Y:S04]  /*21d40*/  LDL.LU R15, [R1+0x2c0] ;  /* 0x0002c000010f7983 */ /* 0x004ea80000300800 */
[----:B------:R-:W2:Y:S04]  /*21d50*/  LDL R27, [R1+0x13b8] ;  /* 0x0013b800011b7983 */ /* 0x000ea80000100800 */
[----:B------:R-:W-:Y:S04]  /*21d60*/  STL [R1+0x388], R17 ;  /* 0x0003881101007387 */ /* 0x000fe80000100800 */
[----:B------:R-:W2:Y:S04]  /*21d70*/  LDL.LU R7, [R1+0x2c4] ;  /* 0x0002c40001077983 */ /* 0x000ea80000300800 */
[----:B------:R0:W-:Y:S04]  /*21d80*/  STL [R1+0x384], R25 ;  /* 0x0003841901007387 */ /* 0x0001e80000100800 */
[----:B0-----:R-:W2:Y:S01]  /*21d90*/  LDL R25, [R1+0x13a0] ;  /* 0x0013a00001197983 */ /* 0x001ea20000100800 */
[----:B------:R-:W-:-:S05]  /*21da0*/  @!P2 IMAD.IADD R0, R0, 0x1, -R9 ;  /* 0x000000010000a824 */ /* 0x000fca00078e0a09 */
[----:B------:R-:W-:-:S13]  /*21db0*/  ISETP.GT.U32.AND P2, PT, R9, R0, PT ;  /* 0x000000000900720c */ /* 0x000fda0003f44070 */
[----:B------:R-:W-:-:S04]  /*21dc0*/  @!P2 IMAD.IADD R0, R0, 0x1, -R9 ;  /* 0x000000010000a824 */ /* 0x000fc800078e0a09 */
[----:B------:R-:W-:Y:S02]  /*21dd0*/  IMAD.MOV.U32 R24, RZ, RZ, R0 ;  /* 0x000000ffff187224 */ /* 0x000fe400078e0000 */
[----:B------:R-:W2:Y:S04]  /*21de0*/  LDL R0, [R1+0x13bc] ;  /* 0x0013bc0001007983 */ /* 0x000ea80000100800 */
[----:B---3--:R0:W-:Y:S01]  /*21df0*/  STL [R1+0x7c], R13 ;  /* 0x00007c0d01007387 */ /* 0x0081e20000100800 */
[----:B------:R-:W-:Y:S01]  /*21e00*/  @!P3 IMAD.MOV R24, RZ, RZ, -R24 ;  /* 0x000000ffff18b224 */ /* 0x000fe200078e0a18 */
[----:B----4-:R-:W-:Y:S02]  /*21e10*/  PRMT R3, RZ, 0x7610, R3 ;  /* 0x00007610ff037816 */ /* 0x010fe40000000003 */
[----:B0-----:R-:W-:-:S04]  /*21e20*/  IADD3 R13, P2, PT, R26, R8, RZ ;  /* 0x000000081a0d7210 */ /* 0x001fc80007f5e0ff */
[----:B------:R-:W-:Y:S02]  /*21e30*/  LEA.HI.X.SX32 R17, R26, R5, 0x1, P2 ;  /* 0x000000051a117211 */ /* 0x000fe400010f0eff */
[----:B------:R-:W-:Y:S01]  /*21e40*/  SEL R26, R47, R24, !P1 ;  /* 0x000000182f1a7207 */ /* 0x000fe20004800000 */
[----:B------:R-:W-:Y:S01]  /*21e50*/  @P0 IMAD.MOV.U32 R24, RZ, RZ, R13 ;  /* 0x000000ffff180224 */ /* 0x000fe200078e000d */
[----:B--2---:R-:W-:Y:S01]  /*21e60*/  ISETP.GE.AND P2, PT, R25, RZ, PT ;  /* 0x000000ff1900720c */ /* 0x004fe20003f46270 */
[----:B------:R-:W-:-:S05]  /*21e70*/  @P0 IMAD.MOV.U32 R25, RZ, RZ, R17 ;  /* 0x000000ffff190224 */ /* 0x000fca00078e0011 */
[----:B------:R0:W2:Y:S01]  /*21e80*/  @P0 LDG.E.U8 R3, desc[UR20][R24.64] ;  /* 0x0000001418030981 */ /* 0x0000a2000c1e1100 */
[--C-:B------:R-:W-:Y:S01]  /*21e90*/  @!P5 IMAD.IADD R4, R4, 0x1, -R9.reuse ;  /* 0x000000010404d824 */ /* 0x100fe200078e0a09 */
[C---:B------:R-:W-:Y:S02]  /*21ea0*/  ISETP.GT.U32.AND P5, PT, R9.reuse, R2, PT ;  /* 0x000000020900720c */ /* 0x040fe40003fa4070 */
[----:B------:R3:W-:Y:S04]  /*21eb0*/  STL [R1+0x3b8], R13 ;  /* 0x0003b80d01007387 */ /* 0x0007e80000100800 */
[----:B------:R4:W-:Y:S04]  /*21ec0*/  STL [R1+0x3b4], R17 ;  /* 0x0003b41101007387 */ /* 0x0009e80000100800 */
[----:B---3--:R-:W3:Y:S03]  /*21ed0*/  LDL R13, [R1+0x13c0] ;  /* 0x0013c000010d7983 */ /* 0x008ee60000100800 */
[----:B------:R-:W-:Y:S01]  /*21ee0*/  @!P5 IMAD.IADD R2, R2, 0x1, -R9 ;  /* 0x000000010202d824 */ /* 0x000fe200078e0a09 */
[----:B----4-:R-:W4:Y:S03]  /*21ef0*/  LDL.LU R17, [R1+0x2d4] ;  /* 0x0002d40001117983 */ /* 0x010f260000300800 */
[----:B0-----:R-:W-:Y:S01]  /*21f00*/  IMAD.MOV.U32 R25, RZ, RZ, R2 ;  /* 0x000000ffff197224 */ /* 0x001fe200078e0002 */
[----:B------:R-:W-:-:S02]  /*21f10*/  ISETP.GT.U32.AND P6, PT, R9, R4, PT ;  /* 0x000000040900720c */ /* 0x000fc40003fc4070 */
[----:B------:R-:W-:Y:S01]  /*21f20*/  ISETP.GT.U32.AND P3, PT, R9, R12, PT ;  /* 0x0000000c0900720c */ /* 0x000fe20003f64070 */
[----:B-1----:R-:W-:Y:S01]  /*21f30*/  IMAD R26, R26, UR4, RZ ;  /* 0x000000041a1a7c24 */ /* 0x002fe2000f8e02ff */
[----:B------:R-:W0:Y:S01]  /*21f40*/  LDCU UR4, c[0x0][0x3b0] ;  /* 0x00007600ff0477ac */ /* 0x000e220008000800 */
[----:B--2---:R1:W-:Y:S04]  /*21f50*/  STL [R1+0x78], R3 ;  /* 0x0000780301007387 */ /* 0x0043e80000100800 */
[----:B------:R-:W2:Y:S04]  /*21f60*/  LDL.LU R2, [R1+0x1788] ;  /* 0x0017880001027983 */ /* 0x000ea80000300800 */
[----:B------:R-:W-:-:S02]  /*21f70*/  @!P6 IMAD.IADD R4, R4, 0x1, -R9 ;  /* 0x000000010404e824 */ /* 0x000fc400078e0a09 */
[----:B------:R-:W-:Y:S01]  /*21f80*/  @!P3 IMAD.IADD R12, R12, 0x1, -R9 ;  /* 0x000000010c0cb824 */ /* 0x000fe200078e0a09 */
[C---:B-1----:R-:W-:Y:S02]  /*21f90*/  IADD3 R3, P6, PT, R26.reuse, R8, RZ ;  /* 0x000000081a037210 */ /* 0x042fe40007fde0ff */
[----:B------:R-:W-:Y:S01]  /*21fa0*/  ISETP.GE.AND P3, PT, R27, RZ, PT ;  /* 0x000000ff1b00720c */ /* 0x000fe20003f66270 */
[----:B------:R-:W-:Y:S01]  /*21fb0*/  @!P2 IMAD.MOV R25, RZ, RZ, -R25 ;  /* 0x000000ffff19a224 */ /* 0x000fe200078e0a19 */
[----:B------:R-:W-:Y:S02]  /*21fc0*/  LEA.HI.X.SX32 R24, R26, R5, 0x1, P6 ;  /* 0x000000051a187211 */ /* 0x000fe400030f0eff */
[C---:B------:R-:W-:Y:S01]  /*21fd0*/  ISETP.GT.U32.AND P6, PT, R9.reuse, R7, PT ;  /* 0x000000070900720c */ /* 0x040fe20003fc4070 */
[----:B------:R-:W-:Y:S01]  /*21fe0*/  @P0 IMAD.MOV.U32 R26, RZ, RZ, R3 ;  /* 0x000000ffff1a0224 */ /* 0x000fe200078e0003 */
[----:B------:R-:W-:Y:S01]  /*21ff0*/  PRMT R16, RZ, 0x7610, R16 ;  /* 0x00007610ff107816 */ /* 0x000fe20000000010 */
[----:B------:R-:W-:Y:S01]  /*22000*/  @P0 IMAD.MOV.U32 R27, RZ, RZ, R24 ;  /* 0x000000ffff1b0224 */ /* 0x000fe200078e0018 */
[----:B------:R-:W-:Y:S01]  /*22010*/  ISETP.GT.U32.AND P2, PT, R9, R12, PT ;  /* 0x0000000c0900720c */ /* 0x000fe20003f44070 */
[----:B------:R1:W-:Y:S01]  /*22020*/  STL [R1+0x3c0], R3 ;  /* 0x0003c00301007387 */ /* 0x0003e20000100800 */
[----:B------:R-:W-:-:S03]  /*22030*/  SEL R25, R47, R25, !P1 ;  /* 0x000000192f197207 */ /* 0x000fc60004800000 */
[----:B------:R0:W-:Y:S04]  /*22040*/  STL [R1+0x3bc], R24 ;  /* 0x0003bc1801007387 */ /* 0x0001e80000100800 */
[----:B------:R3:W4:Y:S01]  /*22050*/  @P0 LDG.E.U8 R16, desc[UR20][R26.64] ;  /* 0x000000141a100981 */ /* 0x000722000c1e1100 */
[----:B------:R-:W-:-:S03]  /*22060*/  @!P6 IMAD.IADD R7, R7, 0x1, -R9 ;  /* 0x000000010707e824 */ /* 0x000fc600078e0a09 */
[----:B-1----:R-:W4:Y:S01]  /*22070*/  LDL.LU R3, [R1+0x404] ;  /* 0x0004040001037983 */ /* 0x002f220000300800 */
[----:B0-----:R-:W-:Y:S02]  /*22080*/  IMAD.MOV.U32 R24, RZ, RZ, R4 ;  /* 0x000000ffff187224 */ /* 0x001fe400078e0004 */
[----:B---3--:R-:W-:Y:S01]  /*22090*/  IMAD R26, R25, UR5, RZ ;  /* 0x00000005191a7c24 */ /* 0x008fe2000f8e02ff */
[----:B------:R-:W-:Y:S01]  /*220a0*/  PRMT R11, RZ, 0x7610, R11 ;  /* 0x00007610ff0b7816 */ /* 0x000fe2000000000b */
[----:B------:R-:W-:Y:S01]  /*220b0*/  @!P3 IMAD.MOV R24, RZ, RZ, -R24 ;  /* 0x000000ffff18b224 */ /* 0x000fe200078e0a18 */
[----:B------:R-:W-:Y:S01]  /*220c0*/  ISETP.GE.AND P3, PT, R0, RZ, PT ;  /* 0x000000ff0000720c */ /* 0x000fe20003f66270 */
[----:B------:R-:W-:Y:S01]  /*220d0*/  @!P2 IMAD.IADD R12, R12, 0x1, -R9 ;  /* 0x000000010c0ca824 */ /* 0x000fe200078e0a09 */
[----:B------:R-:W-:Y:S01]  /*220e0*/  IADD3 R4, P6, PT, R26, R8, RZ ;  /* 0x000000081a047210 */ /* 0x000fe20007fde0ff */
[----:B------:R-:W3:Y:S01]  /*220f0*/  LDL R0, [R1+0x13d8] ;  /* 0x0013d80001007983 */ /* 0x000ee20000100800 */
[----:B------:R-:W-:Y:S01]  /*22100*/  SEL R24, R47, R24, !P1 ;  /* 0x000000182f187207 */ /* 0x000fe20004800000 */
[----:B------:R-:W0:Y:S01]  /*22110*/  LDCU UR5, c[0x0][0x3b0] ;  /* 0x00007600ff0577ac */ /* 0x000e220008000800 */
[----:B------:R-:W-:-:S02]  /*22120*/  ISETP.GE.AND P2, PT, R13, RZ, PT ;  /* 0x000000ff0d00720c */ /* 0x000fc40003f46270 */
[----:B------:R-:W-:Y:S01]  /*22130*/  LEA.HI.X.SX32 R13, R26, R5, 0x1, P6 ;  /* 0x000000051a0d7211 */ /* 0x000fe200030f0eff */
[----:B------:R-:W-:Y:S02]  /*22140*/  IMAD R24, R24, UR4, RZ ;  /* 0x0000000418187c24 */ /* 0x000fe4000f8e02ff */
[----:B------:R-:W-:Y:S01]  /*22150*/  IMAD.MOV.U32 R25, RZ, RZ, R12 ;  /* 0x000000ffff197224 */ /* 0x000fe200078e000c */
[----:B------:R1:W-:Y:S01]  /*22160*/  STL [R1+0x3c8], R4 ;  /* 0x0003c80401007387 */ /* 0x0003e20000100800 */
[----:B------:R-:W-:Y:S02]  /*22170*/  @P0 IMAD.MOV.U32 R26, RZ, RZ, R4 ;  /* 0x000000ffff1a0224 */ /* 0x000fe400078e0004 */
[----:B------:R-:W-:Y:S01]  /*22180*/  @P0 IMAD.MOV.U32 R27, RZ, RZ, R13 ;  /* 0x000000ffff1b0224 */ /* 0x000fe200078e000d */
[C---:B------:R-:W-:Y:S01]  /*22190*/  IADD3 R12, P6, PT, R24.reuse, R8, RZ ;  /* 0x00000008180c7210 */ /* 0x040fe20007fde0ff */
[----:B------:R0:W-:Y:S01]  /*221a0*/  STL [R1+0x3c4], R13 ;  /* 0x0003c40d01007387 */ /* 0x0001e20000100800 */
[----:B------:R-:W-:Y:S01]  /*221b0*/  ISETP.GT.U32.AND P5, PT, R9, R15, PT ;  /* 0x0000000f0900720c */ /* 0x000fe20003fa4070 */
[----:B------:R-:W2:Y:S02]  /*221c0*/  LDCU UR4, c[0x0][0x3b0] ;  /* 0x00007600ff0477ac */ /* 0x000ea40008000800 */
[----:B-1----:R-:W3:Y:S01]  /*221d0*/  LDL R4, [R1+0x13dc] ;  /* 0x0013dc0001047983 */ /* 0x002ee20000100800 */
[----:B0-----:R-:W-:-:S02]  /*221e0*/  LEA.HI.X.SX32 R13, R24, R5, 0x1, P6 ;  /* 0x00000005180d7211 */ /* 0x001fc400030f0eff */
[----:B--2---:R-:W-:-:S06]  /*221f0*/  PRMT R2, RZ, 0x7610, R2 ;  /* 0x00007610ff027816 */ /* 0x004fcc0000000002 */
[----:B------:R0:W2:Y:S02]  /*22200*/  @P0 LDG.E.U8 R2, desc[UR20][R26.64] ;  /* 0x000000141a020981 */ /* 0x0000a4000c1e1100 */
[----:B0-----:R-:W-:Y:S02]  /*22210*/  @P0 IMAD.MOV.U32 R26, RZ, RZ, R12 ;  /* 0x000000ffff1a0224 */ /* 0x001fe400078e000c */
[----:B------:R-:W-:-:S05]  /*22220*/  @P0 IMAD.MOV.U32 R27, RZ, RZ, R13 ;  /* 0x000000ffff1b0224 */ /* 0x000fca00078e000d */
[----:B------:R0:W2:Y:S01]  /*22230*/  @P0 LDG.E.U8 R11, desc[UR20][R26.64] ;  /* 0x000000141a0b0981 */ /* 0x0000a2000c1e1100 */
[----:B------:R-:W-:-:S05]  /*22240*/  @!P5 IMAD.IADD R15, R15, 0x1, -R9 ;  /* 0x000000010f0fd824 */ /* 0x000fca00078e0a09 */
[C---:B------:R-:W-:Y:S01]  /*22250*/  ISETP.GT.U32.AND P5, PT, R9.reuse, R15, PT ;  /* 0x0000000f0900720c */ /* 0x040fe20003fa4070 */
[----:B------:R-:W-:Y:S01]  /*22260*/  @!P3 IMAD.MOV R25, RZ, RZ, -R25 ;  /* 0x000000ffff19b224 */ /* 0x000fe200078e0a19 */
[C---:B------:R-:W-:Y:S02]  /*22270*/  ISETP.GT.U32.AND P3, PT, R9.reuse, R7, PT ;  /* 0x000000070900720c */ /* 0x040fe40003f64070 */
[----:B----4-:R-:W-:-:S09]  /*22280*/  ISETP.GT.U32.AND P6, PT, R9, R3, PT ;  /* 0x000000030900720c */ /* 0x010fd20003fc4070 */
[----:B------:R-:W-:Y:S01]  /*22290*/  @!P5 IMAD.IADD R15, R15, 0x1, -R9 ;  /* 0x000000010f0fd824 */ /* 0x000fe200078e0a09 */
[----:B------:R-:W-:-:S03]  /*222a0*/  ISETP.GT.U32.AND P5, PT, R9, R17, PT ;  /* 0x000000110900720c */ /* 0x000fc60003fa4070 */
[----:B------:R-:W-:Y:S01]  /*222b0*/  IMAD.MOV.U32 R24, RZ, RZ, R15 ;  /* 0x000000ffff187224 */ /* 0x000fe200078e000f */
[----:B0-----:R-:W-:-:S03]  /*222c0*/  SEL R26, R47, R25, !P1 ;  /* 0x000000192f1a7207 */ /* 0x001fc60004800000 */
[----:B------:R-:W-:Y:S01]  /*222d0*/  @!P2 IMAD.MOV R24, RZ, RZ, -R24 ;  /* 0x000000ffff18a224 */ /* 0x000fe200078e0a18 */
[----:B---3--:R-:W-:Y:S01]  /*222e0*/  ISETP.GE.AND P2, PT, R0, RZ, PT ;  /* 0x000000ff0000720c */ /* 0x008fe20003f46270 */
[--C-:B------:R-:W-:Y:S02]  /*222f0*/  @!P3 IMAD.IADD R7, R7, 0x1, -R9.reuse ;  /* 0x000000010707b824 */ /* 0x100fe400078e0a09 */
[----:B------:R-:W-:Y:S01]  /*22300*/  IMAD R26, R26, UR6, RZ ;  /* 0x000000061a1a7c24 */ /* 0x000fe2000f8e02ff */
[----:B------:R-:W-:Y:S01]  /*22310*/  SEL R25, R47, R24, !P1 ;  /* 0x000000182f197207 */ /* 0x000fe20004800000 */
[--C-:B------:R-:W-:Y:S01]  /*22320*/  @!P5 IMAD.IADD R17, R17, 0x1, -R9.reuse ;  /* 0x000000011111d824 */ /* 0x100fe200078e0a09 */
[----:B------:R0:W-:Y:S01]  /*22330*/  STL [R1+0x3f8], R12 ;  /* 0x0003f80c01007387 */ /* 0x0001e20000100800 */
[----:B------:R-:W-:Y:S01]  /*22340*/  @!P6 IMAD.IADD R3, R3, 0x1, -R9 ;  /* 0x000000010303e824 */ /* 0x000fe200078e0a09 */
[-C--:B------:R-:W-:Y:S01]  /*22350*/  IADD3 R15, P6, PT, R26, R8.reuse, RZ ;  /* 0x000000081a0f7210 */ /* 0x080fe20007fde0ff */
[----:B------:R-:W-:Y:S01]  /*22360*/  IMAD.MOV.U32 R24, RZ, RZ, R7 ;  /* 0x000000ffff187224 */ /* 0x000fe200078e0007 */
[----:B------:R-:W-:Y:S01]  /*22370*/  PRMT R14, RZ, 0x7610, R14 ;  /* 0x00007610ff0e7816 */ /* 0x000fe2000000000e */
[----:B------:R-:W-:Y:S01]  /*22380*/  IMAD R25, R25, UR4, RZ ;  /* 0x0000000419197c24 */ /* 0x000fe2000f8e02ff */
[----:B------:R-:W-:Y:S01]  /*22390*/  ISETP.GT.U32.AND P5, PT, R9, R17, PT ;  /* 0x000000110900720c */ /* 0x000fe20003fa4070 */
[----:B------:R-:W-:Y:S01]  /*223a0*/  @!P2 IMAD.MOV R24, RZ, RZ, -R24 ;  /* 0x000000ffff18a224 */ /* 0x000fe200078e0a18 */
[----:B------:R-:W-:Y:S01]  /*223b0*/  PRMT R27, RZ, 0x7610, R27 ;  /* 0x00007610ff1b7816 */ /* 0x000fe2000000001b */
[----:B------:R-:W-:Y:S01]  /*223c0*/  IMAD.MOV.U32 R0, RZ, RZ, R6 ;  /* 0x000000ffff007224 */ /* 0x000fe200078e0006 */
[C---:B------:R-:W-:Y:S01]  /*223d0*/  IADD3 R7, P2, PT, R25.reuse, R8, RZ ;  /* 0x0000000819077210 */ /* 0x040fe20007f5e0ff */
[----:B------:R-:W1:Y:S03]  /*223e0*/  LDCU UR4, c[0x0][0x3b0] ;  /* 0x00007600ff0477ac */ /* 0x000e660008000800 */
[-C--:B0-----:R-:W-:Y:S01]  /*223f0*/  LEA.HI.X.SX32 R12, R25, R5.reuse, 0x1, P2 ;  /* 0x00000005190c7211 */ /* 0x081fe200010f0eff */
[----:B------:R-:W0:Y:S04]  /*22400*/  LDCU UR6, c[0x0][0x3b0] ;  /* 0x00007600ff0677ac */ /* 0x000e280008000800 */
[----:B------:R-:W-:Y:S01]  /*22410*/  @!P5 IMAD.IADD R17, R17, 0x1, -R9 ;  /* 0x000000011111d824 */ /* 0x000fe200078e0a09 */
[----:B------:R-:W-:Y:S01]  /*22420*/  ISETP.GE.AND P5, PT, R4, RZ, PT ;  /* 0x000000ff0400720c */ /* 0x000fe20003fa6270 */
[----:B--2---:R2:W-:Y:S04]  /*22430*/  STL [R1+0x70], R2 ;  /* 0x0000700201007387 */ /* 0x0045e80000100800 */
[----:B--2---:R-:W2:Y:S04]  /*22440*/  LDL.LU R2, [R1+0x40c] ;  /* 0x00040c0001027983 */ /* 0x004ea80000300800 */
[----:B------:R3:W-:Y:S02]  /*22450*/  STL [R1+0x74], R16 ;  /* 0x0000741001007387 */ /* 0x0007e40000100800 */
[----:B---3--:R-:W-:-:S02]  /*22460*/  LEA.HI.X.SX32 R16, R26, R5, 0x1, P6 ;  /* 0x000000051a107211 */ /* 0x008fc400030f0eff */
[----:B------:R-:W-:Y:S01]  /*22470*/  SEL R26, R47, R24, !P1 ;  /* 0x000000182f1a7207 */ /* 0x000fe20004800000 */
[----:B------:R-:W-:Y:S02]  /*22480*/  @P0 IMAD.MOV.U32 R24, RZ, RZ, R15 ;  /* 0x000000ffff180224 */ /* 0x000fe400078e000f */
[----:B------:R-:W-:Y:S01]  /*22490*/  @P0 IMAD.MOV.U32 R25, RZ, RZ, R16 ;  /* 0x000000ffff190224 */ /* 0x000fe200078e0010 */
[----:B------:R-:W-:Y:S04]  /*224a0*/  STL [R1+0x3f4], R13 ;  /* 0x0003f40d01007387 */ /* 0x000fe80000100800 */
[----:B------:R3:W-:Y:S04]  /*224b0*/  STL [R1+0x6c], R11 ;  /* 0x00006c0b01007387 */ /* 0x0007e80000100800 */
[----:B------:R4:W2:Y:S04]  /*224c0*/  @P0 LDG.E.U8 R14, desc[UR20][R24.64] ;  /* 0x00000014180e0981 */ /* 0x0008a8000c1e1100 */
[----:B---3--:R-:W3:Y:S04]  /*224d0*/  LDL R11, [R1+0x13e0] ;  /* 0x0013e000010b7983 */ /* 0x008ee80000100800 */
[----:B------:R-:W3:Y:S01]  /*224e0*/  LDL.LU R6, [R1+0x410] ;  /* 0x0004100001067983 */ /* 0x000ee20000300800 */
[----:B----4-:R-:W-:-:S02]  /*224f0*/  @P0 IMAD.MOV.U32 R24, RZ, RZ, R7 ;  /* 0x000000ffff180224 */ /* 0x010fc400078e0007 */
[----:B------:R-:W-:Y:S01]  /*22500*/  @P0 IMAD.MOV.U32 R25, RZ, RZ, R12 ;  /* 0x000000ffff190224 */ /* 0x000fe200078e000c */
[----:B------:R-:W4:Y:S04]  /*22510*/  LDL.LU R13, [R1+0x49c] ;  /* 0x00049c00010d7983 */ /* 0x000f280000300800 */
[----:B------:R-:W-:Y:S04]  /*22520*/  STL [R1+0x420], R15 ;  /* 0x0004200f01007387 */ /* 0x000fe80000100800 */
[----:B------:R-:W-:Y:S04]  /*22530*/  STL [R1+0x428], R7 ;  /* 0x0004280701007387 */ /* 0x000fe80000100800 */
[----:B------:R-:W4:Y:S04]  /*22540*/  LDL R4, [R1+0x13f8] ;  /* 0x0013f80001047983 */ /* 0x000f280000100800 */
[----:B------:R0:W-:Y:S04]  /*22550*/  STL [R1+0x41c], R16 ;  /* 0x00041c1001007387 */ /* 0x0001e80000100800 */
[----:B------:R1:W4:Y:S04]  /*22560*/  @P0 LDG.E.U8 R27, desc[UR20][R24.64] ;  /* 0x00000014181b0981 */ /* 0x000328000c1e1100 */
[----:B0-----:R-:W4:Y:S04]  /*22570*/  LDL.LU R16, [R1+0x1784] ;  /* 0x0017840001107983 */ /* 0x001f280000300800 */
[----:B------:R-:W4:Y:S01]  /*22580*/  LDL.LU R15, [R1+0x1780] ;  /* 0x00178000010f7983 */ /* 0x000f220000300800 */
[----:B-1----:R-:W-:-:S02]  /*22590*/  IMAD.MOV.U32 R24, RZ, RZ, R17 ;  /* 0x000000ffff187224 */ /* 0x002fc400078e0011 */
[----:B------:R-:W-:Y:S01]  /*225a0*/  IMAD R26, R26, UR5, RZ ;  /* 0x000000051a1a7c24 */ /* 0x000fe2000f8e02ff */
[----:B------:R-:W-:Y:S01]  /*225b0*/  STL [R1+0x424], R12 ;  /* 0x0004240c01007387 */ /* 0x000fe20000100800 */
[----:B------:R-:W-:Y:S01]  /*225c0*/  @!P5 IMAD.MOV R24, RZ, RZ, -R24 ;  /* 0x000000ffff18d224 */ /* 0x000fe200078e0a18 */
[----:B------:R-:W-:Y:S01]  /*225d0*/  ISETP.GT.U32.AND P3, PT, R9, R3, PT ;  /* 0x000000030900720c */ /* 0x000fe20003f64070 */
[----:B------:R-:W0:Y:S01]  /*225e0*/  LDCU UR5, c[0x0][0x3b0] ;  /* 0x00007600ff0577ac */ /* 0x000e220008000800 */
[----:B------:R-:W-:Y:S01]  /*225f0*/  IADD3 R17, P5, PT, R26, R8, RZ ;  /* 0x000000081a117210 */ /* 0x000fe20007fbe0ff */
[----:B--2---:R1:W-:Y:S01]  /*22600*/  STL [R1+0x68], R14 ;  /* 0x0000680e01007387 */ /* 0x0043e20000100800 */
[----:B---3--:R-:W-:-:S03]  /*22610*/  ISETP.GE.AND P6, PT, R11, RZ, PT ;  /* 0x000000ff0b00720c */ /* 0x008fc60003fc6270 */
[----:B-1----:R-:W2:Y:S04]  /*22620*/  LDL.LU R14, [R1+0x177c] ;  /* 0x00177c00010e7983 */ /* 0x002ea80000300800 */
[----:B------:R-:W3:Y:S04]  /*22630*/  LDL.LU R12, [R1+0x1778] ;  /* 0x00177800010c7983 */ /* 0x000ee80000300800 */
[----:B------:R-:W2:Y:S04]  /*22640*/  LDL.LU R7, [R1+0x1774] ;  /* 0x0017740001077983 */ /* 0x000ea80000300800 */
[----:B------:R-:W2:Y:S04]  /*22650*/  LDL.LU R11, [R1+0x4a4] ;  /* 0x0004a400010b7983 */ /* 0x000ea80000300800 */
[----:B------:R-:W-:Y:S04]  /*22660*/  STL [R1+0x458], R17 ;  /* 0x0004581101007387 */ /* 0x000fe80000100800 */
[----:B----4-:R1:W-:Y:S02]  /*22670*/  STL [R1+0x64], R27 ;  /* 0x0000641b01007387 */ /* 0x0103e40000100800 */
[----:B-1----:R-:W-:Y:S01]  /*22680*/  LEA.HI.X.SX32 R27, R26, R5, 0x1, P5 ;  /* 0x000000051a1b7211 */ /* 0x002fe200028f0eff */
[----:B------:R-:W-:Y:S01]  /*22690*/  @P0 IMAD.MOV.U32 R26, RZ, RZ, R17 ;  /* 0x000000ffff1a0224 */ /* 0x000fe200078e0011 */
[----:B------:R-:W-:-:S06]  /*226a0*/  PRMT R15, RZ, 0x7610, R15 ;  /* 0x00007610ff0f7816 */ /* 0x000fcc000000000f */
[----:B------:R1:W4:Y:S01]  /*226b0*/  @P0 LDG.E.U8 R15, desc[UR20][R26.64] ;  /* 0x000000141a0f0981 */ /* 0x000322000c1e1100 */
[----:B------:R-:W-:Y:S01]  /*226c0*/  @!P3 IMAD.IADD R3, R3, 0x1, -R9 ;  /* 0x000000010303b824 */ /* 0x000fe200078e0a09 */
[----:B------:R-:W-:-:S03]  /*226d0*/  SEL R25, R47, R24, !P1 ;  /* 0x000000182f197207 */ /* 0x000fc60004800000 */
[----:B------:R-:W-:Y:S02]  /*226e0*/  IMAD.MOV.U32 R24, RZ, RZ, R3 ;  /* 0x000000ffff187224 */ /* 0x000fe400078e0003 */
[----:B------:R-:W-:Y:S01]  /*226f0*/  IMAD R25, R25, UR7, RZ ;  /* 0x0000000719197c24 */ /* 0x000fe2000f8e02ff */
[----:B------:R-:W2:Y:S01]  /*22700*/  LDL.LU R3, [R1+0x1770] ;  /* 0x0017700001037983 */ /* 0x000ea20000300800 */
[----:B------:R-:W-:Y:S01]  /*22710*/  @!P6 IMAD.MOV R24, RZ, RZ, -R24 ;  /* 0x000000ffff18e224 */ /* 0x000fe200078e0a18 */
[----:B------:R-:W-:Y:S01]  /*22720*/  ISETP.GT.U32.AND P3, PT, R9, R6, PT ;  /* 0x000000060900720c */ /* 0x000fe20003f64070 */
[----:B------:R-:W0:Y:S01]  /*22730*/  LDCU UR7, c[0x0][0x3b0] ;  /* 0x00007600ff0777ac */ /* 0x000e220008000800 */
[----:B------:R0:W-:Y:S02]  /*22740*/  STL [R1+0x454], R27 ;  /* 0x0004541b01007387 */ /* 0x0001e40000100800 */
[----:B------:R-:W-:Y:S02]  /*22750*/  SEL R24, R47, R24, !P1 ;  /* 0x000000182f187207 */ /* 0x000fe40004800000 */
[----:B------:R-:W2:Y:S03]  /*22760*/  LDL.LU R17, [R1+0x4d4] ;  /* 0x0004d40001117983 */ /* 0x000ea60000300800 */
[----:B-1----:R-:W-:Y:S01]  /*22770*/  IMAD R26, R24, UR4, RZ ;  /* 0x00000004181a7c24 */ /* 0x002fe2000f8e02ff */
[----:B---3--:R-:W-:-:S03]  /*22780*/  PRMT R12, RZ, 0x7610, R12 ;  /* 0x00007610ff0c7816 */ /* 0x008fc6000000000c */
[----:B------:R-:W-:Y:S01]  /*22790*/  @!P3 IMAD.IADD R6, R6, 0x1, -R9 ;  /* 0x000000010606b824 */ /* 0x000fe200078e0a09 */
[----:B------:R-:W-:Y:S01]  /*227a0*/  ISETP.GE.AND P3, PT, R4, RZ, PT ;  /* 0x000000ff0400720c */ /* 0x000fe20003f66270 */
[----:B------:R-:W1:Y:S01]  /*227b0*/  LDCU UR4, c[0x0][0x3b0] ;  /* 0x00007600ff0477ac */ /* 0x000e620008000800 */
[----:B----4-:R3:W-:Y:S04]  /*227c0*/  STL [R1+0x60], R15 ;  /* 0x0000600f01007387 */ /* 0x0107e80000100800 */
[----:B0-----:R-:W4:Y:S01]  /*227d0*/  LDL R27, [R1+0x13fc] ;  /* 0x0013fc00011b7983 */ /* 0x001f220000100800 */
[----:B---3--:R-:W-:-:S04]  /*227e0*/  IADD3 R15, P6, PT, R25, R8, RZ ;  /* 0x00000008190f7210 */ /* 0x008fc80007fde0ff */
[----:B------:R-:W-:Y:S01]  /*227f0*/  LEA.HI.X.SX32 R25, R25, R5, 0x1, P6 ;  /* 0x0000000519197211 */ /* 0x000fe200030f0eff */
[----:B------:R-:W-:-:S05]  /*22800*/  @P0 IMAD.MOV.U32 R24, RZ, RZ, R15 ;  /* 0x000000ffff180224 */ /* 0x000fca00078e000f */
[----:B------:R0:W3:Y:S04]  /*22810*/  @P0 LDG.E.U8 R12, desc[UR20][R24.64] ;  /* 0x00000014180c0981 */ /* 0x0000e8000c1e1100 */
[----:B------:R-:W-:Y:S04]  /*22820*/  STL [R1+0x460], R15 ;  /* 0x0004600f01007387 */ /* 0x000fe80000100800 */
[----:B------:R-:W4:Y:S04]  /*22830*/  LDL.LU R4, [R1+0x4d8] ;  /* 0x0004d80001047983 */ /* 0x000f280000300800 */
[----:B------:R0:W-:Y:S04]  /*22840*/  STL [R1+0x45c], R25 ;  /* 0x00045c1901007387 */ /* 0x0001e80000100800 */
[----:B0-----:R-:W4:Y:S01]  /*22850*/  LDL R25, [R1+0x1400] ;  /* 0x0014000001197983 */ /* 0x001f220000100800 */
[----:B------:R-:W-:-:S13]  /*22860*/  ISETP.GT.U32.AND P2, PT, R9, R2, PT ;  /* 0x000000020900720c */ /* 0x000fda0003f44070 */
[----:B------:R-:W-:-:S05]  /*22870*/  @!P2 IMAD.IADD R2, R2, 0x1, -R9 ;  /* 0x000000010202a824 */ /* 0x000fca00078e0a09 */
[----:B------:R-:W-:-:S13]  /*22880*/  ISETP.GT.U32.AND P2, PT, R9, R2, PT ;  /* 0x000000020900720c */ /* 0x000fda0003f44070 */
[----:B------:R-:W-:-:S04]  /*22890*/  @!P2 IMAD.IADD R2, R2, 0x1, -R9 ;  /* 0x000000010202a824 */ /* 0x000fc800078e0a09 */
[----:B------:R-:W-:Y:S02]  /*228a0*/  IMAD.MOV.U32 R24, RZ, RZ, R2 ;  /* 0x000000ffff187224 */ /* 0x000fe400078e0002 */
[----:B------:R-:W4:Y:S02]  /*228b0*/  LDL R2, [R1+0x1418] ;  /* 0x0014180001027983 */ /* 0x000f240000100800 */
[----:B------:R-:W-:Y:S01]  /*228c0*/  @!P3 IMAD.MOV R24, RZ, RZ, -R24 ;  /* 0x000000ffff18b224 */ /* 0x000fe200078e0a18 */
[----:B--2---:R-:W-:Y:S01]  /*228d0*/  PRMT R3, RZ, 0x7610, R3 ;  /* 0x00007610ff037816 */ /* 0x004fe20000000003 */
[----:B---3--:R0:W-:Y:S02]  /*228e0*/  STL [R1+0x5c], R12 ;  /* 0x00005c0c01007387 */ /* 0x0081e40000100800 */
[----:B0-----:R-:W-:-:S04]  /*228f0*/  IADD3 R12, P2, PT, R26, R8, RZ ;  /* 0x000000081a0c7210 */ /* 0x001fc80007f5e0ff */
[----:B------:R-:W-:Y:S02]  /*22900*/  LEA.HI.X.SX32 R15, R26, R5, 0x1, P2 ;  /* 0x000000051a0f7211 */ /* 0x000fe400010f0eff */
[----:B------:R-:W-:Y:S01]  /*22910*/  SEL R26, R47, R24, !P1 ;  /* 0x000000182f1a7207 */ /* 0x000fe20004800000 */
[----:B------:R-:W-:Y:S01]  /*22920*/  @P0 IMAD.MOV.U32 R24, RZ, RZ, R12 ;  /* 0x000000ffff180224 */ /* 0x000fe200078e000c */
[----:B----4-:R-:W-:Y:S01]  /*22930*/  ISETP.GE.AND P2, PT, R25, RZ, PT ;  /* 0x000000ff1900720c */ /* 0x010fe20003f46270 */
[----:B------:R-:W-:-:S05]  /*22940*/  @P0 IMAD.MOV.U32 R25, RZ, RZ, R15 ;  /* 0x000000ffff190224 */ /* 0x000fca00078e000f */
[----:B------:R0:W2:Y:S01]  /*22950*/  @P0 LDG.E.U8 R3, desc[UR20][R24.64] ;  /* 0x0000001418030981 */ /* 0x0000a2000c1e1100 */
[----:B------:R-:W-:-:S13]  /*22960*/  ISETP.GT.U32.AND P5, PT, R9, R13, PT ;  /* 0x0000000d0900720c */ /* 0x000fda0003fa4070 */
[--C-:B------:R-:W-:Y:S01]  /*22970*/  @!P5 IMAD.IADD R13, R13, 0x1, -R9.reuse ;  /* 0x000000010d0dd824 */ /* 0x100fe200078e0a09 */
[C---:B------:R-:W-:Y:S01]  /*22980*/  ISETP.GT.U32.AND P5, PT, R9.reuse, R6, PT ;  /* 0x000000060900720c */ /* 0x040fe20003fa4070 */
[----:B------:R-:W-:Y:S04]  /*22990*/  STL [R1+0x468], R12 ;  /* 0x0004680c01007387 */ /* 0x000fe80000100800 */
[----:B------:R3:W-:Y:S08]  /*229a0*/  STL [R1+0x464], R15 ;  /* 0x0004640f01007387 */ /* 0x0007f00000100800 */
[----:B------:R-:W-:Y:S01]  /*229b0*/  @!P5 IMAD.IADD R6, R6, 0x1, -R9 ;  /* 0x000000010606d824 */ /* 0x000fe200078e0a09 */
[----:B---3--:R-:W3:Y:S03]  /*229c0*/  LDL R15, [R1+0x1420] ;  /* 0x00142000010f7983 */ /* 0x008ee60000100800 */
[----:B0-----:R-:W-:Y:S01]  /*229d0*/  IMAD.MOV.U32 R25, RZ, RZ, R6 ;  /* 0x000000ffff197224 */ /* 0x001fe200078e0006 */
[----:B------:R-:W4:Y:S01]  /*229e0*/  LDL.LU R12, [R1+0x4e4] ;  /* 0x0004e400010c7983 */ /* 0x000f220000300800 */
[----:B------:R-:W-:-:S03]  /*229f0*/  ISETP.GT.U32.AND P6, PT, R9, R13, PT ;  /* 0x0000000d0900720c */ /* 0x000fc60003fc4070 */
[----:B--2---:R0:W-:Y:S04]  /*22a00*/  STL [R1+0x58], R3 ;  /* 0x0000580301007387 */ /* 0x0041e80000100800 */
[----:B------:R-:W2:Y:S01]  /*22a10*/  LDL.LU R6, [R1+0x176c] ;  /* 0x00176c0001067983 */ /* 0x000ea20000300800 */
[----:B------:R-:W-:Y:S01]  /*22a20*/  ISETP.GT.U32.AND P3, PT, R9, R11, PT ;  /* 0x0000000b0900720c */ /* 0x000fe20003f64070 */
[----:B------:R-:W-:Y:S01]  /*22a30*/  IMAD R26, R26, UR5, RZ ;  /* 0x000000051a1a7c24 */ /* 0x000fe2000f8e02ff */
[----:B------:R-:W-:-:S03]  /*22a40*/  PRMT R18, RZ, 0x7610, R18 ;  /* 0x00007610ff127816 */ /* 0x000fc60000000012 */
[----:B------:R-:W-:Y:S01]  /*22a50*/  @!P6 IMAD.IADD R13, R13, 0x1, -R9 ;  /* 0x000000010d0de824 */ /* 0x000fe200078e0a09 */
[----:B------:R-:W-:Y:S01]  /*22a60*/  ISETP.GT.U32.AND P5, PT, R9, R17, PT ;  /* 0x000000110900720c */ /* 0x000fe20003fa4070 */
[----:B------:R-:W-:Y:S01]  /*22a70*/  @!P2 IMAD.MOV R25, RZ, RZ, -R25 ;  /* 0x000000ffff19a224 */ /* 0x000fe200078e0a19 */
[C---:B0-----:R-:W-:Y:S01]  /*22a80*/  IADD3 R3, P6, PT, R26.reuse, R8, RZ ;  /* 0x000000081a037210 */ /* 0x041fe20007fde0ff */
[----:B------:R-:W0:Y:S03]  /*22a90*/  LDCU UR5, c[0x0][0x3b0] ;  /* 0x00007600ff0577ac */ /* 0x000e260008000800 */
[----:B------:R-:W-:Y:S01]  /*22aa0*/  LEA.HI.X.SX32 R24, R26, R5, 0x1, P6 ;  /* 0x000000051a187211 */ /* 0x000fe200030f0eff */
[----:B------:R-:W-:Y:S01]  /*22ab0*/  @!P3 IMAD.IADD R11, R11, 0x1, -R9 ;  /* 0x000000010b0bb824 */ /* 0x000fe200078e0a09 */
[----:B------:R-:W-:Y:S01]  /*22ac0*/  ISETP.GT.U32.AND P6, PT, R9, R4, PT ;  /* 0x000000040900720c */ /* 0x000fe20003fc4070 */
[----:B------:R-:W-:Y:S01]  /*22ad0*/  @P0 IMAD.MOV.U32 R26, RZ, RZ, R3 ;  /* 0x000000ffff1a0224 */ /* 0x000fe200078e0003 */
[----:B------:R-:W-:Y:S01]  /*22ae0*/  ISETP.GE.AND P3, PT, R27, RZ, PT ;  /* 0x000000ff1b00720c */ /* 0x000fe20003f66270 */
[----:B------:R-:W-:Y:S01]  /*22af0*/  @P0 IMAD.MOV.U32 R27, RZ, RZ, R24 ;  /* 0x000000ffff1b0224 */ /* 0x000fe200078e0018 */
[----:B------:R-:W-:-:S02]  /*22b00*/  ISETP.GT.U32.AND P2, PT, R9, R11, PT ;  /* 0x0000000b0900720c */ /* 0x000fc40003f44070 */
[----:B------:R-:W-:Y:S02]  /*22b10*/  SEL R25, R47, R25, !P1 ;  /* 0x000000192f197207 */ /* 0x000fe40004800000 */
[----:B------:R1:W4:Y:S04]  /*22b20*/  @P0 LDG.E.U8 R18, desc[UR20][R26.64] ;  /* 0x000000141a120981 */ /* 0x000328000c1e1100 */
[----:B------:R-:W-:Y:S01]  /*22b30*/  STL [R1+0x498], R3 ;  /* 0x0004980301007387 */ /* 0x000fe20000100800 */
[--C-:B------:R-:W-:Y:S02]  /*22b40*/  @!P6 IMAD.IADD R4, R4, 0x1, -R9.reuse ;  /* 0x000000010404e824 */ /* 0x100fe400078e0a09 */
[----:B-1----:R-:W-:Y:S01]  /*22b50*/  IMAD R26, R25, UR4, RZ ;  /* 0x00000004191a7c24 */ /* 0x002fe2000f8e02ff */
[----:B------:R1:W-:Y:S01]  /*22b60*/  STL [R1+0x494], R24 ;  /* 0x0004941801007387 */ /* 0x0003e20000100800 */
[----:B------:R-:W-:Y:S01]  /*22b70*/  @!P2 IMAD.IADD R11, R11, 0x1, -R9 ;  /* 0x000000010b0ba824 */ /* 0x000fe200078e0a09 */
[----:B---3--:R-:W-:-:S02]  /*22b80*/  ISETP.GE.AND P2, PT, R15, RZ, PT ;  /* 0x000000ff0f00720c */ /* 0x008fc40003f46270 */
[----:B--2---:R-:W-:Y:S01]  /*22b90*/  PRMT R6, RZ, 0x7610, R6 ;  /* 0x00007610ff067816 */ /* 0x004fe20000000006 */
[----:B-1----:R-:W-:Y:S01]  /*22ba0*/  IMAD.MOV.U32 R24, RZ, RZ, R13 ;  /* 0x000000ffff187224 */ /* 0x002fe200078e000d */
[C---:B------:R-:W-:Y:S01]  /*22bb0*/  IADD3 R13, P6, PT, R26.reuse, R8, RZ ;  /* 0x000000081a0d7210 */ /* 0x040fe20007fde0ff */
[----:B------:R-:W2:Y:S01]  /*22bc0*/  LDL.LU R3, [R1+0x514] ;  /* 0x0005140001037983 */ /* 0x000ea20000300800 */
[----:B------:R-:W-:Y:S01]  /*22bd0*/  @!P5 IMAD.IADD R17, R17, 0x1, -R9 ;  /* 0x000000011111d824 */ /* 0x000fe200078e0a09 */
[----:B------:R-:W1:Y:S01]  /*22be0*/  LDCU UR4, c[0x0][0x3b0] ;  /* 0x00007600ff0477ac */ /* 0x000e620008000800 */
[----:B------:R-:W-:Y:S01]  /*22bf0*/  LEA.HI.X.SX32 R15, R26, R5, 0x1, P6 ;  /* 0x000000051a0f7211 */ /* 0x000fe200030f0eff */
[----:B------:R-:W-:Y:S01]  /*22c00*/  @!P3 IMAD.MOV R24, RZ, RZ, -R24 ;  /* 0x000000ffff18b224 */ /* 0x000fe200078e0a18 */
[----:B------:R-:W-:Y:S01]  /*22c10*/  ISETP.GE.AND P3, PT, R2, RZ, PT ;  /* 0x000000ff0200720c */ /* 0x000fe20003f66270 */
[----:B------:R-:W-:Y:S01]  /*22c20*/  @P0 IMAD.MOV.U32 R26, RZ, RZ, R13 ;  /* 0x000000ffff1a0224 */ /* 0x000fe200078e000d */
[----:B------:R-:W3:Y:S01]  /*22c30*/  LDL R2, [R1+0x1428] ;  /* 0x0014280001027983 */ /* 0x000ee20000100800 */
[----:B------:R-:W-:-:S05]  /*22c40*/  @P0 IMAD.MOV.U32 R27, RZ, RZ, R15 ;  /* 0x000000ffff1b0224 */ /* 0x000fca00078e000f */
[----:B------:R1:W2:Y:S01]  /*22c50*/  @P0 LDG.E.U8 R6, desc[UR20][R26.64] ;  /* 0x000000141a060981 */ /* 0x0002a2000c1e1100 */
[----:B------:R-:W-:Y:S02]  /*22c60*/  SEL R24, R47, R24, !P1 ;  /* 0x000000182f187207 */ /* 0x000fe40004800000 */
[----:B------:R-:W-:-:S03]  /*22c70*/  ISETP.GT.U32.AND P5, PT, R9, R17, PT ;  /* 0x000000110900720c */ /* 0x000fc60003fa4070 */
[----:B0-----:R-:W-:Y:S02]  /*22c80*/  IMAD R24, R24, UR5, RZ ;  /* 0x0000000518187c24 */ /* 0x001fe4000f8e02ff */
[----:B------:R-:W-:Y:S01]  /*22c90*/  IMAD.MOV.U32 R25, RZ, RZ, R11 ;  /* 0x000000ffff197224 */ /* 0x000fe200078e000b */
[----:B------:R-:W-:Y:S01]  /*22ca0*/  STL [R1+0x4a0], R13 ;  /* 0x0004a00d01007387 */ /* 0x000fe20000100800 */
[----:B------:R-:W-:Y:S01]  /*22cb0*/  PRMT R7, RZ, 0x7610, R7 ;  /* 0x00007610ff077816 */ /* 0x000fe20000000007 */
[----:B------:R-:W0:Y:S01]  /*22cc0*/  LDCU UR5, c[0x0][0x3b0] ;  /* 0x00007600ff0577ac */ /* 0x000e220008000800 */
[----:B------:R-:W-:Y:S01]  /*22cd0*/  IADD3 R11, P6, PT, R24, R8, RZ ;  /* 0x00000008180b7210 */ /* 0x000fe20007fde0ff */
[----:B------:R4:W-:Y:S01]  /*22ce0*/  STL [R1+0x49c], R15 ;  /* 0x00049c0f01007387 */ /* 0x0009e20000100800 */
[----:B------:R-:W-:Y:S01]  /*22cf0*/  @!P3 IMAD.MOV R25, RZ, RZ, -R25 ;  /* 0x000000ffff19b224 */ /* 0x000fe200078e0a19 */
[----:B------:R-:W-:Y:S01]  /*22d00*/  ISETP.GT.U32.AND P3, PT, R9, R4, PT ;  /* 0x000000040900720c */ /* 0x000fe20003f64070 */
[----:B------:R-:W-:-:S02]  /*22d10*/  @!P5 IMAD.IADD R17, R17, 0x1, -R9 ;  /* 0x000000011111d824 */ /* 0x000fc400078e0a09 */
[----:B-1----:R-:W-:Y:S01]  /*22d20*/  @P0 IMAD.MOV.U32 R26, RZ, RZ, R11 ;  /* 0x000000ffff1a0224 */ /* 0x002fe200078e000b */
[----:B----4-:R-:W-:Y:S01]  /*22d30*/  LEA.HI.X.SX32 R15, R24, R5, 0x1, P6 ;  /* 0x00000005180f7211 */ /* 0x010fe200030f0eff */
[----:B------:R-:W-:-:S04]  /*22d40*/  IMAD.MOV.U32 R24, RZ, RZ, R17 ;  /* 0x000000ffff187224 */ /* 0x000fc800078e0011 */
[----:B------:R-:W-:Y:S02]  /*22d50*/  @P0 IMAD.MOV.U32 R27, RZ, RZ, R15 ;  /* 0x000000ffff1b0224 */ /* 0x000fe400078e000f */
[----:B------:R-:W-:-:S03]  /*22d60*/  @!P2 IMAD.MOV R24, RZ, RZ, -R24 ;  /* 0x000000ffff18a224 */ /* 0x000fc600078e0a18 */
[----:B------:R1:W4:Y:S01]  /*22d70*/  @P0 LDG.E.U8 R7, desc[UR20][R26.64] ;  /* 0x000000141a070981 */ /* 0x000322000c1e1100 */
[----:B------:R-:W-:Y:S01]  /*22d80*/  @!P3 IMAD.IADD R4, R4, 0x1, -R9 ;  /* 0x000000010404b824 */ /* 0x000fe200078e0a09 */
[C---:B-1----:R-:W-:Y:S02]  /*22d90*/  SEL R26, R47.reuse, R25, !P1 ;  /* 0x000000192f1a7207 */ /* 0x042fe40004800000 */
[----:B------:R-:W-:-:S03]  /*22da0*/  SEL R25, R47, R24, !P1 ;  /* 0x000000182f197207 */ /* 0x000fc60004800000 */
[----:B------:R-:W-:Y:S01]  /*22db0*/  IMAD R26, R26, UR6, RZ ;  /* 0x000000061a1a7c24 */ /* 0x000fe2000f8e02ff */
[----:B------:R-:W-:Y:S01]  /*22dc0*/  PRMT R14, RZ, 0x7610, R14 ;  /* 0x00007610ff0e7816 */ /* 0x000fe2000000000e */
[----:B------:R-:W-:Y:S01]  /*22dd0*/  IMAD.MOV.U32 R24, RZ, RZ, R4 ;  /* 0x000000ffff187224 */ /* 0x000fe200078e0004 */
[----:B--2---:R1:W-:Y:S01]  /*22de0*/  STL [R1+0x50], R6 ;  /* 0x0000500601007387 */ /* 0x0043e20000100800 */
[----:B------:R-:W-:Y:S02]  /*22df0*/  ISETP.GT.U32.AND P6, PT, R9, R3, PT ;  /* 0x000000030900720c */ /* 0x000fe40003fc4070 */
[----:B---3--:R-:W-:Y:S01]  /*22e00*/  ISETP.GE.AND P2, PT, R2, RZ, PT ;  /* 0x000000ff0200720c */ /* 0x008fe20003f46270 */
[----:B------:R-:W-:Y:S01]  /*22e10*/  IMAD R25, R25, UR4, RZ ;  /* 0x0000000419197c24 */ /* 0x000fe2000f8e02ff */
[----:B------:R-:W-:Y:S01]  /*22e20*/  ISETP.GT.U32.AND P5, PT, R9, R12, PT ;  /* 0x0000000c0900720c */ /* 0x000fe20003fa4070 */
[----:B------:R-:W2:Y:S01]  /*22e30*/  LDCU UR6, c[0x0][0x3b0] ;  /* 0x00007600ff0677ac */ /* 0x000ea20008000800 */
[----:B-1----:R-:W3:Y:S07]  /*22e40*/  LDL R6, [R1+0x1430] ;  /* 0x0014300001067983 */ /* 0x002eee0000100800 */
[----:B------:R-:W-:Y:S01]  /*22e50*/  @!P6 IMAD.IADD R3, R3, 0x1, -R9 ;  /* 0x000000010303e824 */ /* 0x000fe200078e0a09 */
[----:B------:R-:W-:Y:S01]  /*22e60*/  STL [R1+0x4a8], R11 ;  /* 0x0004a80b01007387 */ /* 0x000fe20000100800 */
[----:B------:R-:W-:Y:S01]  /*22e70*/  @!P2 IMAD.MOV R24, RZ, RZ, -R24 ;  /* 0x000000ffff18a224 */ /* 0x000fe200078e0a18 */
[----:B------:R-:W-:Y:S01]  /*22e80*/  PRMT R16, RZ, 0x7610, R16 ;  /* 0x00007610ff107816 */ /* 0x000fe20000000010 */
[----:B------:R-:W-:Y:S01]  /*22e90*/  IMAD.MOV.U32 R2, RZ, RZ, R0 ;  /* 0x000000ffff027224 */ /* 0x000fe200078e0000 */
[----:B------:R-:W2:Y:S01]  /*22ea0*/  LDL.LU R13, [R1+0x51c] ;  /* 0x00051c00010d7983 */ /* 0x000ea20000300800 */
[----:B------:R-:W1:Y:S03]  /*22eb0*/  LDCU UR4, c[0x0][0x3b0] ;  /* 0x00007600ff0477ac */ /* 0x000e660008000800 */
[----:B------:R-:W-:Y:S04]  /*22ec0*/  STL [R1+0x54], R18 ;  /* 0x0000541201007387 */ /* 0x000fe80000100800 */
[----:B------:R0:W-:Y:S01]  /*22ed0*/  STL [R1+0x4a4], R15 ;  /* 0x0004a40f01007387 */ /* 0x0001e20000100800 */
[----:B------:R-:W-:-:S02]  /*22ee0*/  IADD3 R27, P2, PT, R25, R8, RZ ;  /* 0x00000008191b7210 */ /* 0x000fc40007f5e0ff */
[----:B0-----:R-:W-:-:S04]  /*22ef0*/  IADD3 R15, P6, PT, R26, R8, RZ ;  /* 0x000000081a0f7210 */ /* 0x001fc80007fde0ff */
[-C--:B------:R-:W-:Y:S02]  /*22f00*/  LEA.HI.X.SX32 R18, R26, R5.reuse, 0x1, P6 ;  /* 0x000000051a127211 */ /* 0x080fe400030f0eff */
[----:B------:R-:W-:Y:S02]  /*22f10*/  LEA.HI.X.SX32 R4, R25, R5, 0x1, P2 ;  /* 0x0000000519047211 */ /* 0x000fe400010f0eff */
[----:B------:R-:W-:Y:S01]  /*22f20*/  SEL R26, R47, R24, !P1 ;  /* 0x000000182f1a7207 */ /* 0x000fe20004800000 */
[----:B------:R-:W-:Y:S02]  /*22f30*/  @P0 IMAD.MOV.U32 R24, RZ, RZ, R15 ;  /* 0x000000ffff180224 */ /* 0x000fe400078e000f */
[----:B------:R-:W-:-:S05]  /*22f40*/  @P0 IMAD.MOV.U32 R25, RZ, RZ, R18 ;  /* 0x000000ffff190224 */ /* 0x000fca00078e0012 */
[----:B------:R0:W2:Y:S01]  /*22f50*/  @P0 LDG.E.U8 R14, desc[UR20][R24.64] ;  /* 0x00000014180e0981 */ /* 0x0000a2000c1e1100 */
[----:B------:R-:W-:-:S05]  /*22f60*/  @!P5 IMAD.IADD R12, R12, 0x1, -R9 ;  /* 0x000000010c0cd824 */ /* 0x000fca00078e0a09 */
[----:B------:R-:W-:Y:S01]  /*22f70*/  ISETP.GT.U32.AND P5, PT, R9, R12, PT ;  /* 0x0000000c0900720c */ /* 0x000fe20003fa4070 */
[----:B----4-:R-:W-:Y:S04]  /*22f80*/  STL [R1+0x16f4], R7 ;  /* 0x0016f40701007387 */ /* 0x010fe80000100800 */
[----:B------:R-:W4:Y:S01]  /*22f90*/  LDL R11, [R1+0x1438] ;  /* 0x00143800010b7983 */ /* 0x000f220000100800 */
[----:B0-----:R-:W-:Y:S02]  /*22fa0*/  @P0 IMAD.MOV.U32 R24, RZ, RZ, R27 ;  /* 0x000000ffff180224 */ /* 0x001fe400078e001b */
[----:B------:R-:W-:Y:S01]  /*22fb0*/  @P0 IMAD.MOV.U32 R25, RZ, RZ, R4 ;  /* 0x000000ffff190224 */ /* 0x000fe200078e0004 */
[----:B------:R-:W4:Y:S04]  /*22fc0*/  LDL.LU R0, [R1+0x524] ;  /* 0x0005240001007983 */ /* 0x000f280000300800 */
[----:B------:R-:W4:Y:S01]  /*22fd0*/  LDL.LU R17, [R1+0x554] ;  /* 0x0005540001117983 */ /* 0x000f220000300800 */
[----:B------:R-:W-:-:S03]  /*22fe0*/  @!P5 IMAD.IADD R12, R12, 0x1, -R9 ;  /* 0x000000010c0cd824 */ /* 0x000fc600078e0a09 */
[----:B------:R-:W-:Y:S04]  /*22ff0*/  STL [R1+0x4d8], R15 ;  /* 0x0004d80f01007387 */ /* 0x000fe80000100800 */
[----:B------:R-:W-:Y:S04]  /*23000*/  STL [R1+0x4e0], R27 ;  /* 0x0004e01b01007387 */ /* 0x000fe80000100800 */
[----:B------:R0:W4:Y:S01]  /*23010*/  @P0 LDG.E.U8 R16, desc[UR20][R24.64] ;  /* 0x0000001418100981 */ /* 0x000122000c1e1100 */
[----:B---3--:R-:W-:-:S03]  /*23020*/  ISETP.GE.AND P5, PT, R6, RZ, PT ;  /* 0x000000ff0600720c */ /* 0x008fc60003fa6270 */
[----:B------:R-:W3:Y:S04]  /*23030*/  LDL R6, [R1+0x1440] ;  /* 0x0014400001067983 */ /* 0x000ee80000100800 */
[----:B------:R0:W-:Y:S04]  /*23040*/  STL [R1+0x4d4], R18 ;  /* 0x0004d41201007387 */ /* 0x0001e80000100800 */
[----:B0-----:R-:W3:Y:S04]  /*23050*/  LDL.LU R18, [R1+0x1768] ;  /* 0x0017680001127983 */ /* 0x001ee80000300800 */
[----:B------:R-:W3:Y:S04]  /*23060*/  LDL.LU R15, [R1+0x1764] ;  /* 0x00176400010f7983 */ /* 0x000ee80000300800 */
[----:B------:R-:W-:Y:S04]  /*23070*/  STL [R1+0x4dc], R4 ;  /* 0x0004dc0401007387 */ /* 0x000fe80000100800 */
[----:B--2---:R0:W-:Y:S04]  /*23080*/  STL [R1+0x48], R14 ;  /* 0x0000480e01007387 */ /* 0x0041e80000100800 */
[----:B0-----:R-:W2:Y:S04]  /*23090*/  LDL.LU R14, [R1+0x1760] ;  /* 0x00176000010e7983 */ /* 0x001ea80000300800 */
[----:B------:R-:W2:Y:S01]  /*230a0*/  LDL.LU R4, [R1+0x175c] ;  /* 0x00175c0001047983 */ /* 0x000ea20000300800 */
[----:B------:R-:W-:-:S02]  /*230b0*/  IMAD.MOV.U32 R24, RZ, RZ, R12 ;  /* 0x000000ffff187224 */ /* 0x000fc400078e000c */
[----:B------:R-:W-:Y:S01]  /*230c0*/  IMAD R26, R26, UR5, RZ ;  /* 0x000000051a1a7c24 */ /* 0x000fe2000f8e02ff */
[----:B----4-:R-:W-:Y:S01]  /*230d0*/  ISETP.GE.AND P6, PT, R11, RZ, PT ;  /* 0x000000ff0b00720c */ /* 0x010fe20003fc6270 */
[----:B------:R-:W-:Y:S01]  /*230e0*/  IMAD.MOV.U32 R11, RZ, RZ, R2 ;  /* 0x000000ffff0b7224 */ /* 0x000fe200078e0002 */
[----:B------:R-:W4:Y:S01]  /*230f0*/  LDL.LU R12, [R1+0x55c] ;  /* 0x00055c00010c7983 */ /* 0x000f220000300800 */
[----:B------:R-:W-:Y:S01]  /*23100*/  @!P5 IMAD.MOV R24, RZ, RZ, -R24 ;  /* 0x000000ffff18d224 */ /* 0x000fe200078e0a18 */
[C---:B------:R-:W-:Y:S01]  /*23110*/  IADD3 R2, P5, PT, R26.reuse, R8, RZ ;  /* 0x000000081a027210 */ /* 0x040fe20007fbe0ff */
[----:B------:R-:W0:Y:S04]  /*23120*/  LDCU UR5, c[0x0][0x3b0] ;  /* 0x00007600ff0577ac */ /* 0x000e280008000800 */
[----:B------:R-:W-:Y:S04]  /*23130*/  STL [R1+0x4e8], R2 ;  /* 0x0004e80201007387 */ /* 0x000fe80000100800 */
[----:B------:R0:W-:Y:S02]  /*23140*/  STL [R1+0x44], R16 ;  /* 0x0000441001007387 */ /* 0x0001e40000100800 */
[----:B0-----:R-:W-:Y:S01]  /*23150*/  LEA.HI.X.SX32 R16, R26, R5, 0x1, P5 ;  /* 0x000000051a107211 */ /* 0x001fe200028f0eff */
[----:B------:R-:W-:-:S04]  /*23160*/  @P0 IMAD.MOV.U32 R26, RZ, RZ, R2 ;  /* 0x000000ffff1a0224 */ /* 0x000fc800078e0002 */
[----:B------:R-:W-:Y:S01]  /*23170*/  @P0 IMAD.MOV.U32 R27, RZ, RZ, R16 ;  /* 0x000000ffff1b0224 */ /* 0x000fe200078e0010 */
[----:B--2---:R-:W-:-:S06]  /*23180*/  PRMT R4, RZ, 0x7610, R4 ;  /* 0x00007610ff047816 */ /* 0x004fcc0000000004 */
[----:B------:R0:W2:Y:S01]  /*23190*/  @P0 LDG.E.U8 R4, desc[UR20][R26.64] ;  /* 0x000000141a040981 */ /* 0x0000a2000c1e1100 */
[----:B------:R-:W-:Y:S02]  /*231a0*/  ISETP.GT.U32.AND P3, PT, R9, R3, PT ;  /* 0x000000030900720c */ /* 0x000fe40003f64070 */
[----:B------:R-:W-:-:S11]  /*231b0*/  SEL R25, R47, R24, !P1 ;  /* 0x000000182f197207 */ /* 0x000fd60004800000 */
[----:B------:R-:W-:Y:S01]  /*231c0*/  @!P3 IMAD.IADD R3, R3, 0x1, -R9 ;  /* 0x000000010303b824 */ /* 0x000fe200078e0a09 */
[----:B------:R-:W-:Y:S01]  /*231d0*/  ISETP.GT.U32.AND P3, PT, R9, R0, PT ;  /* 0x000000000900720c */ /* 0x000fe20003f64070 */
[----:B------:R-:W-:Y:S01]  /*231e0*/  IMAD R25, R25, UR7, RZ ;  /* 0x0000000719197c24 */ /* 0x000fe2000f8e02ff */
[----:B------:R-:W-:Y:S01]  /*231f0*/  PRMT R14, RZ, 0x7610, R14 ;  /* 0x00007610ff0e7816 */ /* 0x000fe2000000000e */
[----:B------:R-:W-:Y:S01]  /*23200*/  IMAD.MOV.U32 R24, RZ, RZ, R3 ;  /* 0x000000ffff187224 */ /* 0x000fe200078e0003 */
[C---:B------:R-:W-:Y:S01]  /*23210*/  ISETP.GT.U32.AND P2, PT, R9.reuse, R13, PT ;  /* 0x0000000d0900720c */ /* 0x040fe20003f44070 */
[----:B------:R-:W4:Y:S01]  /*23220*/  LDL.LU R3, [R1+0x1758] ;  /* 0x0017580001037983 */ /* 0x000f220000300800 */
[----:B------:R-:W-:Y:S01]  /*23230*/  ISETP.GT.U32.AND P5, PT, R9, R17, PT ;  /* 0x000000110900720c */ /* 0x000fe20003fa4070 */
[----:B------:R-:W-:Y:S01]  /*23240*/  @!P6 IMAD.MOV R24, RZ, RZ, -R24 ;  /* 0x000000ffff18e224 */ /* 0x000fe200078e0a18 */
[----:B0-----:R-:W-:Y:S01]  /*23250*/  IADD3 R26, P6, PT, R25, R8, RZ ;  /* 0x00000008191a7210 */ /* 0x001fe20007fde0ff */
[----:B------:R0:W-:Y:S01]  /*23260*/  STL [R1+0x4e4], R16 ;  /* 0x0004e41001007387 */ /* 0x0001e20000100800 */
[----:B---3--:R-:W-:Y:S01]  /*23270*/  PRMT R15, RZ, 0x7610, R15 ;  /* 0x00007610ff0f7816 */ /* 0x008fe2000000000f */
[----:B------:R-:W3:Y:S01]  /*23280*/  LDCU UR7, c[0x0][0x3b0] ;  /* 0x00007600ff0777ac */ /* 0x000ee20008000800 */
[----:B------:R-:W-:Y:S01]  /*23290*/  SEL R24, R47, R24, !P1 ;  /* 0x000000182f187207 */ /* 0x000fe20004800000 */
[----:B------:R-:W-:Y:S01]  /*232a0*/  @!P3 IMAD.IADD R0, R0, 0x1, -R9 ;  /* 0x000000010000b824 */ /* 0x000fe200078e0a09 */
[----:B------:R-:W-:Y:S01]  /*232b0*/  ISETP.GE.AND P3, PT, R6, RZ, PT ;  /* 0x000000ff0600720c */ /* 0x000fe20003f66270 */
[----:B------:R-:W3:Y:S01]  /*232c0*/  LDL.LU R2, [R1+0x564] ;  /* 0x0005640001027983 */ /* 0x000ee20000300800 */
[----:B------:R-:W-:Y:S01]  /*232d0*/  LEA.HI.X.SX32 R6, R25, R5, 0x1, P6 ;  /* 0x0000000519067211 */ /* 0x000fe200030f0eff */
[----:B------:R-:W-:-:S02]  /*232e0*/  IMAD.MOV.U32 R25, RZ, RZ, R26 ;  /* 0x000000ffff197224 */ /* 0x000fc400078e001a */
[----:B--2---:R-:W-:Y:S04]  /*232f0*/  STL [R1+0x16f8], R4 ;  /* 0x0016f80401007387 */ /* 0x004fe80000100800 */
[----:B------:R-:W2:Y:S04]  /*23300*/  LDL R27, [R1+0x1464] ;  /* 0x00146400011b7983 */ /* 0x000ea80000100800 */
[----:B------:R1:W-:Y:S01]  /*23310*/  STL [R1+0x518], R26 ;  /* 0x0005181a01007387 */ /* 0x0003e20000100800 */
[----:B------:R-:W-:-:S03]  /*23320*/  @!P2 IMAD.IADD R13, R13, 0x1, -R9 ;  /* 0x000000010d0da824 */ /* 0x000fc600078e0a09 */
[----:B0-----:R-:W2:Y:S01]  /*23330*/  LDL.LU R16, [R1+0x568] ;  /* 0x0005680001107983 */ /* 0x001ea20000300800 */
[----:B-1----:R-:W-:Y:S01]  /*23340*/  IMAD R26, R24, UR4, RZ ;  /* 0x00000004181a7c24 */ /* 0x002fe2000f8e02ff */
[----:B------:R-:W-:Y:S01]  /*23350*/  ISETP.GT.U32.AND P2, PT, R9, R13, PT ;  /* 0x0000000d0900720c */ /* 0x000fe20003f44070 */
[----:B------:R-:W-:Y:S01]  /*23360*/  IMAD.MOV.U32 R24, RZ, RZ, R6 ;  /* 0x000000ffff187224 */ /* 0x000fe200078e0006 */
[----:B------:R0:W-:Y:S01]  /*23370*/  STL [R1+0x514], R6 ;  /* 0x0005140601007387 */ /* 0x0001e20000100800 */
[----:B------:R-:W-:Y:S01]  /*23380*/  @!P5 IMAD.IADD R17, R17, 0x1, -R9 ;  /* 0x000000011111d824 */ /* 0x000fe200078e0a09 */
[----:B----4-:R-:W-:Y:S01]  /*23390*/  PRMT R3, RZ, 0x7610, R3 ;  /* 0x00007610ff037816 */ /* 0x010fe20000000003 */
[----:B------:R-:W1:Y:S01]  /*233a0*/  LDCU UR4, c[0x0][0x3b0] ;  /* 0x00007600ff0477ac */ /* 0x000e620008000800 */
[----:B------:R-:W-:-:S04]  /*233b0*/  @P0 LOP3.LUT R25, R25, R24, RZ, 0x3c, !PT ;  /* 0x0000001819190212 */ /* 0x000fc800078e3cff */
[C---:B------:R-:W-:Y:S01]  /*233c0*/  @P0 LOP3.LUT R24, R25.reuse, R24, RZ, 0x3c, !PT ;  /* 0x0000001819180212 */ /* 0x040fe200078e3cff */
[----:B0-----:R-:W4:Y:S03]  /*233d0*/  LDL.LU R6, [R1+0x1754] ;  /* 0x0017540001067983 */ /* 0x001f260000300800 */
[----:B------:R-:W-:-:S05]  /*233e0*/  @P0 LOP3.LUT R25, R25, R24, RZ, 0x3c, !PT ;  /* 0x0000001819190212 */ /* 0x000fca00078e3cff */
[----:B------:R0:W2:Y:S01]  /*233f0*/  @P0 LDG.E.U8 R14, desc[UR20][R24.64] ;  /* 0x00000014180e0981 */ /* 0x0000a2000c1e1100 */
[----:B------:R-:W-:-:S04]  /*23400*/  @!P2 IMAD.IADD R13, R13, 0x1, -R9 ;  /* 0x000000010d0da824 */ /* 0x000fc800078e0a09 */
[----:B0-----:R-:W-:Y:S02]  /*23410*/  IMAD.MOV.U32 R24, RZ, RZ, R13 ;  /* 0x000000ffff187224 */ /* 0x001fe400078e000d */
[----:B------:R-:W3:Y:S02]  /*23420*/  LDL R13, [R1+0x1458] ;  /* 0x00145800010d7983 */ /* 0x000ee40000100800 */
[----:B------:R-:W-:Y:S02]  /*23430*/  @!P3 IMAD.MOV R24, RZ, RZ, -R24 ;  /* 0x000000ffff18b224 */ /* 0x000fe400078e0a18 */
[----:B--2---:R0:W-:Y:S02]  /*23440*/  STL [R1+0x3c], R14 ;  /* 0x00003c0e01007387 */ /* 0x0041e40000100800 */
[----:B0-----:R-:W-:-:S04]  /*23450*/  IADD3 R14, P2, PT, R26, R8, RZ ;  /* 0x000000081a0e7210 */ /* 0x001fc80007f5e0ff */
[----:B------:R-:W-:Y:S01]  /*23460*/  LEA.HI.X.SX32 R25, R26, R5, 0x1, P2 ;  /* 0x000000051a197211 */ /* 0x000fe200010f0eff */
[----:B------:R0:W-:Y:S01]  /*23470*/  STL [R1+0x520], R14 ;  /* 0x0005200e01007387 */ /* 0x0001e20000100800 */
[----:B------:R-:W-:-:S03]  /*23480*/  SEL R26, R47, R24, !P1 ;  /* 0x000000182f1a7207 */ /* 0x000fc60004800000 */
[----:B------:R-:W2:Y:S01]  /*23490*/  LDL R24, [R1+0x145c] ;  /* 0x00145c0001187983 */ /* 0x000ea20000100800 */
[----:B----4-:R-:W-:Y:S02]  /*234a0*/  PRMT R6, RZ, 0x7610, R6 ;  /* 0x00007610ff067816 */ /* 0x010fe40000000006 */
[----:B------:R-:W-:Y:S02]  /*234b0*/  ISETP.GT.U32.AND P6, PT, R9, R17, PT ;  /* 0x000000110900720c */ /* 0x000fe40003fc4070 */
[----:B--2---:R-:W-:Y:S01]  /*234c0*/  ISETP.GE.AND P2, PT, R24, RZ, PT ;  /* 0x000000ff1800720c */ /* 0x004fe20003f46270 */
[----:B------:R-:W-:-:S05]  /*234d0*/  @P0 IMAD.MOV.U32 R24, RZ, RZ, R14 ;  /* 0x000000ffff180224 */ /* 0x000fca00078e000e */
[----:B------:R2:W4:Y:S01]  /*234e0*/  @P0 LDG.E.U8 R6, desc[UR20][R24.64] ;  /* 0x0000001418060981 */ /* 0x000522000c1e1100 */
[C---:B------:R-:W-:Y:S01]  /*234f0*/  ISETP.GT.U32.AND P5, PT, R9.reuse, R0, PT ;  /* 0x000000000900720c */ /* 0x040fe20003fa4070 */
[----:B------:R-:W-:Y:S01]  /*23500*/  IMAD R26, R26, UR5, RZ ;  /* 0x000000051a1a7c24 */ /* 0x000fe2000f8e02ff */
[----:B------:R-:W-:Y:S01]  /*23510*/  ISETP.GT.U32.AND P3, PT, R9, R12, PT ;  /* 0x0000000c0900720c */ /* 0x000fe20003f64070 */
[----:B------:R2:W-:Y:S01]  /*23520*/  STL [R1+0x51c], R25 ;  /* 0x00051c1901007387 */ /* 0x0005e20000100800 */
[--C-:B------:R-:W-:Y:S01]  /*23530*/  @!P6 IMAD.IADD R17, R17, 0x1, -R9.reuse ;  /* 0x000000011111e824 */ /* 0x100fe200078e0a09 */
[----:B------:R-:W1:Y:S02]  /*23540*/  LDCU UR5, c[0x0][0x3b0] ;  /* 0x00007600ff0577ac */ /* 0x000e640008000800 */
[----:B0-----:R-:W3:Y:S06]  /*23550*/  LDL.LU R14, [R1+0x59c] ;  /* 0x00059c00010e7983 */ /* 0x001eec0000300800 */
[----:B------:R-:W-:-:S02]  /*23560*/  @!P5 IMAD.IADD R0, R0, 0x1, -R9 ;  /* 0x000000010000d824 */ /* 0x000fc400078e0a09 */
[----:B------:R-:W-:Y:S01]  /*23570*/  @!P3 IMAD.IADD R12, R12, 0x1, -R9 ;  /* 0x000000010c0cb824 */ /* 0x000fe200078e0a09 */
[----:B------:R-:W-:Y:S01]  /*23580*/  ISETP.GE.AND P3, PT, R27, RZ, PT ;  /* 0x000000ff1b00720c */ /* 0x000fe20003f66270 */
[----:B--2---:R-:W-:Y:S01]  /*23590*/  IMAD.MOV.U32 R25, RZ, RZ, R0 ;  /* 0x000000ffff197224 */ /* 0x004fe200078e0000 */
[----:B----4-:R0:W-:Y:S04]  /*235a0*/  STL [R1+0x38], R6 ;  /* 0x0000380601007387 */ /* 0x0101e80000100800 */
[----:B------:R-:W2:Y:S01]  /*235b0*/  LDL.LU R0, [R1+0x1750] ;  /* 0x0017500001007983 */ /* 0x000ea20000300800 */
[----:B0-----:R-:W-:-:S04]  /*235c0*/  IADD3 R6, P6, PT, R26, R8, RZ ;  /* 0x000000081a067210 */ /* 0x001fc80007fde0ff */
[----:B------:R-:W-:Y:S01]  /*235d0*/  LEA.HI.X.SX32 R24, R26, R5, 0x1, P6 ;  /* 0x000000051a187211 */ /* 0x000fe200030f0eff */
[----:B------:R-:W-:-:S04]  /*235e0*/  @P0 IMAD.MOV.U32 R26, RZ, RZ, R6 ;  /* 0x000000ffff1a0224 */ /* 0x000fc800078e0006 */
[----:B------:R-:W-:Y:S01]  /*235f0*/  @P0 IMAD.MOV.U32 R27, RZ, RZ, R24 ;  /* 0x000000ffff1b0224 */ /* 0x000fe200078e0018 */
[----:B------:R0:W-:Y:S04]  /*23600*/  STL [R1+0x528], R6 ;  /* 0x0005280601007387 */ /* 0x0001e80000100800 */
[----:B------:R4:W-:Y:S04]  /*23610*/  STL [R1+0x524], R24 ;  /* 0x0005241801007387 */ /* 0x0009e80000100800 */
[----:B------:R1:W2:Y:S04]  /*23620*/  @P0 LDG.E.U8 R3, desc[UR20][R26.64] ;  /* 0x000000141a030981 */ /* 0x0002a8000c1e1100 */
[----:B0-----:R-:W2:Y:S04]  /*23630*/  LDL.LU R6, [R1+0x5a4] ;  /* 0x0005a40001067983 */ /* 0x001ea80000300800 */
[----:B------:R-:W2:Y:S01]  /*23640*/  LDL R27, [R1+0x1474] ;  /* 0x00147400011b7983 */ /* 0x000ea20000100800 */
[----:B------:R-:W-:Y:S01]  /*23650*/  @!P2 IMAD.MOV R25, RZ, RZ, -R25 ;  /* 0x000000ffff19a224 */ /* 0x000fe200078e0a19 */
[----:B------:R-:W-:Y:S01]  /*23660*/  ISETP.GT.U32.AND P6, PT, R9, R16, PT ;  /* 0x000000100900720c */ /* 0x000fe20003fc4070 */
[----:B----4-:R-:W-:-:S03]  /*23670*/  IMAD.MOV.U32 R24, RZ, RZ, R17 ;  /* 0x000000ffff187224 */ /* 0x010fc600078e0011 */
[----:B------:R-:W-:Y:S02]  /*23680*/  SEL R25, R47, R25, !P1 ;  /* 0x000000192f197207 */ /* 0x000fe40004800000 */
[----:B------:R-:W-:Y:S01]  /*23690*/  ISETP.GT.U32.AND P2, PT, R9, R12, PT ;  /* 0x0000000c0900720c */ /* 0x000fe20003f44070 */
[----:B------:R-:W-:Y:S02]  /*236a0*/  @!P3 IMAD.MOV R24, RZ, RZ, -R24 ;  /* 0x000000ffff18b224 */ /* 0x000fe400078e0a18 */
[----:B-1----:R-:W-:Y:S01]  /*236b0*/  IMAD R26, R25, UR4, RZ ;  /* 0x00000004191a7c24 */ /* 0x002fe2000f8e02ff */
[----:B---3--:R-:W-:Y:S01]  /*236c0*/  ISETP.GE.AND P3, PT, R13, RZ, PT ;  /* 0x000000ff0d00720c */ /* 0x008fe20003f66270 */
[----:B------:R-:W-:Y:S02]  /*236d0*/  IMAD.MOV.U32 R13, RZ, RZ, R11 ;  /* 0x000000ffff0d7224 */ /* 0x000fe400078e000b */
[--C-:B------:R-:W-:Y:S01]  /*236e0*/  @!P6 IMAD.IADD R16, R16, 0x1, -R9.reuse ;  /* 0x000000011010e824 */ /* 0x100fe200078e0a09 */
[C---:B------:R-:W-:Y:S01]  /*236f0*/  IADD3 R11, P6, PT, R26.reuse, R8, RZ ;  /* 0x000000081a0b7210 */ /* 0x040fe20007fde0ff */
[----:B------:R-:W0:Y:S03]  /*23700*/  LDCU UR4, c[0x0][0x3b0] ;  /* 0x00007600ff0477ac */ /* 0x000e260008000800 */
[----:B------:R-:W-:Y:S01]  /*23710*/  LEA.HI.X.SX32 R26, R26, R5, 0x1, P6 ;  /* 0x000000051a1a7211 */ /* 0x000fe200030f0eff */
[----:B------:R-:W-:Y:S01]  /*23720*/  @!P2 IMAD.IADD R12, R12, 0x1, -R9 ;  /* 0x000000010c0ca824 */ /* 0x000fe200078e0a09 */
[----:B--2---:R-:W-:Y:S01]  /*23730*/  PRMT R0, RZ, 0x7610, R0 ;  /* 0x00007610ff007816 */ /* 0x004fe20000000000 */
[----:B------:R-:W-:Y:S04]  /*23740*/  STL [R1+0x16fc], R3 ;  /* 0x0016fc0301007387 */ /* 0x000fe80000100800 */
[----:B------:R-:W2:Y:S04]  /*23750*/  LDL R17, [R1+0x147c] ;  /* 0x00147c0001117983 */ /* 0x000ea80000100800 */
[----:B------:R-:W-:Y:S01]  /*23760*/  STL [R1+0x558], R11 ;  /* 0x0005580b01007387 */ /* 0x000fe20000100800 */
[----:B------:R-:W-:Y:S01]  /*23770*/  ISETP.GE.AND P2, PT, R27, RZ, PT ;  /* 0x000000ff1b00720c */ /* 0x000fe20003f46270 */
[----:B------:R-:W-:-:S02]  /*23780*/  @P0 IMAD.MOV.U32 R27, RZ, RZ, R26 ;  /* 0x000000ffff1b0224 */ /* 0x000fc400078e001a */
[----:B------:R1:W-:Y:S02]  /*23790*/  STL [R1+0x554], R26 ;  /* 0x0005541a01007387 */ /* 0x0003e40000100800 */
[----:B-1----:R-:W-:-:S05]  /*237a0*/  @P0 IMAD.MOV.U32 R26, RZ, RZ, R11 ;  /* 0x000000ffff1a0224 */ /* 0x002fca00078e000b */
[----:B------:R1:W3:Y:S01]  /*237b0*/  @P0 LDG.E.U8 R0, desc[UR20][R26.64] ;  /* 0x000000141a000981 */ /* 0x0002e2000c1e1100 */
[----:B------:R-:W-:Y:S02]  /*237c0*/  ISETP.GT.U32.AND P5, PT, R9, R2, PT ;  /* 0x000000020900720c */ /* 0x000fe40003fa4070 */
[----:B------:R-:W-:-:S11]  /*237d0*/  SEL R24, R47, R24, !P1 ;  /* 0x000000182f187207 */ /* 0x000fd60004800000 */
[----:B------:R-:W-:-:S05]  /*237e0*/  @!P5 IMAD.IADD R2, R2, 0x1, -R9 ;  /* 0x000000010202d824 */ /* 0x000fca00078e0a09 */
[----:B------:R-:W-:Y:S01]  /*237f0*/  ISETP.GT.U32.AND P5, PT, R9, R2, PT ;  /* 0x000000020900720c */ /* 0x000fe20003fa4070 */
[----:B------:R-:W-:Y:S02]  /*23800*/  IMAD R24, R24, UR5, RZ ;  /* 0x0000000518187c24 */ /* 0x000fe4000f8e02ff */
[----:B------:R-:W-:Y:S01]  /*23810*/  IMAD.MOV.U32 R25, RZ, RZ, R12 ;  /* 0x000000ffff197224 */ /* 0x000fe200078e000c */
[----:B------:R-:W-:Y:S01]  /*23820*/  PRMT R3, RZ, 0x7610, R3 ;  /* 0x00007610ff037816 */ /* 0x000fe20000000003 */
[----:B------:R-:W4:Y:S01]  /*23830*/  LDCU UR5, c[0x0][0x3b0] ;  /* 0x00007600ff0577ac */ /* 0x000f220008000800 */
[----:B------:R-:W-:-:S04]  /*23840*/  IADD3 R12, P6, PT, R24, R8, RZ ;  /* 0x00000008180c7210 */ /* 0x000fc80007fde0ff */
[----:B-1----:R-:W-:-:S03]  /*23850*/  LEA.HI.X.SX32 R27, R24, R5, 0x1, P6 ;  /* 0x00000005181b7211 */ /* 0x002fc600030f0eff */
[----:B------:R-:W-:-:S04]  /*23860*/  @!P5 IMAD.IADD R2, R2, 0x1, -R9 ;  /* 0x000000010202d824 */ /* 0x000fc800078e0a09 */
[----:B------:R-:W-:Y:S01]  /*23870*/  IMAD.MOV.U32 R24, RZ, RZ, R2 ;  /* 0x000000ffff187224 */ /* 0x000fe200078e0002 */
[----:B---3--:R1:W-:Y:S04]  /*23880*/  STL [R1+0x30], R0 ;  /* 0x0000300001007387 */ /* 0x0083e80000100800 */
[----:B-1----:R-:W3:Y:S04]  /*23890*/  LDL R0, [R1+0x1484] ;  /* 0x0014840001007983 */ /* 0x002ee80000100800 */
[----:B------:R1:W-:Y:S04]  /*238a0*/  STL [R1+0x560], R12 ;  /* 0x0005600c01007387 */ /* 0x0003e80000100800 */
[----:B------:R-:W4:Y:S04]  /*238b0*/  LDL.LU R11, [R1+0x5d4] ;  /* 0x0005d400010b7983 */ /* 0x000f280000300800 */
[----:B------:R0:W-:Y:S04]  /*238c0*/  STL [R1+0x55c], R27 ;  /* 0x00055c1b01007387 */ /* 0x0001e80000100800 */
[----:B------:R-:W4:Y:S01]  /*238d0*/  LDL.LU R2, [R1+0x174c] ;  /* 0x00174c0001027983 */ /* 0x000f220000300800 */
[C---:B------:R-:W-:Y:S01]  /*238e0*/  ISETP.GT.U32.AND P5, PT, R9.reuse, R14, PT ;  /* 0x0000000e0900720c */ /* 0x040fe20003fa4070 */
[----:B------:R-:W-:Y:S01]  /*238f0*/  @!P3 IMAD.MOV R25, RZ, RZ, -R25 ;  /* 0x000000ffff19b224 */ /* 0x000fe200078e0a19 */
[C---:B------:R-:W-:Y:S01]  /*23900*/  ISETP.GT.U32.AND P3, PT, R9.reuse, R16, PT ;  /* 0x000000100900720c */ /* 0x040fe20003f64070 */
[----:B------:R-:W-:Y:S01]  /*23910*/  @P0 IMAD.MOV.U32 R26, RZ, RZ, R12 ;  /* 0x000000ffff1a0224 */ /* 0x000fe200078e000c */
[----:B------:R-:W-:Y:S01]  /*23920*/  ISETP.GT.U32.AND P6, PT, R9, R6, PT ;  /* 0x000000060900720c */ /* 0x000fe20003fc4070 */
[----:B------:R-:W-:Y:S01]  /*23930*/  @!P2 IMAD.MOV R24, RZ, RZ, -R24 ;  /* 0x000000ffff18a224 */ /* 0x000fe200078e0a18 */
[----:B--2---:R-:W-:Y:S01]  /*23940*/  ISETP.GE.AND P2, PT, R17, RZ, PT ;  /* 0x000000ff1100720c */ /* 0x004fe20003f46270 */
[----:B-1----:R-:W2:Y:S04]  /*23950*/  LDL R12, [R1+0x14a0] ;  /* 0x0014a000010c7983 */ /* 0x002ea80000100800 */
[----:B------:R1:W2:Y:S02]  /*23960*/  @P0 LDG.E.U8 R3, desc[UR20][R26.64] ;  /* 0x000000141a030981 */ /* 0x0002a4000c1e1100 */
[----:B------:R-:W-:-:S02]  /*23970*/  @!P5 IMAD.IADD R14, R14, 0x1, -R9 ;  /* 0x000000010e0ed824 */ /* 0x000fc400078e0a09 */
[----:B------:R-:W-:-:S03]  /*23980*/  @!P3 IMAD.IADD R16, R16, 0x1, -R9 ;  /* 0x000000011010b824 */ /* 0x000fc600078e0a09 */
[----:B------:R-:W-:Y:S02]  /*23990*/  ISETP.GT.U32.AND P5, PT, R9, R14, PT ;  /* 0x0000000e0900720c */ /* 0x000fe40003fa4070 */
[C---:B-1----:R-:W-:Y:S02]  /*239a0*/  SEL R26, R47.reuse, R25, !P1 ;  /* 0x000000192f1a7207 */ /* 0x042fe40004800000 */
[----:B------:R-:W-:-:S03]  /*239b0*/  SEL R25, R47, R24, !P1 ;  /* 0x000000182f197207 */ /* 0x000fc60004800000 */
[----:B------:R-:W-:Y:S01]  /*239c0*/  IMAD R26, R26, UR6, RZ ;  /* 0x000000061a1a7c24 */ /* 0x000fe2000f8e02ff */
[----:B------:R-:W-:Y:S01]  /*239d0*/  PRMT R4, RZ, 0x7610, R4 ;  /* 0x00007610ff047816 */ /* 0x000fe20000000004 */
[----:B------:R-:W-:Y:S01]  /*239e0*/  @!P6 IMAD.IADD R6, R6, 0x1, -R9 ;  /* 0x000000010606e824 */ /* 0x000fe200078e0a09 */
[----:B------:R-:W-:Y:S01]  /*239f0*/  PRMT R7, RZ, 0x7610, R7 ;  /* 0x00007610ff077816 */ /* 0x000fe20000000007 */
[----:B------:R-:W-:Y:S01]  /*23a00*/  IMAD.MOV.U32 R24, RZ, RZ, R16 ;  /* 0x000000ffff187224 */ /* 0x000fe200078e0010 */
[-C--:B------:R-:W-:Y:S01]  /*23a10*/  IADD3 R16, P6, PT, R26, R8.reuse, RZ ;  /* 0x000000081a107210 */ /* 0x080fe20007fde0ff */
[----:B0-----:R-:W-:Y:S02]  /*23a20*/  IMAD R25, R25, UR4, RZ ;  /* 0x0000000419197c24 */ /* 0x001fe4000f8e02ff */
[----:B------:R-:W-:Y:S01]  /*23a30*/  @!P5 IMAD.IADD R14, R14, 0x1, -R9 ;  /* 0x000000010e0ed824 */ /* 0x000fe200078e0a09 */
[----:B------:R-:W-:Y:S01]  /*23a40*/  LEA.HI.X.SX32 R17, R26, R5, 0x1, P6 ;  /* 0x000000051a117211 */ /* 0x000fe200030f0eff */
[----:B------:R-:W-:Y:S01]  /*23a50*/  @!P2 IMAD.MOV R24, RZ, RZ, -R24 ;  /* 0x000000ffff18a224 */ /* 0x000fe200078e0a18 */
[----:B------:R-:W-:Y:S01]  /*23a60*/  IADD3 R27, P2, PT, R25, R8, RZ ;  /* 0x00000008191b7210 */ /* 0x000fe20007f5e0ff */
[----:B------:R-:W0:Y:S03]  /*23a70*/  LDCU UR4, c[0x0][0x3b0] ;  /* 0x00007600ff0477ac */ /* 0x000e260008000800 */
[----:B------:R-:W-:Y:S01]  /*23a80*/  SEL R26, R47, R24, !P1 ;  /* 0x000000182f1a7207 */ /* 0x000fe20004800000 */
[----:B------:R-:W-:Y:S01]  /*23a90*/  @P0 IMAD.MOV.U32 R24, RZ, RZ, R16 ;  /* 0x000000ffff180224 */ /* 0x000fe200078e0010 */
[----:B------:R-:W1:Y:S01]  /*23aa0*/  LDCU UR6, c[0x0][0x3b0] ;  /* 0x00007600ff0677ac */ /* 0x000e620008000800 */
[----:B---3--:R-:W-:-:S02]  /*23ab0*/  ISETP.GE.AND P5, PT, R0, RZ, PT ;  /* 0x000000ff0000720c */ /* 0x008fc40003fa6270 */
[----:B------:R-:W-:Y:S01]  /*23ac0*/  LEA.HI.X.SX32 R0, R25, R5, 0x1, P2 ;  /* 0x0000000519007211 */ /* 0x000fe200010f0eff */
[----:B------:R-:W-:Y:S01]  /*23ad0*/  @P0 IMAD.MOV.U32 R25, RZ, RZ, R17 ;  /* 0x000000ffff190224 */ /* 0x000fe200078e0011 */
[----:B----4-:R-:W-:-:S06]  /*23ae0*/  PRMT R2, RZ, 0x7610, R2 ;  /* 0x00007610ff027816 */ /* 0x010fcc0000000002 */
[----:B------:R3:W4:Y:S02]  /*23af0*/  @P0 LDG.E.U8 R2, desc[UR20][R24.64] ;  /* 0x0000001418020981 */ /* 0x000724000c1e1100 */
[----:B---3--:R-:W-:Y:S02]  /*23b00*/  @P0 IMAD.MOV.U32 R24, RZ, RZ, R27 ;  /* 0x000000ffff180224 */ /* 0x008fe400078e001b */
[----:B------:R-:W-:-:S05]  /*23b10*/  @P0 IMAD.MOV.U32 R25, RZ, RZ, R0 ;  /* 0x000000ffff190224 */ /* 0x000fca00078e0000 */
[----:B------:R3:W4:Y:S01]  /*23b20*/  @P0 LDG.E.U8 R15, desc[UR20][R24.64] ;  /* 0x00000014180f0981 */ /* 0x000722000c1e1100 */
[----:B------:R-:W-:Y:S01]  /*23b30*/  IMAD R26, R26, UR5, RZ ;  /* 0x000000051a1a7c24 */ /* 0x000fe2000f8e02ff */
[----:B------:R-:W-:Y:S01]  /*23b40*/  ISETP.GT.U32.AND P3, PT, R9, R6, PT ;  /* 0x000000060900720c */ /* 0x000fe20003f64070 */
[----:B------:R-:W0:Y:S01]  /*23b50*/  LDCU UR5, c[0x0][0x3b0] ;  /* 0x00007600ff0577ac */ /* 0x000e220008000800 */
[----:B--2---:R-:W-:Y:S04]  /*23b60*/  STL [R1+0x1700], R3 ;  /* 0x0017000301007387 */ /* 0x004fe80000100800 */
[----:B------:R-:W-:Y:S01]  /*23b70*/  STL [R1+0x568], R16 ;  /* 0x0005681001007387 */ /* 0x000fe20000100800 */
[----:B---3--:R-:W-:-:S03]  /*23b80*/  IMAD.MOV.U32 R24, RZ, RZ, R14 ;  /* 0x000000ffff187224 */ /* 0x008fc600078e000e */
[----:B------:R-:W-:Y:S01]  /*23b90*/  STL [R1+0x598], R27 ;  /* 0x0005981b01007387 */ /* 0x000fe20000100800 */
[----:B------:R-:W-:-:S03]  /*23ba0*/  @!P5 IMAD.MOV R24, RZ, RZ, -R24 ;  /* 0x000000ffff18d224 */ /* 0x000fc600078e0a18 */
[----:B------:R2:W-:Y:S01]  /*23bb0*/  STL [R1+0x564], R17 ;  /* 0x0005641101007387 */ /* 0x0005e20000100800 */
[----:B------:R-:W-:Y:S02]  /*23bc0*/  IADD3 R14, P5, PT, R26, R8, RZ ;  /* 0x000000081a0e7210 */ /* 0x000fe40007fbe0ff */
[----:B------:R-:W-:Y:S01]  /*23bd0*/  ISETP.GE.AND P6, PT, R12, RZ, PT ;  /* 0x000000ff0c00720c */ /* 0x000fe20003fc6270 */
[----:B--2---:R-:W2:Y:S04]  /*23be0*/  LDL.LU R17, [R1+0x1748] ;  /* 0x0017480001117983 */ /* 0x004ea80000300800 */
[----:B------:R-:W3:Y:S04]  /*23bf0*/  LDL.LU R16, [R1+0x1744] ;  /* 0x0017440001107983 */ /* 0x000ee80000300800 */
[----:B------:R0:W-:Y:S01]  /*23c00*/  STL [R1+0x594], R0 ;  /* 0x0005940001007387 */ /* 0x0001e20000100800 */
[----:B------:R-:W-:Y:S01]  /*23c10*/  @!P3 IMAD.IADD R6, R6, 0x1, -R9 ;  /* 0x000000010606b824 */ /* 0x000fe200078e0a09 */
[----:B------:R-:W-:-:S03]  /*23c20*/  SEL R25, R47, R24, !P1 ;  /* 0x000000182f197207 */ /* 0x000fc60004800000 */
[----:B------:R-:W-:Y:S01]  /*23c30*/  IMAD.MOV.U32 R24, RZ, RZ, R6 ;  /* 0x000000ffff187224 */ /* 0x000fe200078e0006 */
[----:B----4-:R-:W-:Y:S04]  /*23c40*/  STL [R1+0x1704], R2 ;  /* 0x0017040201007387 */ /* 0x010fe80000100800 */
[----:B0-----:R-:W4:Y:S04]  /*23c50*/  LDL.LU R0, [R1+0x1740] ;  /* 0x0017400001007983 */ /* 0x001f280000300800 */
[----:B------:R-:W2:Y:S04]  /*23c60*/  LDL.LU R12, [R1+0x5e4] ;  /* 0x0005e400010c7983 */ /* 0x000ea80000300800 */
[----:B------:R-:W-:Y:S04]  /*23c70*/  STL [R1+0x5a0], R14 ;  /* 0x0005a00e01007387 */ /* 0x000fe80000100800 */
[----:B------:R0:W-:Y:S04]  /*23c80*/  STL [R1+0x24], R15 ;  /* 0x0000240f01007387 */ /* 0x0001e80000100800 */
[----:B------:R-:W2:Y:S01]  /*23c90*/  LDL.LU R6, [R1+0x173c] ;  /* 0x00173c0001067983 */ /* 0x000ea20000300800 */
[----:B0-----:R-:W-:Y:S01]  /*23ca0*/  LEA.HI.X.SX32 R15, R26, R5, 0x1, P5 ;  /* 0x000000051a0f7211 */ /* 0x001fe200028f0eff */
[----:B------:R-:W-:-:S04]  /*23cb0*/  @P0 IMAD.MOV.U32 R26, RZ, RZ, R14 ;  /* 0x000000ffff1a0224 */ /* 0x000fc800078e000e */
[----:B------:R-:W-:Y:S01]  /*23cc0*/  @P0 IMAD.MOV.U32 R27, RZ, RZ, R15 ;  /* 0x000000ffff1b0224 */ /* 0x000fe200078e000f */
[----:B------:R0:W-:Y:S04]  /*23cd0*/  STL [R1+0x59c], R15 ;  /* 0x00059c0f01007387 */ /* 0x0001e80000100800 */
[----:B------:R1:W2:Y:S04]  /*23ce0*/  @P0 LDG.E.U8 R4, desc[UR20][R26.64] ;  /* 0x000000141a040981 */ /* 0x0002a8000c1e1100 */
[----:B0-----:R-:W3:Y:S04]  /*23cf0*/  LDL.LU R15, [R1+0x620] ;  /* 0x00062000010f7983 */ /* 0x001ee80000300800 */
[----:B------:R-:W3:Y:S01]  /*23d00*/  LDL R27, [R1+0x1494] ;  /* 0x00149400011b7983 */ /* 0x000ee20000100800 */
[----:B------:R-:W-:-:S02]  /*23d10*/  @!P6 IMAD.MOV R24, RZ, RZ, -R24 ;  /* 0x000000ffff18e224 */ /* 0x000fc400078e0a18 */
[----:B------:R-:W-:Y:S01]  /*23d20*/  IMAD R25, R25, UR7, RZ ;  /* 0x0000000719197c24 */ /* 0x000fe2000f8e02ff */
[----:B------:R-:W-:Y:S01]  /*23d30*/  ISETP.GT.U32.AND P3, PT, R9, R13, PT ;  /* 0x0000000d0900720c */ /* 0x000fe20003f64070 */
[----:B------:R-:W0:Y:S01]  /*23d40*/  LDCU UR7, c[0x0][0x3b0] ;  /* 0x00007600ff0777ac */ /* 0x000e220008000800 */
[----:B------:R-:W-:Y:S02]  /*23d50*/  SEL R24, R47, R24, !P1 ;  /* 0x000000182f187207 */ /* 0x000fe40004800000 */
[----:B------:R-:W-:-:S03]  /*23d60*/  IADD3 R14, P6, PT, R25, R8, RZ ;  /* 0x00000008190e7210 */ /* 0x000fc60007fde0ff */
[----:B-1----:R-:W-:Y:S01]  /*23d70*/  IMAD R26, R24, UR4, RZ ;  /* 0x00000004181a7c24 */ /* 0x002fe2000f8e02ff */
[----:B------:R-:W-:Y:S01]  /*23d80*/  LEA.HI.X.SX32 R25, R25, R5, 0x1, P6 ;  /* 0x0000000519197211 */ /* 0x000fe200030f0eff */
[----:B------:R-:W-:Y:S01]  /*23d90*/  @P0 IMAD.MOV.U32 R24, RZ, RZ, R14 ;  /* 0x000000ffff180224 */ /* 0x000fe200078e000e */
[----:B------:R-:W-:Y:S01]  /*23da0*/  ISETP.GT.U32.AND P2, PT, R9, R11, PT ;  /* 0x0000000b0900720c */ /* 0x000fe20003f44070 */
[----:B------:R-:W1:Y:S02]  /*23db0*/  LDCU UR4, c[0x0][0x3b0] ;  /* 0x00007600ff0477ac */ /* 0x000e640008000800 */
[----:B------:R-:W-:Y:S01]  /*23dc0*/  @!P3 IMAD.IADD R13, R13, 0x1, -R9 ;  /* 0x000000010d0db824 */ /* 0x000fe200078e0a09 */
[----:B----4-:R-:W-:-:S06]  /*23dd0*/  PRMT R0, RZ, 0x7610, R0 ;  /* 0x00007610ff007816 */ /* 0x010fcc0000000000 */
[----:B------:R4:W4:Y:S04]  /*23de0*/  @P0 LDG.E.U8 R0, desc[UR20][R24.64] ;  /* 0x0000001418000981 */ /* 0x000928000c1e1100 */
[----:B--2---:R2:W-:Y:S04]  /*23df0*/  STL [R1+0x1708], R4 ;  /* 0x0017080401007387 */ /* 0x0045e80000100800 */
[----:B--2---:R-:W2:Y:S01]  /*23e00*/  LDL.LU R4, [R1+0x5e8] ;  /* 0x0005e80001047983 */ /* 0x004ea20000300800 */
[----:B---3--:R-:W-:-:S03]  /*23e10*/  ISETP.GE.AND P3, PT, R27, RZ, PT ;  /* 0x000000ff1b00720c */ /* 0x008fc60003f66270 */
[----:B------:R-:W3:Y:S04]  /*23e20*/  LDL R27, [R1+0x14b8] ;  /* 0x0014b800011b7983 */ /* 0x000ee80000100800 */
[----:B------:R-:W-:Y:S04]  /*23e30*/  STL [R1+0x5a8], R14 ;  /* 0x0005a80e01007387 */ /* 0x000fe80000100800 */
[----:B------:R0:W-:Y:S04]  /*23e40*/  STL [R1+0x5a4], R25 ;  /* 0x0005a41901007387 */ /* 0x0001e80000100800 */
[----:B0-----:R-:W2:Y:S01]  /*23e50*/  LDL R25, [R1+0x149c] ;  /* 0x00149c0001197983 */ /* 0x001ea20000100800 */
[----:B------:R-:W-:-:S05]  /*23e60*/  @!P2 IMAD.IADD R11, R11, 0x1, -R9 ;  /* 0x000000010b0ba824 */ /* 0x000fca00078e0a09 */
[----:B------:R-:W-:-:S13]  /*23e70*/  ISETP.GT.U32.AND P2, PT, R9, R11, PT ;  /* 0x0000000b0900720c */ /* 0x000fda0003f44070 */
[----:B------:R-:W-:-:S04]  /*23e80*/  @!P2 IMAD.IADD R11, R11, 0x1, -R9 ;  /* 0x000000010b0ba824 */ /* 0x000fc800078e0a09 */
[----:B----4-:R-:W-:-:S04]  /*23e90*/  IMAD.MOV.U32 R24, RZ, RZ, R11 ;  /* 0x000000ffff187224 */ /* 0x010fc800078e000b */
[----:B------:R-:W-:Y:S01]  /*23ea0*/  @!P3 IMAD.MOV R24, RZ, RZ, -R24 ;  /* 0x000000ffff18b224 */ /* 0x000fe200078e0a18 */
[----:B------:R-:W-:Y:S01]  /*23eb0*/  PRMT R2, RZ, 0x7610, R2 ;  /* 0x00007610ff027816 */ /* 0x000fe20000000002 */
[----:B------:R0:W-:Y:S04]  /*23ec0*/  STL [R1+0x170c], R0 ;  /* 0x00170c0001007387 */ /* 0x0001e80000100800 */
[----:B------:R-:W4:Y:S01]  /*23ed0*/  LDL R11, [R1+0x14c0] ;  /* 0x0014c000010b7983 */ /* 0x000f220000100800 */
[----:B0-----:R-:W-:-:S04]  /*23ee0*/  IADD3 R0, P2, PT, R26, R8, RZ ;  /* 0x000000081a007210 */ /* 0x001fc80007f5e0ff */
[----:B------:R-:W-:Y:S02]  /*23ef0*/  LEA.HI.X.SX32 R14, R26, R5, 0x1, P2 ;  /* 0x000000051a0e7211 */ /* 0x000fe400010f0eff */
[----:B------:R-:W-:Y:S01]  /*23f00*/  SEL R26, R47, R24, !P1 ;  /* 0x000000182f1a7207 */ /* 0x000fe20004800000 */
[----:B------:R-:W-:Y:S01]  /*23f10*/  @P0 IMAD.MOV.U32 R24, RZ, RZ, R0 ;  /* 0x000000ffff180224 */ /* 0x000fe200078e0000 */
[----:B--2---:R-:W-:Y:S01]  /*23f20*/  ISETP.GE.AND P2, PT, R25, RZ, PT ;  /* 0x000000ff1900720c */ /* 0x004fe20003f46270 */
[----:B------:R-:W-:-:S05]  /*23f30*/  @P0 IMAD.MOV.U32 R25, RZ, RZ, R14 ;  /* 0x000000ffff190224 */ /* 0x000fca00078e000e */
[----:B------:R-:W2:Y:S04]  /*23f40*/  @P0 LDG.E.U8 R2, desc[UR20][R24.64] ;  /* 0x0000001418020981 */ /* 0x000ea8000c1e1100 */
[----:B------:R-:W-:Y:S04]  /*23f50*/  STL [R1+0x5d8], R0 ;  /* 0x0005d80001007387 */ /* 0x000fe80000100800 */
[----:B------:R0:W-:Y:S04]  /*23f60*/  STL [R1+0x5d4], R14 ;  /* 0x0005d40e01007387 */ /* 0x0001e80000100800 */
[----:B0-----:R-:W3:Y:S04]  /*23f70*/  LDL R14, [R1+0x14c8] ;  /* 0x0014c800010e7983 */ /* 0x001ee80000100800 */
[----:B------:R-:W3:Y:S01]  /*23f80*/  LDL.LU R0, [R1+0x654] ;  /* 0x0006540001007983 */ /* 0x000ee20000300800 */
[----:B------:R-:W-:-:S03]  /*23f90*/  ISETP.GT.U32.AND P5, PT, R9, R4, PT ;  /* 0x000000040900720c */ /* 0x000fc60003fa4070 */
[----:B--2---:R0:W-:Y:S04]  /*23fa0*/  STL [R1+0x1710], R2 ;  /* 0x0017100201007387 */ /* 0x0041e80000100800 */
[----:B0-----:R-:W2:Y:S06]  /*23fb0*/  LDL.LU R2, [R1+0x61c] ;  /* 0x00061c0001027983 */ /* 0x001eac0000300800 */
[----:B------:R-:W-:Y:S01]  /*23fc0*/  @!P5 IMAD.IADD R4, R4, 0x1, -R9 ;  /* 0x000000010404d824 */ /* 0x000fe200078e0a09 */
[----:B------:R-:W-:-:S02]  /*23fd0*/  ISETP.GT.U32.AND P5, PT, R9, R13, PT ;  /* 0x0000000d0900720c */ /* 0x000fc40003fa4070 */
[C---:B------:R-:W-:Y:S02]  /*23fe0*/  ISETP.GT.U32.AND P3, PT, R9.reuse, R12, PT ;  /* 0x0000000c0900720c */ /* 0x040fe40003f64070 */
[----:B------:R-:W-:Y:S01]  /*23ff0*/  ISETP.GT.U32.AND P6, PT, R9, R4, PT ;  /* 0x000000040900720c */ /* 0x000fe20003fc4070 */
[----:B------:R-:W-:Y:S01]  /*24000*/  IMAD R26, R26, UR5, RZ ;  /* 0x000000051a1a7c24 */ /* 0x000fe2000f8e02ff */
[----:B------:R-:W0:Y:S01]  /*24010*/  LDCU UR5, c[0x0][0x3b0] ;  /* 0x00007600ff0577ac */ /* 0x000e220008000800 */
[----:B------:R-:W-:-:S06]  /*24020*/  IMAD.MOV.U32 R25, RZ, RZ, R13 ;  /* 0x000000ffff197224 */ /* 0x000fcc00078e000d */
[--C-:B------:R-:W-:Y:S02]  /*24030*/  @!P5 IMAD.IADD R25, R25, 0x1, -R9.reuse ;  /* 0x000000011919d824 */ /* 0x100fe400078e0a09 */
[--C-:B------:R-:W-:Y:S02]  /*24040*/  @!P3 IMAD.IADD R12, R12, 0x1, -R9.reuse ;  /* 0x000000010c0cb824 */ /* 0x100fe400078e0a09 */
[----:B------:R-:W-:Y:S01]  /*24050*/  @!P6 IMAD.IADD R4, R4, 0x1, -R9 ;  /* 0x000000010404e824 */ /* 0x000fe200078e0a09 */
[C---:B------:R-:W-:Y:S02]  /*24060*/  IADD3 R13, P6, PT, R26.reuse, R8, RZ ;  /* 0x000000081a0d7210 */ /* 0x040fe40007fde0ff */
[----:B---3--:R-:W-:Y:S01]  /*24070*/  ISETP.GE.AND P3, PT, R27, RZ, PT ;  /* 0x000000ff1b00720c */ /* 0x008fe20003f66270 */
[----:B------:R-:W-:Y:S01]  /*24080*/  @!P2 IMAD.MOV R25, RZ, RZ, -R25 ;  /* 0x000000ffff19a224 */ /* 0x000fe200078e0a19 */
[----:B------:R-:W-:Y:S02]  /*24090*/  LEA.HI.X.SX32 R24, R26, R5, 0x1, P6 ;  /* 0x000000051a187211 */ /* 0x000fe400030f0eff */
[----:B------:R-:W-:Y:S01]  /*240a0*/  ISETP.GT.U32.AND P2, PT, R9, R12, PT ;  /* 0x0000000c0900720c */ /* 0x000fe20003f44070 */
[----:B------:R3:W-:Y:S01]  /*240b0*/  STL [R1+0x5e0], R13 ;  /* 0x0005e00d01007387 */ /* 0x0007e20000100800 */
[----:B------:R-:W-:Y:S01]  /*240c0*/  @P0 IMAD.MOV.U32 R26, RZ, RZ, R13 ;  /* 0x000000ffff1a0224 */ /* 0x000fe200078e000d */
[----:B------:R-:W-:Y:S01]  /*240d0*/  SEL R25, R47, R25, !P1 ;  /* 0x000000192f197207 */ /* 0x000fe20004800000 */
[----:B------:R-:W-:Y:S01]  /*240e0*/  @P0 IMAD.MOV.U32 R27, RZ, RZ, R24 ;  /* 0x000000ffff1b0224 */ /* 0x000fe200078e0018 */
[----:B------:R0:W-:Y:S04]  /*240f0*/  STL [R1+0x5dc], R24 ;  /* 0x0005dc1801007387 */ /* 0x0001e80000100800 */
[----:B------:R1:W2:Y:S04]  /*24100*/  @P0 LDG.E.U8 R7, desc[UR20][R26.64] ;  /* 0x000000141a070981 */ /* 0x0002a8000c1e1100 */
[----:B------:R-:W-:Y:S01]  /*24110*/  @!P2 IMAD.IADD R12, R12, 0x1, -R9 ;  /* 0x000000010c0ca824 */ /* 0x000fe200078e0a09 */
[----:B---3--:R-:W3:Y:S01]  /*24120*/  LDL.LU R13, [R1+0x65c] ;  /* 0x00065c00010d7983 */ /* 0x008ee20000300800 */
[----:B0-----:R-:W-:-:S04]  /*24130*/  IMAD.MOV.U32 R24, RZ, RZ, R4 ;  /* 0x000000ffff187224 */ /* 0x001fc800078e0004 */
[----:B------:R-:W-:Y:S02]  /*24140*/  @!P3 IMAD.MOV R24, RZ, RZ, -R24 ;  /* 0x000000ffff18b224 */ /* 0x000fe400078e0a18 */
[----:B-1----:R-:W-:Y:S01]  /*24150*/  IMAD R26, R25, UR4, RZ ;  /* 0x00000004191a7c24 */ /* 0x002fe2000f8e02ff */
[----:B----4-:R-:W-:Y:S02]  /*24160*/  ISETP.GE.AND P3, PT, R11, RZ, PT ;  /* 0x000000ff0b00720c */ /* 0x010fe40003f66270 */
[----:B------:R-:W-:Y:S01]  /*24170*/  SEL R24, R47, R24, !P1 ;  /* 0x000000182f187207 */ /* 0x000fe20004800000 */
[----:B------:R-:W-:Y:S01]  /*24180*/  IMAD.MOV.U32 R25, RZ, RZ, R12 ;  /* 0x000000ffff197224 */ /* 0x000fe200078e000c */
[----:B------:R-:W4:Y:S01]  /*24190*/  LDL R11, [R1+0x14d0] ;  /* 0x0014d000010b7983 */ /* 0x000f220000100800 */
[----:B------:R-:W-:Y:S01]  /*241a0*/  PRMT R6, RZ, 0x7610, R6 ;  /* 0x00007610ff067816 */ /* 0x000fe20000000006 */
[----:B------:R-:W0:Y:S01]  /*241b0*/  LDCU UR4, c[0x0][0x3b0] ;  /* 0x00007600ff0477ac */ /* 0x000e220008000800 */
[----:B------:R-:W-:Y:S01]  /*241c0*/  IMAD R24, R24, UR5, RZ ;  /* 0x0000000518187c24 */ /* 0x000fe2000f8e02ff */
[----:B------:R-:W-:-:S02]  /*241d0*/  ISETP.GE.AND P2, PT, R14, RZ, PT ;  /* 0x000000ff0e00720c */ /* 0x000fc40003f46270 */
[----:B------:R-:W-:Y:S01]  /*241e0*/  PRMT R3, RZ, 0x7610, R3 ;  /* 0x00007610ff037816 */ /* 0x000fe20000000003 */
[----:B------:R-:W1:Y:S01]  /*241f0*/  LDCU UR5, c[0x0][0x3b0] ;  /* 0x00007600ff0577ac */ /* 0x000e620008000800 */
[----:B--2---:R-:W-:-:S13]  /*24200*/  ISETP.GT.U32.AND P6, PT, R9, R2, PT ;  /* 0x000000020900720c */ /* 0x004fda0003fc4070 */
[----:B------:R-:W-:Y:S01]  /*24210*/  @!P6 IMAD.IADD R2, R2, 0x1, -R9 ;  /* 0x000000010202e824 */ /* 0x000fe200078e0a09 */
[----:B------:R-:W-:-:S04]  /*24220*/  IADD3 R4, P6, PT, R26, R8, RZ ;  /* 0x000000081a047210 */ /* 0x000fc80007fde0ff */
[----:B------:R-:W-:Y:S01]  /*24230*/  LEA.HI.X.SX32 R12, R26, R5, 0x1, P6 ;  /* 0x000000051a0c7211 */ /* 0x000fe200030f0eff */
[----:B------:R-:W-:Y:S01]  /*24240*/  @P0 IMAD.MOV.U32 R26, RZ, RZ, R4 ;  /* 0x000000ffff1a0224 */ /* 0x000fe200078e0004 */
[----:B------:R-:W-:-:S03]  /*24250*/  IADD3 R14, P6, PT, R24, R8, RZ ;  /* 0x00000008180e7210 */ /* 0x000fc60007fde0ff */
[----:B------:R-:W-:-:S05]  /*24260*/  @P0 IMAD.MOV.U32 R27, RZ, RZ, R12 ;  /* 0x000000ffff1b0224 */ /* 0x000fca00078e000c */
[----:B------:R2:W4:Y:S02]  /*24270*/  @P0 LDG.E.U8 R6, desc[UR20][R26.64] ;  /* 0x000000141a060981 */ /* 0x000524000c1e1100 */
[----:B--2---:R-:W-:Y:S01]  /*24280*/  LEA.HI.X.SX32 R27, R24, R5, 0x1, P6 ;  /* 0x00000005181b7211 */ /* 0x004fe200030f0eff */
[----:B------:R-:W-:-:S05]  /*24290*/  @P0 IMAD.MOV.U32 R26, RZ, RZ, R14 ;  /* 0x000000ffff1a0224 */ /* 0x000fca00078e000e */
[----:B------:R2:W4:Y:S01]  /*242a0*/  @P0 LDG.E.U8 R3, desc[UR20][R26.64] ;  /* 0x000000141a030981 */ /* 0x000522000c1e1100 */
[----:B------:R-:W-:-:S13]  /*242b0*/  ISETP.GT.U32.AND P5, PT, R9, R15, PT ;  /* 0x0000000f0900720c */ /* 0x000fda0003fa4070 */
[----:B------:R-:W-:-:S05]  /*242c0*/  @!P5 IMAD.IADD R15, R15, 0x1, -R9 ;  /* 0x000000010f0fd824 */ /* 0x000fca00078e0a09 */
[C---:B------:R-:W-:Y:S01]  /*242d0*/  ISETP.GT.U32.AND P5, PT, R9.reuse, R15, PT ;  /* 0x0000000f0900720c */ /* 0x040fe20003fa4070 */
[----:B------:R-:W-:Y:S01]  /*242e0*/  @!P3 IMAD.MOV R25, RZ, RZ, -R25 ;  /* 0x000000ffff19b224 */ /* 0x000fe200078e0a19 */
[C---:B------:R-:W-:Y:S02]  /*242f0*/  ISETP.GT.U32.AND P3, PT, R9.reuse, R2, PT ;  /* 0x000000020900720c */ /* 0x040fe40003f64070 */
[----:B---3--:R-:W-:-:S09]  /*24300*/  ISETP.GT.U32.AND P6, PT, R9, R13, PT ;  /* 0x0000000d0900720c */ /* 0x008fd20003fc4070 */
[----:B------:R-:W-:-:S04]  /*24310*/  @!P5 IMAD.IADD R15, R15, 0x1, -R9 ;  /* 0x000000010f0fd824 */ /* 0x000fc800078e0a09 */
[----:B------:R-:W-:Y:S01]  /*24320*/  IMAD.MOV.U32 R24, RZ, RZ, R15 ;  /* 0x000000ffff187224 */ /* 0x000fe200078e000f */
[----:B--2---:R-:W-:-:S03]  /*24330*/  SEL R26, R47, R25, !P1 ;  /* 0x000000192f1a7207 */ /* 0x004fc60004800000 */
[----:B------:R-:W-:Y:S01]  /*24340*/  @!P2 IMAD.MOV R24, RZ, RZ, -R24 ;  /* 0x000000ffff18a224 */ /* 0x000fe200078e0a18 */
[----:B----4-:R-:W-:Y:S01]  /*24350*/  ISETP.GE.AND P2, PT, R11, RZ, PT ;  /* 0x000000ff0b00720c */ /* 0x010fe20003f46270 */
[----:B------:R2:W-:Y:S01]  /*24360*/  STL [R1+0x5e8], R4 ;  /* 0x0005e80401007387 */ /* 0x0005e20000100800 */
[--C-:B------:R-:W-:Y:S02]  /*24370*/  @!P3 IMAD.IADD R2, R2, 0x1, -R9.reuse ;  /* 0x000000010202b824 */ /* 0x100fe400078e0a09 */
[----:B------:R-:W-:Y:S01]  /*24380*/  SEL R25, R47, R24, !P1 ;  /* 0x000000182f197207 */ /* 0x000fe20004800000 */
[----:B------:R3:W-:Y:S01]  /*24390*/  STL [R1+0x5e4], R12 ;  /* 0x0005e40c01007387 */ /* 0x0007e20000100800 */
[----:B------:R-:W-:Y:S02]  /*243a0*/  IMAD R26, R26, UR6, RZ ;  /* 0x000000061a1a7c24 */ /* 0x000fe4000f8e02ff */
[----:B------:R-:W-:Y:S01]  /*243b0*/  @!P6 IMAD.IADD R13, R13, 0x1, -R9 ;  /* 0x000000010d0de824 */ /* 0x000fe200078e0a09 */
[----:B------:R-:W-:Y:S01]  /*243c0*/  PRMT R93, RZ, 0x7610, R93 ;  /* 0x00007610ff5d7816 */ /* 0x000fe2000000005d */
[----:B------:R-:W-:Y:S01]  /*243d0*/  IMAD.MOV.U32 R24, RZ, RZ, R2 ;  /* 0x000000ffff187224 */ /* 0x000fe200078e0002 */
[----:B--2---:R-:W2:Y:S01]  /*243e0*/  LDL R4, [R1+0x14d8] ;  /* 0x0014d80001047983 */ /* 0x004ea20000100800 */
[----:B0-----:R-:W-:Y:S01]  /*243f0*/  IMAD R25, R25, UR4, RZ ;  /* 0x0000000419197c24 */ /* 0x001fe2000f8e02ff */
[----:B------:R-:W-:Y:S01]  /*24400*/  ISETP.GT.U32.AND P5, PT, R9, R0, PT ;  /* 0x000000000900720c */ /* 0x000fe20003fa4070 */
[----:B------:R-:W-:Y:S01]  /*24410*/  @!P2 IMAD.MOV R24, RZ, RZ, -R24 ;  /* 0x000000ffff18a224 */ /* 0x000fe200078e0a18 */
[----:B---3--:R-:W3:Y:S01]  /*24420*/  LDL.LU R12, [R1+0x664] ;  /* 0x00066400010c7983 */ /* 0x008ee20000300800 */
[----:B------:R-:W-:Y:S01]  /*24430*/  PRMT R92, RZ, 0x7610, R92 ;  /* 0x00007610ff5c7816 */ /* 0x000fe2000000005c */
[----:B------:R-:W0:Y:S02]  /*24440*/  LDCU UR4, c[0x0][0x3b0] ;  /* 0x00007600ff0477ac */ /* 0x000e240008000800 */
[----:B------:R-:W-:Y:S01]  /*24450*/  STL [R1+0x618], R14 ;  /* 0x0006180e01007387 */ /* 0x000fe20000100800 */
[----:B------:R-:W-:Y:S01]  /*24460*/  PRMT R91, RZ, 0x7610, R91 ;  /* 0x00007610ff5b7816 */ /* 0x000fe2000000005b */
[----:B------:R-:W4:Y:S02]  /*24470*/  LDCU UR6, c[0x0][0x3b0] ;  /* 0x00007600ff0677ac */ /* 0x000f240008000800 */
[----:B------:R0:W-:Y:S04]  /*24480*/  STL.64 [R1+0x1718], R6 ;  /* 0x0017180601007387 */ /* 0x0001e80000100a00 */
[----:B------:R1:W-:Y:S04]  /*24490*/  STL [R1+0x614], R27 ;  /* 0x0006141b01007387 */ /* 0x0003e80000100800 */
[----:B------:R-:W3:Y:S01]  /*244a0*/  LDL.LU R15, [R1+0x1738] ;  /* 0x00173800010f7983 */ /* 0x000ee20000300800 */
[----:B0-----:R-:W-:-:S03]  /*244b0*/  IADD3 R7, P6, PT, R26, R8, RZ ;  /* 0x000000081a077210 */ /* 0x001fc60007fde0ff */
[----:B------:R-:W3:Y:S01]  /*244c0*/  LDL.LU R14, [R1+0x1734] ;  /* 0x00173400010e7983 */ /* 0x000ee20000300800 */
[----:B-1----:R-:W-:-:S03]  /*244d0*/  LEA.HI.X.SX32 R27, R26, R5, 0x1, P6 ;  /* 0x000000051a1b7211 */ /* 0x002fc600030f0eff */
[----:B------:R0:W-:Y:S01]  /*244e0*/  STL [R1+0x1720], R3 ;  /* 0x0017200301007387 */ /* 0x0001e20000100800 */
[----:B------:R-:W-:Y:S01]  /*244f0*/  SEL R26, R47, R24, !P1 ;  /* 0x000000182f1a7207 */ /* 0x000fe20004800000 */
[----:B------:R-:W-:Y:S02]  /*24500*/  @P0 IMAD.MOV.U32 R24, RZ, RZ, R7 ;  /* 0x000000ffff180224 */ /* 0x000fe400078e0007 */
[----:B------:R-:W-:Y:S01]  /*24510*/  @!P5 IMAD.IADD R0, R0, 0x1, -R9 ;  /* 0x000000010000d824 */ /* 0x000fe200078e0a09 */
[----:B------:R-:W3:Y:S01]  /*24520*/  LDL R11, [R1+0x14e0] ;  /* 0x0014e000010b7983 */ /* 0x000ee20000100800 */
[----:B0-----:R-:W-:-:S03]  /*24530*/  IADD3 R3, P2, PT, R25, R8, RZ ;  /* 0x0000000819037210 */ /* 0x001fc60007f5e0ff */
[----:B------:R-:W3:Y:S01]  /*24540*/  LDL.LU R2, [R1+0x6a0] ;  /* 0x0006a00001027983 */ /* 0x000ee20000300800 */
[----:B------:R-:W-:Y:S01]  /*24550*/  LEA.HI.X.SX32 R6, R25, R5, 0x1, P2 ;  /* 0x0000000519067211 */ /* 0x000fe200010f0eff */
[----:B------:R-:W-:-:S05]  /*24560*/  @P0 IMAD.MOV.U32 R25, RZ, RZ, R27 ;  /* 0x000000ffff190224 */ /* 0x000fca00078e001b */
[----:B------:R-:W3:Y:S01]  /*24570*/  @P0 LDG.E.U8 R93, desc[UR20][R24.64] ;  /* 0x00000014185d0981 */ /* 0x000ee2000c1e1100 */
[----:B------:R-:W-:-:S03]  /*24580*/  ISETP.GT.U32.AND P5, PT, R9, R0, PT ;  /* 0x000000000900720c */ /* 0x000fc60003fa4070 */
[----:B------:R-:W-:Y:S04]  /*24590*/  STL [R1+0x620], R7 ;  /* 0x0006200701007387 */ /* 0x000fe80000100800 */
[----:B------:R-:W-:Y:S06]  /*245a0*/  STL [R1+0x628], R3 ;  /* 0x0006280301007387 */ /* 0x000fec0000100800 */
[----:B------:R-:W-:Y:S01]  /*245b0*/  @!P5 IMAD.IADD R0, R0, 0x1, -R9 ;  /* 0x000000010000d824 */ /* 0x000fe200078e0a09 */
[----:B--2---:R-:W-:-:S02]  /*245c0*/  ISETP.GE.AND P5, PT, R4, RZ, PT ;  /* 0x000000ff0400720c */ /* 0x004fc40003fa6270 */
[----:B------:R-:W2:Y:S04]  /*245d0*/  LDL R4, [R1+0x14fc] ;  /* 0x0014fc0001047983 */ /* 0x000ea80000100800 */
[----:B------:R-:W-:Y:S04]  /*245e0*/  STL [R1+0x61c], R27 ;  /* 0x00061c1b01007387 */ /* 0x000fe80000100800 */
[----:B------:R-:W-:Y:S04]  /*245f0*/  STL [R1+0x624], R6 ;  /* 0x0006240601007387 */ /* 0x000fe80000100800 */
[----:B---3--:R0:W-:Y:S04]  /*24600*/  STL [R1+0x1724], R93 ;  /* 0x0017245d01007387 */ /* 0x0081e80000100800 */
[----:B0-----:R-:W3:Y:S01]  /*24610*/  LDL.LU R93, [R1+0x694] ;  /* 0x00069400015d7983 */ /* 0x001ee20000300800 */
[----:B------:R-:W-:-:S02]  /*24620*/  @P0 IMAD.MOV.U32 R24, RZ, RZ, R3 ;  /* 0x000000ffff180224 */ /* 0x000fc400078e0003 */
[----:B------:R-:W-:Y:S01]  /*24630*/  @P0 IMAD.MOV.U32 R25, RZ, RZ, R6 ;  /* 0x000000ffff190224 */ /* 0x000fe200078e0006 */
[C---:B------:R-:W-:Y:S01]  /*24640*/  ISETP.GT.U32.AND P3, PT, R9.reuse, R13, PT ;  /* 0x0000000d0900720c */ /* 0x040fe20003f64070 */
[----:B------:R-:W-:Y:S01]  /*24650*/  IMAD R26, R26, UR5, RZ ;  /* 0x000000051a1a7c24 */ /* 0x000fe2000f8e02ff */
[----:B------:R-:W-:Y:S01]  /*24660*/  ISETP.GT.U32.AND P2, PT, R9, R12, PT ;  /* 0x0000000c0900720c */ /* 0x000fe20003f44070 */
[----:B------:R-:W0:Y:S01]  /*24670*/  LDCU UR5, c[0x0][0x3b0] ;  /* 0x00007600ff0577ac */ /* 0x000e220008000800 */
[----:B------:R1:W2:Y:S01]  /*24680*/  @P0 LDG.E.U8 R92, desc[UR20][R24.64] ;  /* 0x00000014185c0981 */ /* 0x0002a2000c1e1100 */
[----:B------:R-:W-:-:S03]  /*24690*/  ISETP.GE.AND P6, PT, R11, RZ, PT ;  /* 0x000000ff0b00720c */ /* 0x000fc60003fc6270 */
[----:B------:R-:W2:Y:S01]  /*246a0*/  LDL.LU R11, [R1+0x69c] ;  /* 0x00069c00010b7983 */ /* 0x000ea20000300800 */
[----:B-1----:R-:W-:-:S04]  /*246b0*/  IMAD.MOV.U32 R24, RZ, RZ, R0 ;  /* 0x000000ffff187224 */ /* 0x002fc800078e0000 */
[----:B------:R-:W-:Y:S01]  /*246c0*/  @!P5 IMAD.MOV R24, RZ, RZ, -R24 ;  /* 0x000000ffff18d224 */ /* 0x000fe200078e0a18 */
[----:B------:R-:W-:Y:S01]  /*246d0*/  IADD3 R0, P5, PT, R26, R8, RZ ;  /* 0x000000081a007210 */ /* 0x000fe20007fbe0ff */
[----:B------:R-:W-:-:S03]  /*246e0*/  @!P3 IMAD.IADD R13, R13, 0x1, -R9 ;  /* 0x000000010d0db824 */ /* 0x000fc600078e0a09 */
[----:B------:R-:W-:Y:S01]  /*246f0*/  LEA.HI.X.SX32 R3, R26, R5, 0x1, P5 ;  /* 0x000000051a037211 */ /* 0x000fe200028f0eff */
[----:B------:R1:W-:Y:S01]  /*24700*/  STL [R1+0x658], R0 ;  /* 0x0006580001007387 */ /* 0x0003e20000100800 */
[----:B------:R-:W-:Y:S01]  /*24710*/  SEL R25, R47, R24, !P1 ;  /* 0x000000182f197207 */ /* 0x000fe20004800000 */
[----:B------:R-:W-:Y:S02]  /*24720*/  IMAD.MOV.U32 R24, RZ, RZ, R13 ;  /* 0x000000ffff187224 */ /* 0x000fe400078e000d */
[----:B------:R0:W-:Y:S01]  /*24730*/  STL [R1+0x654], R3 ;  /* 0x0006540301007387 */ /* 0x0001e20000100800 */
[----:B------:R-:W-:-:S03]  /*24740*/  @!P2 IMAD.IADD R12, R12, 0x1, -R9 ;  /* 0x000000010c0ca824 */ /* 0x000fc600078e0a09 */
[----:B------:R-:W4:Y:S01]  /*24750*/  LDL R13, [R1+0x1504] ;  /* 0x00150400010d7983 */ /* 0x000f220000100800 */
[----:B------:R-:W-:Y:S01]  /*24760*/  IMAD R25, R25, UR7, RZ ;  /* 0x0000000719197c24 */ /* 0x000fe2000f8e02ff */
[----:B------:R-:W-:Y:S01]  /*24770*/  ISETP.GT.U32.AND P2, PT, R9, R12, PT ;  /* 0x0000000c0900720c */ /* 0x000fe20003f44070 */
[----:B------:R-:W-:Y:S01]  /*24780*/  @!P6 IMAD.MOV R24, RZ, RZ, -R24 ;  /* 0x000000ffff18e224 */ /* 0x000fe200078e0a18 */
[----:B------:R-:W4:Y:S01]  /*24790*/  LDL.LU R6, [R1+0x6d8] ;  /* 0x0006d80001067983 */ /* 0x000f220000300800 */
[----:B------:R-:W-:Y:S01]  /*247a0*/  @P0 IMAD.MOV.U32 R26, RZ, RZ, R0 ;  /* 0x000000ffff1a0224 */ /* 0x000fe200078e0000 */
[----:B-1----:R-:W-:Y:S01]  /*247b0*/  IADD3 R0, P6, PT, R25, R8, RZ ;  /* 0x0000000819007210 */ /* 0x002fe20007fde0ff */
[----:B------:R-:W-:Y:S01]  /*247c0*/  @P0 IMAD.MOV.U32 R27, RZ, RZ, R3 ;  /* 0x000000ffff1b0224 */ /* 0x000fe200078e0003 */
[----:B------:R-:W4:Y:S01]  /*247d0*/  LDL R7, [R1+0x14f8] ;  /* 0x0014f80001077983 */ /* 0x000f220000100800 */
[----:B------:R-:W-:Y:S01]  /*247e0*/  SEL R24, R47, R24, !P1 ;  /* 0x000000182f187207 */ /* 0x000fe20004800000 */
[----:B------:R-:W1:Y:S01]  /*247f0*/  LDCU UR7, c[0x0][0x3b0] ;  /* 0x00007600ff0777ac */ /* 0x000e620008000800 */
[----:B0-----:R-:W-:Y:S01]  /*24800*/  LEA.HI.X.SX32 R3, R25, R5, 0x1, P6 ;  /* 0x0000000519037211 */ /* 0x001fe200030f0eff */
[----:B------:R0:W4:Y:S01]  /*24810*/  @P0 LDG.E.U8 R91, desc[UR20][R26.64] ;  /* 0x000000141a5b0981 */ /* 0x000122000c1e1100 */
[----:B------:R-:W-:-:S02]  /*24820*/  PRMT R90, RZ, 0x7610, R90 ;  /* 0x00007610ff5a7816 */ /* 0x000fc4000000005a */
[----:B------:R-:W-:Y:S02]  /*24830*/  @!P2 IMAD.IADD R12, R12, 0x1, -R9 ;  /* 0x000000010c0ca824 */ /* 0x000fe400078e0a09 */
[----:B------:R-:W-:Y:S02]  /*24840*/  @P0 IMAD.MOV.U32 R25, RZ, RZ, R3 ;  /* 0x000000ffff190224 */ /* 0x000fe400078e0003 */
[----:B0-----:R-:W-:Y:S01]  /*24850*/  IMAD R26, R24, UR4, RZ ;  /* 0x00000004181a7c24 */ /* 0x001fe2000f8e02ff */
[----:B------:R0:W-:Y:S01]  /*24860*/  STL [R1+0x660], R0 ;  /* 0x0006600001007387 */ /* 0x0001e20000100800 */
[----:B------:R-:W-:Y:S01]  /*24870*/  @P0 IMAD.MOV.U32 R24, RZ, RZ, R0 ;  /* 0x000000ffff180224 */ /* 0x000fe200078e0000 */
[----:B---3--:R-:W-:-:S04]  /*24880*/  ISETP.GT.U32.AND P3, PT, R9, R93, PT ;  /* 0x0000005d0900720c */ /* 0x008fc80003f64070 */
[----:B------:R3:W4:Y:S01]  /*24890*/  @P0 LDG.E.U8 R90, desc[UR20][R24.64] ;  /* 0x00000014185a0981 */ /* 0x000722000c1e1100 */
[----:B------:R-:W-:Y:S01]  /*248a0*/  ISETP.GT.U32.AND P5, PT, R9, R2, PT ;  /* 0x000000020900720c */ /* 0x000fe20003fa4070 */
[----:B------:R-:W0:Y:S07]  /*248b0*/  LDCU UR4, c[0x0][0x3b0] ;  /* 0x00007600ff0477ac */ /* 0x000e2e0008000800 */
[--C-:B------:R-:W-:Y:S01]  /*248c0*/  @!P3 IMAD.IADD R93, R93, 0x1, -R9.reuse ;  /* 0x000000015d5db824 */ /* 0x100fe200078e0a09 */
[----:B--2---:R-:W-:Y:S01]  /*248d0*/  ISETP.GE.AND P3, PT, R4, RZ, PT ;  /* 0x000000ff0400720c */ /* 0x004fe20003f66270 */
[----:B---3--:R-:W-:Y:S01]  /*248e0*/  IMAD.MOV.U32 R24, RZ, RZ, R12 ;  /* 0x000000ffff187224 */ /* 0x008fe200078e000c */
[----:B------:R-:W2:Y:S04]  /*248f0*/  LDL.LU R4, [R1+0x6d4] ;  /* 0x0006d40001047983 */ /* 0x000ea80000300800 */
[----:B------:R3:W-:Y:S04]  /*24900*/  STL [R1+0x65c], R3 ;  /* 0x00065c0301007387 */ /* 0x0007e80000100800 */
[----:B------:R-:W2:Y:S01]  /*24910*/  LDL R12, [R1+0x1518] ;  /* 0x00151800010c7983 */ /* 0x000ea20000100800 */
[----:B0-----:R-:W-:Y:S01]  /*24920*/  IADD3 R0, P2, PT, R26, R8, RZ ;  /* 0x000000081a007210 */ /* 0x001fe20007f5e0ff */
[----:B------:R-:W-:-:S02]  /*24930*/  @!P5 IMAD.IADD R2, R2, 0x1, -R9 ;  /* 0x000000010202d824 */ /* 0x000fc400078e0a09 */
[----:B------:R-:W-:Y:S01]  /*24940*/  @!P3 IMAD.MOV R24, RZ, RZ, -R24 ;  /* 0x000000ffff18b224 */ /* 0x000fe200078e0a18 */
[C---:B------:R-:W-:Y:S02]  /*24950*/  ISETP.GT.U32.AND P3, PT, R9.reuse, R11, PT ;  /* 0x0000000b0900720c */ /* 0x040fe40003f64070 */
[----:B---3--:R-:W-:Y:S01]  /*24960*/  LEA.HI.X.SX32 R3, R26, R5, 0x1, P2 ;  /* 0x000000051a037211 */ /* 0x008fe200010f0eff */
[----:B------:R0:W-:Y:S01]  /*24970*/  STL [R1+0x668], R0 ;  /* 0x0006680001007387 */ /* 0x0001e20000100800 */
[----:B------:R-:W-:-:S03]  /*24980*/  ISETP.GT.U32.AND P6, PT, R9, R2, PT ;  /* 0x000000020900720c */ /* 0x000fc60003fc4070 */
[----:B------:R3:W-:Y:S01]  /*24990*/  STL [R1+0x664], R3 ;  /* 0x0006640301007387 */ /* 0x0007e20000100800 */
[----:B----4-:R-:W-:-:S03]  /*249a0*/  ISETP.GE.AND P2, PT, R13, RZ, PT ;  /* 0x000000ff0d00720c */ /* 0x010fc60003f46270 */
[----:B------:R-:W4:Y:S01]  /*249b0*/  LDL R13, [R1+0x1520] ;  /* 0x00152000010d7983 */ /* 0x000f220000100800 */
[----:B------:R-:W-:Y:S01]  /*249c0*/  SEL R26, R47, R24, !P1 ;  /* 0x000000182f1a7207 */ /* 0x000fe20004800000 */
[----:B------:R-:W-:Y:S01]  /*249d0*/  @!P3 IMAD.IADD R11, R11, 0x1, -R9 ;  /* 0x000000010b0bb824 */ /* 0x000fe200078e0a09 */
[----:B------:R-:W-:-:S03]  /*249e0*/  ISETP.GE.AND P3, PT, R7, RZ, PT ;  /* 0x000000ff0700720c */ /* 0x000fc60003f66270 */
[----:B------:R-:W-:Y:S01]  /*249f0*/  IMAD R26, R26, UR5, RZ ;  /* 0x000000051a1a7c24 */ /* 0x000fe2000f8e02ff */
[----:B------:R-:W-:Y:S01]  /*24a00*/  PRMT R89, RZ, 0x7610, R89 ;  /* 0x00007610ff597816 */ /* 0x000fe20000000059 */
[----:B------:R-:W-:Y:S01]  /*24a10*/  @P0 IMAD.MOV.U32 R24, RZ, RZ, R0 ;  /* 0x000000ffff180224 */ /* 0x000fe200078e0000 */
[----:B------:R-:W-:Y:S01]  /*24a20*/  ISETP.GT.U32.AND P5, PT, R9, R93, PT ;  /* 0x0000005d0900720c */ /* 0x000fe20003fa4070 */
[----:B------:R-:W-:Y:S01]  /*24a30*/  @P0 IMAD.MOV.U32 R25, RZ, RZ, R3 ;  /* 0x000000ffff190224 */ /* 0x000fe200078e0003 */
[----:B0-----:R-:W4:Y:S01]  /*24a40*/  LDL.LU R0, [R1+0x6e4] ;  /* 0x0006e40001007983 */ /* 0x001f220000300800 */
[----:B------:R-:W-:Y:S01]  /*24a50*/  @!P6 IMAD.IADD R2, R2, 0x1, -R9 ;  /* 0x000000010202e824 */ /* 0x000fe200078e0a09 */
[C---:B---3--:R-:W-:Y:S01]  /*24a60*/  IADD3 R3, P6, PT, R26.reuse, R8, RZ ;  /* 0x000000081a037210 */ /* 0x048fe20007fde0ff */
[----:B------:R-:W0:Y:S01]  /*24a70*/  LDCU UR5, c[0x0][0x3b0] ;  /* 0x00007600ff0577ac */ /* 0x000e220008000800 */
[----:B------:R3:W4:Y:S02]  /*24a80*/  @P0 LDG.E.U8 R89, desc[UR20][R24.64] ;  /* 0x0000001418590981 */ /* 0x000724000c1e1100 */
[----:B------:R-:W-:-:S02]  /*24a90*/  LEA.HI.X.SX32 R7, R26, R5, 0x1, P6 ;  /* 0x000000051a077211 */ /* 0x000fc400030f0eff */
[----:B------:R-:W-:Y:S01]  /*24aa0*/  STL [R1+0x698], R3 ;  /* 0x0006980301007387 */ /* 0x000fe20000100800 */
[----:B---3--:R-:W-:-:S03]  /*24ab0*/  IMAD.MOV.U32 R24, RZ, RZ, R2 ;  /* 0x000000ffff187224 */ /* 0x008fc600078e0002 */
[----:B------:R3:W-:Y:S01]  /*24ac0*/  STL [R1+0x694], R7 ;  /* 0x0006940701007387 */ /* 0x0007e20000100800 */
[----:B------:R-:W-:Y:S02]  /*24ad0*/  @P0 IMAD.MOV.U32 R27, RZ, RZ, R7 ;  /* 0x000000ffff1b0224 */ /* 0x000fe400078e0007 */
[----:B------:R-:W-:Y:S01]  /*24ae0*/  @!P3 IMAD.MOV R24, RZ, RZ, -R24 ;  /* 0x000000ffff18b224 */ /* 0x000fe200078e0a18 */
[----:B---3--:R-:W3:Y:S01]  /*24af0*/  LDL.LU R7, [R1+0x71c] ;  /* 0x00071c0001077983 */ /* 0x008ee20000300800 */
[----:B------:R-:W-:Y:S01]  /*24b00*/  @!P5 IMAD.IADD R93, R93, 0x1, -R9 ;  /* 0x000000015d5dd824 */ /* 0x000fe200078e0a09 */
[----:B--2---:R-:W-:Y:S02]  /*24b10*/  ISETP.GE.AND P3, PT, R12, RZ, PT ;  /* 0x000000ff0c00720c */ /* 0x004fe40003f66270 */
[----:B------:R-:W2:Y:S01]  /*24b20*/  LDL R12, [R1+0x1528] ;  /* 0x00152800010c7983 */ /* 0x000ea20000100800 */
[----:B------:R-:W-:Y:S01]  /*24b30*/  IMAD.MOV.U32 R25, RZ, RZ, R93 ;  /* 0x000000ffff197224 */ /* 0x000fe200078e005d */
[----:B------:R-:W-:-:S03]  /*24b40*/  ISETP.GT.U32.AND P6, PT, R9, R4, PT ;  /* 0x000000040900720c */ /* 0x000fc60003fc4070 */
[----:B------:R-:W-:Y:S01]  /*24b50*/  @!P2 IMAD.MOV R25, RZ, RZ, -R25 ;  /* 0x000000ffff19a224 */ /* 0x000fe200078e0a19 */
[----:B------:R-:W-:Y:S01]  /*24b60*/  ISETP.GT.U32.AND P2, PT, R9, R11, PT ;  /* 0x0000000b0900720c */ /* 0x000fe20003f44070 */
[----:B------:R-:W-:Y:S01]  /*24b70*/  @P0 IMAD.MOV.U32 R26, RZ, RZ, R3 ;  /* 0x000000ffff1a0224 */ /* 0x000fe200078e0003 */
[----:B------:R-:W-:Y:S02]  /*24b80*/  PRMT R88, RZ, 0x7610, R88 ;  /* 0x00007610ff587816 */ /* 0x000fe40000000058 */
[----:B------:R-:W-:Y:S02]  /*24b90*/  SEL R25, R47, R25, !P1 ;  /* 0x000000192f197207 */ /* 0x000fe40004800000 */
[----:B------:R-:W-:Y:S02]  /*24ba0*/  ISETP.GT.U32.AND P5, PT, R9, R6, PT ;  /* 0x000000060900720c */ /* 0x000fe40003fa4070 */
[----:B------:R0:W3:Y:S01]  /*24bb0*/  @P0 LDG.E.U8 R88, desc[UR20][R26.64] ;  /* 0x000000141a580981 */ /* 0x0000e2000c1e1100 */
[----:B------:R-:W-:-:S04]  /*24bc0*/  @!P6 IMAD.IADD R4, R4, 0x1, -R9 ;  /* 0x000000010404e824 */ /* 0x000fc800078e0a09 */
[----:B------:R-:W-:Y:S02]  /*24bd0*/  @!P2 IMAD.IADD R11, R11, 0x1, -R9 ;  /* 0x000000010b0ba824 */ /* 0x000fe400078e0a09 */
[----:B0-----:R-:W-:-:S04]  /*24be0*/  IMAD R26, R25, UR4, RZ ;  /* 0x00000004191a7c24 */ /* 0x001fc8000f8e02ff */
[----:B------:R-:W-:Y:S01]  /*24bf0*/  @!P5 IMAD.IADD R6, R6, 0x1, -R9 ;  /* 0x000000010606d824 */ /* 0x000fe200078e0a09 */
[----:B----4-:R-:W-:Y:S01]  /*24c00*/  ISETP.GE.AND P2, PT, R13, RZ, PT ;  /* 0x000000ff0d00720c */ /* 0x010fe20003f46270 */
[----:B------:R-:W-:Y:S01]  /*24c10*/  IMAD.MOV.U32 R25, RZ, RZ, R11 ;  /* 0x000000ffff197224 */ /* 0x000fe200078e000b */
[C---:B------:R-:W-:Y:S01]  /*24c20*/  IADD3 R3, P6, PT, R26.reuse, R8, RZ ;  /* 0x000000081a037210 */ /* 0x040fe20007fde0ff */
[----:B------:R-:W0:Y:S03]  /*24c30*/  LDCU UR4, c[0x0][0x3b0] ;  /* 0x00007600ff0477ac */ /* 0x000e260008000800 */
[----:B------:R-:W-:Y:S01]  /*24c40*/  LEA.HI.X.SX32 R11, R26, R5, 0x1, P6 ;  /* 0x000000051a0b7211 */ /* 0x000fe200030f0eff */
[----:B------:R-:W-:Y:S01]  /*24c50*/  STL [R1+0x6a0], R3 ;  /* 0x0006a00301007387 */ /* 0x000fe20000100800 */
[----:B------:R-:W-:-:S03]  /*24c60*/  ISETP.GT.U32.AND P5, PT, R9, R6, PT ;  /* 0x000000060900720c */ /* 0x000fc60003fa4070 */
[----:B------:R4:W-:Y:S01]  /*24c70*/  STL [R1+0x69c], R11 ;  /* 0x00069c0b01007387 */ /* 0x0009e20000100800 */
[----:B------:R-:W-:-:S03]  /*24c80*/  SEL R24, R47, R24, !P1 ;  /* 0x000000182f187207 */ /* 0x000fc60004800000 */
[----:B------:R-:W3:Y:S02]  /*24c90*/  LDL R13, [R1+0x1544] ;  /* 0x00154400010d7983 */ /* 0x000ee40000100800 */
[----:B------:R-:W-:Y:S01]  /*24ca0*/  IMAD R24, R24, UR5, RZ ;  /* 0x0000000518187c24 */ /* 0x000fe2000f8e02ff */
[----:B------:R-:W-:Y:S01]  /*24cb0*/  PRMT R87, RZ, 0x7610, R87 ;  /* 0x00007610ff577816 */ /* 0x000fe20000000057 */
[----:B------:R-:W-:Y:S01]  /*24cc0*/  @P0 IMAD.MOV.U32 R26, RZ, RZ, R3 ;  /* 0x000000ffff1a0224 */ /* 0x000fe200078e0003 */
[----:B------:R-:W-:Y:S01]  /*24cd0*/  PRMT R86, RZ, 0x7610, R86 ;  /* 0x00007610ff567816 */ /* 0x000fe20000000056 */
[----:B------:R-:W-:Y:S01]  /*24ce0*/  @!P5 IMAD.IADD R6, R6, 0x1, -R9 ;  /* 0x000000010606d824 */ /* 0x000fe200078e0a09 */
[C---:B------:R-:W-:Y:S01]  /*24cf0*/  IADD3 R2, P6, PT, R24.reuse, R8, RZ ;  /* 0x0000000818027210 */ /* 0x040fe20007fde0ff */
[----:B------:R-:W-:Y:S01]  /*24d00*/  @P0 IMAD.MOV.U32 R27, RZ, RZ, R11 ;  /* 0x000000ffff1b0224 */ /* 0x000fe200078e000b */
[----:B------:R-:W0:Y:S01]  /*24d10*/  LDCU UR5, c[0x0][0x3b0] ;  /* 0x00007600ff0577ac */ /* 0x000e220008000800 */
[----:B----4-:R-:W4:Y:S01]  /*24d20*/  LDL.LU R11, [R1+0x724] ;  /* 0x00072400010b7983 */ /* 0x010f220000300800 */
[----:B------:R-:W-:Y:S01]  /*24d30*/  LEA.HI.X.SX32 R3, R24, R5, 0x1, P6 ;  /* 0x0000000518037211 */ /* 0x000fe200030f0eff */
[----:B------:R-:W-:-:S02]  /*24d40*/  IMAD.MOV.U32 R24, RZ, RZ, R6 ;  /* 0x000000ffff187224 */ /* 0x000fc400078e0006 */
[----:B------:R0:W-:Y:S02]  /*24d50*/  STL [R1+0x6a8], R2 ;  /* 0x0006a80201007387 */ /* 0x0001e40000100800 */
[----:B------:R-:W-:Y:S02]  /*24d60*/  @!P2 IMAD.MOV R24, RZ, RZ, -R24 ;  /* 0x000000ffff18a224 */ /* 0x000fe400078e0a18 */
[----:B------:R0:W-:Y:S01]  /*24d70*/  STL [R1+0x6a4], R3 ;  /* 0x0006a40301007387 */ /* 0x0001e20000100800 */
[----:B------:R-:W-:-:S03]  /*24d80*/  @!P3 IMAD.MOV R25, RZ, RZ, -R25 ;  /* 0x000000ffff19b224 */ /* 0x000fc600078e0a19 */
[----:B------:R0:W4:Y:S01]  /*24d90*/  @P0 LDG.E.U8 R87, desc[UR20][R26.64] ;  /* 0x000000141a570981 */ /* 0x000122000c1e1100 */
[----:B--2---:R-:W-:-:S03]  /*24da0*/  ISETP.GE.AND P2, PT, R12, RZ, PT ;  /* 0x000000ff0c00720c */ /* 0x004fc60003f46270 */
[----:B------:R-:W2:Y:S01]  /*24db0*/  LDL R12, [R1+0x1538] ;  /* 0x00153800010c7983 */ /* 0x000ea20000100800 */
[C---:B------:R-:W-:Y:S01]  /*24dc0*/  ISETP.GT.U32.AND P3, PT, R9.reuse, R4, PT ;  /* 0x000000040900720c */ /* 0x040fe20003f64070 */
[----:B0-----:R-:W-:Y:S02]  /*24dd0*/  @P0 IMAD.MOV.U32 R26, RZ, RZ, R2 ;  /* 0x000000ffff1a0224 */ /* 0x001fe400078e0002 */
[----:B------:R-:W-:Y:S01]  /*24de0*/  @P0 IMAD.MOV.U32 R27, RZ, RZ, R3 ;  /* 0x000000ffff1b0224 */ /* 0x000fe200078e0003 */
[C---:B---3--:R-:W-:Y:S01]  /*24df0*/  ISETP.GT.U32.AND P6, PT, R9.reuse, R7, PT ;  /* 0x000000070900720c */ /* 0x048fe20003fc4070 */
[----:B------:R-:W3:Y:S01]  /*24e00*/  LDL.LU R93, [R1+0x72c] ;  /* 0x00072c00015d7983 */ /* 0x000ee20000300800 */
[----:B------:R-:W-:-:S03]  /*24e10*/  ISETP.GT.U32.AND P5, PT, R9, R0, PT ;  /* 0x000000000900720c */ /* 0x000fc60003fa4070 */
[----:B------:R0:W3:Y:S04]  /*24e20*/  @P0 LDG.E.U8 R86, desc[UR20][R26.64] ;  /* 0x000000141a560981 */ /* 0x0000e8000c1e1100 */
[----:B------:R-:W-:Y:S01]  /*24e30*/  @!P3 IMAD.IADD R4, R4, 0x1, -R9 ;  /* 0x000000010404b824 */ /* 0x000fe200078e0a09 */
[C---:B0-----:R-:W-:Y:S02]  /*24e40*/  SEL R26, R47.reuse, R25, !P1 ;  /* 0x000000192f1a7207 */ /* 0x041fe40004800000 */
[----:B------:R-:W-:Y:S01]  /*24e50*/  SEL R25, R47, R24, !P1 ;  /* 0x000000182f197207 */ /* 0x000fe20004800000 */
[----:B------:R-:W-:Y:S02]  /*24e60*/  IMAD.MOV.U32 R24, RZ, RZ, R4 ;  /* 0x000000ffff187224 */ /* 0x000fe400078e0004 */
[----:B------:R-:W-:Y:S01]  /*24e70*/  IMAD R26, R26, UR6, RZ ;  /* 0x000000061a1a7c24 */ /* 0x000fe2000f8e02ff */
[----:B------:R-:W3:Y:S01]  /*24e80*/  LDL.LU R4, [R1+0x418] ;  /* 0x0004180001047983 */ /* 0x000ee20000300800 */
[----:B------:R-:W-:Y:S01]  /*24e90*/  IMAD R25, R25, UR4, RZ ;  /* 0x0000000419197c24 */ /* 0x000fe2000f8e02ff */
[----:B------:R-:W-:Y:S01]  /*24ea0*/  PRMT R85, RZ, 0x7610, R85 ;  /* 0x00007610ff557816 */ /* 0x000fe20000000055 */
[--C-:B------:R-:W-:Y:S01]  /*24eb0*/  @!P6 IMAD.IADD R7, R7, 0x1, -R9.reuse ;  /* 0x000000010707e824 */ /* 0x100fe200078e0a09 */
[-C--:B------:R-:W-:Y:S01]  /*24ec0*/  IADD3 R6, P6, PT, R26, R8.reuse, RZ ;  /* 0x000000081a067210 */ /* 0x080fe20007fde0ff */
[----:B------:R-:W-:Y:S01]  /*24ed0*/  @!P2 IMAD.MOV R24, RZ, RZ, -R24 ;  /* 0x000000ffff18a224 */ /* 0x000fe200078e0a18 */
[----:B------:R-:W-:Y:S01]  /*24ee0*/  IADD3 R2, P2, PT, R25, R8, RZ ;  /* 0x0000000819027210 */ /* 0x000fe20007f5e0ff */
[----:B------:R-:W-:Y:S01]  /*24ef0*/  @!P5 IMAD.IADD R0, R0, 0x1, -R9 ;  /* 0x000000010000d824 */ /* 0x000fe200078e0a09 */
[----:B------:R-:W-:Y:S01]  /*24f00*/  LEA.HI.X.SX32 R27, R26, R5, 0x1, P6 ;  /* 0x000000051a1b7211 */ /* 0x000fe200030f0eff */
[----:B------:R-:W-:Y:S01]  /*24f10*/  STL [R1+0x6d8], R6 ;  /* 0x0006d80601007387 */ /* 0x000fe20000100800 */
[----:B------:R-:W-:Y:S01]  /*24f20*/  PRMT R84, RZ, 0x7610, R84 ;  /* 0x00007610ff547816 */ /* 0x000fe20000000054 */
[----:B------:R-:W0:Y:S01]  /*24f30*/  LDCU UR4, c[0x0][0x3b0] ;  /* 0x00007600ff0477ac */ /* 0x000e220008000800 */
[----:B------:R-:W-:Y:S01]  /*24f40*/  ISETP.GT.U32.AND P5, PT, R9, R0, PT ;  /* 0x000000000900720c */ /* 0x000fe20003fa4070 */
[----:B------:R0:W-:Y:S01]  /*24f50*/  STL [R1+0x6e0], R2 ;  /* 0x0006e00201007387 */ /* 0x0001e20000100800 */
[----:B------:R-:W-:Y:S01]  /*24f60*/  ISETP.GE.AND P6, PT, R13, RZ, PT ;  /* 0x000000ff0d00720c */ /* 0x000fe20003fc6270 */
[----:B------:R-:W0:Y:S02]  /*24f70*/  LDCU UR6, c[0x0][0x3b0] ;  /* 0x00007600ff0677ac */ /* 0x000e240008000800 */
[----:B------:R-:W3:Y:S01]  /*24f80*/  LDL R13, [R1+0x1540] ;  /* 0x00154000010d7983 */ /* 0x000ee20000100800 */
[----:B------:R-:W-:-:S02]  /*24f90*/  ISETP.GT.U32.AND P3, PT, R9, R7, PT ;  /* 0x000000070900720c */ /* 0x000fc40003f64070 */
[----:B------:R-:W-:Y:S01]  /*24fa0*/  LEA.HI.X.SX32 R3, R25, R5, 0x1, P2 ;  /* 0x0000000519037211 */ /* 0x000fe200010f0eff */
[----:B------:R-:W-:Y:S01]  /*24fb0*/  @P0 IMAD.MOV.U32 R25, RZ, RZ, R27 ;  /* 0x000000ffff190224 */ /* 0x000fe200078e001b */
[----:B------:R-:W-:Y:S01]  /*24fc0*/  SEL R26, R47, R24, !P1 ;  /* 0x000000182f1a7207 */ /* 0x000fe20004800000 */
[----:B------:R-:W-:Y:S02]  /*24fd0*/  @P0 IMAD.MOV.U32 R24, RZ, RZ, R6 ;  /* 0x000000ffff180224 */ /* 0x000fe400078e0006 */
[----:B------:R-:W-:-:S03]  /*24fe0*/  @!P5 IMAD.IADD R0, R0, 0x1, -R9 ;  /* 0x000000010000d824 */ /* 0x000fc600078e0a09 */
[----:B------:R0:W3:Y:S01]  /*24ff0*/  @P0 LDG.E.U8 R85, desc[UR20][R24.64] ;  /* 0x0000001418550981 */ /* 0x0000e2000c1e1100 */
[----:B------:R-:W-:Y:S02]  /*25000*/  IMAD R26, R26, UR5, RZ ;  /* 0x000000051a1a7c24 */ /* 0x000fe4000f8e02ff */
[----:B------:R-:W-:Y:S01]  /*25010*/  @!P3 IMAD.IADD R7, R7, 0x1, -R9 ;  /* 0x000000010707b824 */ /* 0x000fe200078e0a09 */
[----:B------:R-:W-:Y:S01]  /*25020*/  STL [R1+0x6d4], R27 ;  /* 0x0006d41b01007387 */ /* 0x000fe20000100800 */
[----:B----4-:R-:W-:Y:S01]  /*25030*/  ISETP.GT.U32.AND P2, PT, R9, R11, PT ;  /* 0x0000000b0900720c */ /* 0x010fe20003f44070 */
[----:B------:R-:W4:Y:S01]  /*25040*/  LDCU UR5, c[0x0][0x3b0] ;  /* 0x00007600ff0577ac */ /* 0x000f220008000800 */
[----:B0-----:R-:W-:Y:S02]  /*25050*/  @P0 IMAD.MOV.U32 R24, RZ, RZ, R2 ;  /* 0x000000ffff180224 */ /* 0x001fe400078e0002 */
[----:B------:R-:W-:-:S05]  /*25060*/  @P0 IMAD.MOV.U32 R25, RZ, RZ, R3 ;  /* 0x000000ffff190224 */ /* 0x000fca00078e0003 */
[----:B------:R0:W4:Y:S02]  /*25070*/  @P0 LDG.E.U8 R84, desc[UR20][R24.64] ;  /* 0x0000001418540981 */ /* 0x000124000c1e1100 */
[----:B0-----:R-:W-:Y:S01]  /*25080*/  IMAD.MOV.U32 R24, RZ, RZ, R0 ;  /* 0x000000ffff187224 */ /* 0x001fe200078e0000 */
[C---:B------:R-:W-:Y:S01]  /*25090*/  IADD3 R0, P3, PT, R26.reuse, R8, RZ ;  /* 0x000000081a007210 */ /* 0x040fe20007f7e0ff */
[----:B------:R-:W-:Y:S03]  /*250a0*/  STL [R1+0x6dc], R3 ;  /* 0x0006dc0301007387 */ /* 0x000fe60000100800 */
[----:B------:R-:W-:Y:S02]  /*250b0*/  LEA.HI.X.SX32 R2, R26, R5, 0x1, P3 ;  /* 0x000000051a027211 */ /* 0x000fe400018f0eff */
[----:B--2---:R-:W-:Y:S02]  /*250c0*/  ISETP.GE.AND P5, PT, R12, RZ, PT ;  /* 0x000000ff0c00720c */ /* 0x004fe40003fa6270 */
[----:B------:R-:W2:Y:S04]  /*250d0*/  LDL.LU R12, [R1+0x414] ;  /* 0x00041400010c7983 */ /* 0x000ea80000300800 */
[----:B------:R0:W-:Y:S04]  /*250e0*/  STL [R1+0x6e8], R0 ;  /* 0x0006e80001007387 */ /* 0x0001e80000100800 */
[----:B------:R0:W-:Y:S04]  /*250f0*/  STL [R1+0x6e4], R2 ;  /* 0x0006e40201007387 */ /* 0x0001e80000100800 */
[----:B------:R-:W2:Y:S01]  /*25100*/  LDL R6, [R1+0x155c] ;  /* 0x00155c0001067983 */ /* 0x000ea20000100800 */
[----:B------:R-:W-:Y:S01]  /*25110*/  @!P6 IMAD.MOV R24, RZ, RZ, -R24 ;  /* 0x000000ffff18e224 */ /* 0x000fe200078e0a18 */
[----:B---3--:R-:W-:Y:S01]  /*25120*/  ISETP.GT.U32.AND P6, PT, R9, R93, PT ;  /* 0x0000005d0900720c */ /* 0x008fe20003fc4070 */
[----:B------:R-:W-:-:S03]  /*25130*/  @!P2 IMAD.IADD R11, R11, 0x1, -R9 ;  /* 0x000000010b0ba824 */ /* 0x000fc600078e0a09 */
[----:B------:R-:W-:Y:S01]  /*25140*/  SEL R25, R47, R24, !P1 ;  /* 0x000000182f197207 */ /* 0x000fe20004800000 */
[----:B------:R-:W-:Y:S01]  /*25150*/  IMAD.MOV.U32 R24, RZ, RZ, R7 ;  /* 0x000000ffff187224 */ /* 0x000fe200078e0007 */
[----:B------:R-:W-:Y:S01]  /*25160*/  ISETP.GT.U32.AND P2, PT, R9, R11, PT ;  /* 0x0000000b0900720c */ /* 0x000fe20003f44070 */
[----:B------:R-:W-:Y:S01]  /*25170*/  @P0 IMAD.MOV.U32 R26, RZ, RZ, R0 ;  /* 0x000000ffff1a0224 */ /* 0x000fe200078e0000 */
[----:B------:R-:W-:Y:S01]  /*25180*/  PRMT R83, RZ, 0x7610, R83 ;  /* 0x00007610ff537816 */ /* 0x000fe20000000053 */
[----:B-1----:R-:W-:Y:S01]  /*25190*/  IMAD R25, R25, UR7, RZ ;  /* 0x0000000719197c24 */ /* 0x002fe2000f8e02ff */
[----:B------:R-:W3:Y:S01]  /*251a0*/  LDL.LU R7, [R1+0x408] ;  /* 0x0004080001077983 */ /* 0x000ee20000300800 */
[----:B------:R-:W-:Y:S01]  /*251b0*/  @!P5 IMAD.MOV R24, RZ, RZ, -R24 ;  /* 0x000000ffff18d224 */ /* 0x000fe200078e0a18 */
[----:B------:R-:W-:Y:S01]  /*251c0*/  PRMT R82, RZ, 0x7610, R82 ;  /* 0x00007610ff527816 */ /* 0x000fe20000000052 */
[----:B------:R-:W-:Y:S01]  /*251d0*/  @!P6 IMAD.IADD R93, R93, 0x1, -R9 ;  /* 0x000000015d5de824 */ /* 0x000fe200078e0a09 */
[----:B0-----:R-:W-:Y:S01]  /*251e0*/  IADD3 R0, P5, PT, R25, R8, RZ ;  /* 0x0000000819007210 */ /* 0x001fe20007fbe0ff */
[----:B------:R-:W-:Y:S01]  /*251f0*/  @P0 IMAD.MOV.U32 R27, RZ, RZ, R2 ;  /* 0x000000ffff1b0224 */ /* 0x000fe200078e0002 */
[----:B------:R-:W-:Y:S01]  /*25200*/  SEL R24, R47, R24, !P1 ;  /* 0x000000182f187207 */ /* 0x000fe20004800000 */
[----:B------:R-:W0:Y:S01]  /*25210*/  LDCU UR7, c[0x0][0x3b0] ;  /* 0x00007600ff0777ac */ /* 0x000e220008000800 */
[----:B------:R-:W-:-:S02]  /*25220*/  LEA.HI.X.SX32 R3, R25, R5, 0x1, P5 ;  /* 0x0000000519037211 */ /* 0x000fc400028f0eff */
[----:B------:R1:W3:Y:S01]  /*25230*/  @P0 LDG.E.U8 R83, desc[UR20][R26.64] ;  /* 0x000000141a530981 */ /* 0x0002e2000c1e1100 */
[----:B------:R-:W-:-:S03]  /*25240*/  ISETP.GE.AND P6, PT, R13, RZ, PT ;  /* 0x000000ff0d00720c */ /* 0x000fc60003fc6270 */
[----:B------:R-:W3:Y:S01]  /*25250*/  LDL R13, [R1+0x1564] ;  /* 0x00156400010d7983 */ /* 0x000ee20000100800 */
[----:B-1----:R-:W-:Y:S01]  /*25260*/  IMAD R26, R24, UR4, RZ ;  /* 0x00000004181a7c24 */ /* 0x002fe2000f8e02ff */
[----:B------:R-:W-:Y:S01]  /*25270*/  ISETP.GT.U32.AND P3, PT, R9, R4, PT ;  /* 0x000000040900720c */ /* 0x000fe20003f64070 */
[----:B------:R-:W-:Y:S02]  /*25280*/  @P0 IMAD.MOV.U32 R24, RZ, RZ, R0 ;  /* 0x000000ffff180224 */ /* 0x000fe400078e0000 */
[----:B------:R-:W-:Y:S01]  /*25290*/  @P0 IMAD.MOV.U32 R25, RZ, RZ, R3 ;  /* 0x000000ffff190224 */ /* 0x000fe200078e0003 */
[----:B------:R1:W-:Y:S01]  /*252a0*/  STL [R1+0x720], R0 ;  /* 0x0007200001007387 */ /* 0x0003e20000100800 */
[----:B------:R-:W-:Y:S01]  /*252b0*/  @!P2 IMAD.IADD R11, R11, 0x1, -R9 ;  /* 0x000000010b0ba824 */ /* 0x000fe200078e0a09 */
[----:B------:R-:W-:Y:S01]  /*252c0*/  PRMT R81, RZ, 0x7610, R81 ;  /* 0x00007610ff517816 */ /* 0x000fe20000000051 */
[----:B------:R-:W0:Y:S01]  /*252d0*/  LDCU UR4, c[0x0][0x3b0] ;  /* 0x00007600ff0477ac */ /* 0x000e220008000800 */
[----:B------:R-:W3:Y:S04]  /*252e0*/  LDL.LU R2, [R1+0x2d8] ;  /* 0x0002d80001027983 */ /* 0x000ee80000300800 */
[----:B------:R4:W3:Y:S04]  /*252f0*/  @P0 LDG.E.U8 R82, desc[UR20][R24.64] ;  /* 0x0000001418520981 */ /* 0x0008e8000c1e1100 */
[----:B------:R0:W-:Y:S01]  /*25300*/  STL [R1+0x71c], R3 ;  /* 0x00071c0301007387 */ /* 0x0001e20000100800 */
[----:B-1----:R-:W-:Y:S01]  /*25310*/  IADD3 R0, P5, PT, R26, R8, RZ ;  /* 0x000000081a007210 */ /* 0x002fe20007fbe0ff */
[----:B----4-:R-:W-:-:S02]  /*25320*/  IMAD.MOV.U32 R24, RZ, RZ, R11 ;  /* 0x000000ffff187224 */ /* 0x010fc400078e000b */
[----:B------:R-:W4:Y:S01]  /*25330*/  LDL R11, [R1+0x1568] ;  /* 0x00156800010b7983 */ /* 0x000f220000100800 */
[----:B0-----:R-:W-:-:S03]  /*25340*/  LEA.HI.X.SX32 R3, R26, R5, 0x1, P5 ;  /* 0x000000051a037211 */ /* 0x001fc600028f0eff */
[----:B------:R0:W-:Y:S04]  /*25350*/  STL [R1+0x728], R0 ;  /* 0x0007280001007387 */ /* 0x0001e80000100800 */
[----:B------:R1:W-:Y:S01]  /*25360*/  STL [R1+0x724], R3 ;  /* 0x0007240301007387 */ /* 0x0003e20000100800 */
[----:B--2---:R-:W-:-:S03]  /*25370*/  ISETP.GE.AND P5, PT, R6, RZ, PT ;  /* 0x000000ff0600720c */ /* 0x004fc60003fa6270 */
[----:B------:R-:W2:Y:S01]  /*25380*/  LDL R6, [R1+0x157c] ;  /* 0x00157c0001067983 */ /* 0x000ea20000100800 */
[----:B------:R-:W-:Y:S02]  /*25390*/  @!P3 IMAD.IADD R4, R4, 0x1, -R9 ;  /* 0x000000010404b824 */ /* 0x000fe400078e0a09 */
[----:B------:R-:W-:Y:S01]  /*253a0*/  @!P6 IMAD.MOV R24, RZ, RZ, -R24 ;  /* 0x000000ffff18e224 */ /* 0x000fe200078e0a18 */
[C---:B------:R-:W-:Y:S02]  /*253b0*/  ISETP.GT.U32.AND P6, PT, R9.reuse, R12, PT ;  /* 0x0000000c0900720c */ /* 0x040fe40003fc4070 */
[C---:B------:R-:W-:Y:S02]  /*253c0*/  ISETP.GT.U32.AND P3, PT, R9.reuse, R93, PT ;  /* 0x0000005d0900720c */ /* 0x040fe40003f64070 */
[----:B------:R-:W-:Y:S02]  /*253d0*/  ISETP.GT.U32.AND P2, PT, R9, R4, PT ;  /* 0x000000040900720c */ /* 0x000fe40003f44070 */
[----:B------:R-:W-:Y:S01]  /*253e0*/  SEL R26, R47, R24, !P1 ;  /* 0x000000182f1a7207 */ /* 0x000fe20004800000 */
[----:B------:R-:W-:-:S02]  /*253f0*/  @P0 IMAD.MOV.U32 R24, RZ, RZ, R0 ;  /* 0x000000ffff180224 */ /* 0x000fc400078e0000 */
[----:B------:R-:W-:Y:S01]  /*25400*/  @P0 IMAD.MOV.U32 R25, RZ, RZ, R3 ;  /* 0x000000ffff190224 */ /* 0x000fe200078e0003 */
[----:B0-----:R-:W2:Y:S01]  /*25410*/  LDL.LU R0, [R1+0x3fc] ;  /* 0x0003fc0001007983 */ /* 0x001ea20000300800 */
[----:B------:R-:W-:Y:S01]  /*25420*/  IMAD R26, R26, UR5, RZ ;  /* 0x000000051a1a7c24 */ /* 0x000fe2000f8e02ff */
[----:B------:R-:W-:Y:S01]  /*25430*/  PRMT R80, RZ, 0x7610, R80 ;  /* 0x00007610ff507816 */ /* 0x000fe20000000050 */
[--C-:B------:R-:W-:Y:S01]  /*25440*/  @!P6 IMAD.IADD R12, R12, 0x1, -R9.reuse ;  /* 0x000000010c0ce824 */ /* 0x100fe200078e0a09 */
[----:B------:R0:W2:Y:S01]  /*25450*/  @P0 LDG.E.U8 R81, desc[UR20][R24.64] ;  /* 0x0000001418510981 */ /* 0x0000a2000c1e1100 */
[--C-:B------:R-:W-:Y:S01]  /*25460*/  @!P3 IMAD.IADD R93, R93, 0x1, -R9.reuse ;  /* 0x000000015d5db824 */ /* 0x100fe200078e0a09 */
[----:B------:R-:W2:Y:S01]  /*25470*/  LDCU UR5, c[0x0][0x3b0] ;  /* 0x00007600ff0577ac */ /* 0x000ea20008000800 */
[----:B------:R-:W-:Y:S01]  /*25480*/  @!P2 IMAD.IADD R4, R4, 0x1, -R9 ;  /* 0x000000010404a824 */ /* 0x000fe200078e0a09 */
[C---:B-1----:R-:W-:Y:S02]  /*25490*/  IADD3 R3, P2, PT, R26.reuse, R8, RZ ;  /* 0x000000081a037210 */ /* 0x042fe40007f5e0ff */
[----:B---3--:R-:W-:Y:S01]  /*254a0*/  ISETP.GE.AND P6, PT, R13, RZ, PT ;  /* 0x000000ff0d00720c */ /* 0x008fe20003fc6270 */
[----:B0-----:R-:W-:Y:S01]  /*254b0*/  IMAD.MOV.U32 R25, RZ, RZ, R93 ;  /* 0x000000ffff197224 */ /* 0x001fe200078e005d */
[----:B------:R-:W-:Y:S01]  /*254c0*/  LEA.HI.X.SX32 R13, R26, R5, 0x1, P2 ;  /* 0x000000051a0d7211 */ /* 0x000fe200010f0eff */
[----:B------:R-:W-:-:S02]  /*254d0*/  IMAD.MOV.U32 R24, RZ, RZ, R4 ;  /* 0x000000ffff187224 */ /* 0x000fc400078e0004 */
[----:B------:R-:W-:Y:S01]  /*254e0*/  @!P5 IMAD.MOV R25, RZ, RZ, -R25 ;  /* 0x000000ffff19d224 */ /* 0x000fe200078e0a19 */
[----:B------:R-:W-:Y:S01]  /*254f0*/  STL [R1+0x730], R3 ;  /* 0x0007300301007387 */ /* 0x000fe20000100800 */
[C---:B------:R-:W-:Y:S02]  /*25500*/  ISETP.GT.U32.AND P2, PT, R9.reuse, R12, PT ;  /* 0x0000000c0900720c */ /* 0x040fe40003f44070 */
[----:B------:R-:W-:Y:S01]  /*25510*/  ISETP.GT.U32.AND P5, PT, R9, R2, PT ;  /* 0x000000020900720c */ /* 0x000fe20003fa4070 */
[----:B------:R0:W-:Y:S01]  /*25520*/  STL [R1+0x72c], R13 ;  /* 0x00072c0d01007387 */ /* 0x0001e20000100800 */
[----:B------:R-:W-:Y:S01]  /*25530*/  @P0 IMAD.MOV.U32 R26, RZ, RZ, R3 ;  /* 0x000000ffff1a0224 */ /* 0x000fe200078e0003 */
[----:B------:R-:W-:Y:S01]  /*25540*/  SEL R25, R47, R25, !P1 ;  /* 0x000000192f197207 */ /* 0x000fe20004800000 */
[----:B------:R-:W-:Y:S02]  /*25550*/  @P0 IMAD.MOV.U32 R27, RZ, RZ, R13 ;  /* 0x000000ffff1b0224 */ /* 0x000fe400078e000d */
[----:B------:R-:W-:-:S03]  /*25560*/  @!P6 IMAD.MOV R24, RZ, RZ, -R24 ;  /* 0x000000ffff18e224 */ /* 0x000fc600078e0a18 */
[----:B------:R1:W3:Y:S04]  /*25570*/  @P0 LDG.E.U8 R80, desc[UR20][R26.64] ;  /* 0x000000141a500981 */ /* 0x0002e8000c1e1100 */
[----:B0-----:R-:W3:Y:S01]  /*25580*/  LDL.LU R13, [R1+0x400] ;  /* 0x00040000010d7983 */ /* 0x001ee20000300800 */
[----:B----4-:R-:W-:-:S03]  /*25590*/  ISETP.GE.AND P6, PT, R11, RZ, PT ;  /* 0x000000ff0b00720c */ /* 0x010fc60003fc6270 */
[----:B------:R-:W4:Y:S01]  /*255a0*/  LDL R11, [R1+0x156c] ;  /* 0x00156c00010b7983 */ /* 0x000f220000100800 */
[----:B-1----:R-:W-:Y:S02]  /*255b0*/  IMAD R26, R25, UR4, RZ ;  /* 0x00000004191a7c24 */ /* 0x002fe4000f8e02ff */
[--C-:B------:R-:W-:Y:S02]  /*255c0*/  @!P5 IMAD.IADD R2, R2, 0x1, -R9.reuse ;  /* 0x000000010202d824 */ /* 0x100fe400078e0a09 */
[----:B------:R-:W-:Y:S01]  /*255d0*/  @!P2 IMAD.IADD R12, R12, 0x1, -R9 ;  /* 0x000000010c0ca824 */ /* 0x000fe200078e0a09 */
[----:B------:R-:W-:Y:S01]  /*255e0*/  IADD3 R4, P5, PT, R26, R8, RZ ;  /* 0x000000081a047210 */ /* 0x000fe20007fbe0ff */
[----:B------:R-:W0:Y:S02]  /*255f0*/  LDCU UR4, c[0x0][0x3b0] ;  /* 0x00007600ff0477ac */ /* 0x000e240008000800 */
[----:B------:R-:W-:Y:S02]  /*25600*/  IMAD.MOV.U32 R25, RZ, RZ, R12 ;  /* 0x000000ffff197224 */ /* 0x000fe400078e000c */
[----:B------:R-:W-:Y:S01]  /*25610*/  STL [R1+0x760], R4 ;  /* 0x0007600401007387 */ /* 0x000fe20000100800 */
[----:B--2---:R-:W-:-:S02]  /*25620*/  ISETP.GE.AND P2, PT, R6, RZ, PT ;  /* 0x000000ff0600720c */ /* 0x004fc40003f46270 */
[----:B------:R-:W-:-:S05]  /*25630*/  LEA.HI.X.SX32 R6, R26, R5, 0x1, P5 ;  /* 0x000000051a067211 */ /* 0x000fca00028f0eff */
[----:B------:R1:W-:Y:S04]  /*25640*/  STL [R1+0x75c], R6 ;  /* 0x00075c0601007387 */ /* 0x0003e80000100800 */
[----:B------:R-:W2:Y:S01]  /*25650*/  LDL R12, [R1+0x1604] ;  /* 0x00160400010c7983 */ /* 0x000ea20000100800 */
[----:B------:R-:W-:Y:S02]  /*25660*/  ISETP.GT.U32.AND P3, PT, R9, R7, PT ;  /* 0x000000070900720c */ /* 0x000fe40003f64070 */
[----:B------:R-:W-:-:S11]  /*25670*/  SEL R24, R47, R24, !P1 ;  /* 0x000000182f187207 */ /* 0x000fd60004800000 */
[----:B------:R-:W-:-:S05]  /*25680*/  @!P3 IMAD.IADD R7, R7, 0x1, -R9 ;  /* 0x000000010707b824 */ /* 0x000fca00078e0a09 */
[----:B------:R-:W-:Y:S01]  /*25690*/  ISETP.GT.U32.AND P3, PT, R9, R7, PT ;  /* 0x000000070900720c */ /* 0x000fe20003f64070 */
[----:B------:R-:W-:Y:S01]  /*256a0*/  IMAD R24, R24, UR5, RZ ;  /* 0x0000000518187c24 */ /* 0x000fe2000f8e02ff */
[----:B------:R-:W-:Y:S01]  /*256b0*/  PRMT R79, RZ, 0x7610, R79 ;  /* 0x00007610ff4f7816 */ /* 0x000fe2000000004f */
[----:B------:R-:W-:Y:S01]  /*256c0*/  @!P6 IMAD.MOV R25, RZ, RZ, -R25 ;  /* 0x000000ffff19e224 */ /* 0x000fe200078e0a19 */
[----:B------:R-:W-:Y:S01]  /*256d0*/  PRMT R78, RZ, 0x7610, R78 ;  /* 0x00007610ff4e7816 */ /* 0x000fe2000000004e */
[----:B------:R-:W-:Y:S01]  /*256e0*/  @P0 IMAD.MOV.U32 R26, RZ, RZ, R4 ;  /* 0x000000ffff1a0224 */ /* 0x000fe200078e0004 */
[----:B------:R-:W-:Y:S01]  /*256f0*/  IADD3 R3, P5, PT, R24, R8, RZ ;  /* 0x0000000818037210 */ /* 0x000fe20007fbe0ff */
[----:B------:R-:W-:-:S06]  /*25700*/  @P0 IMAD.MOV.U32 R27, RZ, RZ, R6 ;  /* 0x000000ffff1b0224 */ /* 0x000fcc00078e0006 */
[----:B------:R-:W-:Y:S01]  /*25710*/  @!P3 IMAD.IADD R7, R7, 0x1, -R9 ;  /* 0x000000010707b824 */ /* 0x000fe200078e0a09 */
[C---:B------:R-:W-:Y:S01]  /*25720*/  ISETP.GT.U32.AND P3, PT, R9.reuse, R0, PT ;  /* 0x000000000900720c */ /* 0x040fe20003f64070 */
[----:B------:R0:W2:Y:S01]  /*25730*/  @P0 LDG.E.U8 R79, desc[UR20][R26.64] ;  /* 0x000000141a4f0981 */ /* 0x0000a2000c1e1100 */
[----:B------:R-:W-:Y:S01]  /*25740*/  ISETP.GT.U32.AND P6, PT, R9, R2, PT ;  /* 0x000000020900720c */ /* 0x000fe20003fc4070 */
[----:B------:R-:W2:Y:S01]  /*25750*/  LDCU UR5, c[0x0][0x3b0] ;  /* 0x00007600ff0577ac */ /* 0x000ea20008000800 */
[----:B-1----:R-:W-:Y:S01]  /*25760*/  LEA.HI.X.SX32 R6, R24, R5, 0x1, P5 ;  /* 0x0000000518067211 */ /* 0x002fe200028f0eff */
[----:B------:R-:W-:Y:S01]  /*25770*/  IMAD.MOV.U32 R24, RZ, RZ, R7 ;  /* 0x000000ffff187224 */ /* 0x000fe200078e0007 */
[----:B------:R-:W2:Y:S03]  /*25780*/  LDL.LU R4, [R1+0x2c8] ;  /* 0x0002c80001047983 */ /* 0x000ea60000300800 */
[----:B------:R-:W-:-:S02]  /*25790*/  @!P2 IMAD.MOV R24, RZ, RZ, -R24 ;  /* 0x000000ffff18a224 */ /* 0x000fc400078e0a18 */
[----:B0-----:R-:W-:Y:S02]  /*257a0*/  @P0 IMAD.MOV.U32 R26, RZ, RZ, R3 ;  /* 0x000000ffff1a0224 */ /* 0x001fe400078e0003 */
[----:B------:R-:W-:Y:S02]  /*257b0*/  @P0 IMAD.MOV.U32 R27, RZ, RZ, R6 ;  /* 0x000000ffff1b0224 */ /* 0x000fe400078e0006 */
[--C-:B------:R-:W-:Y:S01]  /*257c0*/  @!P3 IMAD.IADD R0, R0, 0x1, -R9.reuse ;  /* 0x000000010000b824 */ /* 0x100fe200078e0a09 */
[----:B----4-:R-:W-:Y:S01]  /*257d0*/  ISETP.GE.AND P3, PT, R11, RZ, PT ;  /* 0x000000ff0b00720c */ /* 0x010fe20003f66270 */
[----:B------:R-:W-:Y:S01]  /*257e0*/  STL [R1+0x768], R3 ;  /* 0x0007680301007387 */ /* 0x000fe20000100800 */
[----:B------:R-:W-:-:S03]  /*257f0*/  @!P6 IMAD.IADD R2, R2, 0x1, -R9 ;  /* 0x000000010202e824 */ /* 0x000fc600078e0a09 */
[----:B------:R0:W4:Y:S01]  /*25800*/  @P0 LDG.E.U8 R78, desc[UR20][R26.64] ;  /* 0x000000141a4e0981 */ /* 0x000122000c1e1100 */
[----:B------:R-:W-:-:S03]  /*25810*/  ISETP.GT.U32.AND P2, PT, R9, R0, PT ;  /* 0x000000000900720c */ /* 0x000fc60003f44070 */
[----:B------:R1:W-:Y:S04]  /*25820*/  STL [R1+0x764], R6 ;  /* 0x0007640601007387 */ /* 0x0003e80000100800 */
[----:B------:R-:W4:Y:S01]  /*25830*/  LDL R11, [R1+0x1600] ;  /* 0x00160000010b7983 */ /* 0x000f220000100800 */
[C---:B0-----:R-:W-:Y:S02]  /*25840*/  SEL R26, R47.reuse, R25, !P1 ;  /* 0x000000192f1a7207 */ /* 0x041fe40004800000 */
[----:B------:R-:W-:Y:S01]  /*25850*/  SEL R25, R47, R24, !P1 ;  /* 0x000000182f197207 */ /* 0x000fe20004800000 */
[----:B------:R-:W4:Y:S01]  /*25860*/  LDL.LU R93, [R1+0x2d0] ;  /* 0x0002d000015d7983 */ /* 0x000f220000300800 */
[----:B------:R-:W-:Y:S02]  /*25870*/  IMAD.MOV.U32 R24, RZ, RZ, R2 ;  /* 0x000000ffff187224 */ /* 0x000fe400078e0002 */
[----:B------:R-:W-:Y:S01]  /*25880*/  IMAD R26, R26, UR6, RZ ;  /* 0x000000061a1a7c24 */ /* 0x000fe2000f8e02ff */
[----:B-1----:R-:W4:Y:S01]  /*25890*/  LDL.LU R6, [R1+0x2cc] ;  /* 0x0002cc0001067983 */ /* 0x002f220000300800 */
[----:B------:R-:W-:Y:S01]  /*258a0*/  IMAD R25, R25, UR4, RZ ;  /* 0x0000000419197c24 */ /* 0x000fe2000f8e02ff */
[----:B---3--:R-:W-:Y:S01]  /*258b0*/  ISETP.GT.U32.AND P5, PT, R9, R13, PT ;  /* 0x0000000d0900720c */ /* 0x008fe20003fa4070 */
[----:B------:R-:W-:Y:S01]  /*258c0*/  @!P3 IMAD.MOV R24, RZ, RZ, -R24 ;  /* 0x000000ffff18b224 */ /* 0x000fe200078e0a18 */
[-C--:B------:R-:W-:Y:S01]  /*258d0*/  IADD3 R7, P6, PT, R26, R8.reuse, RZ ;  /* 0x000000081a077210 */ /* 0x080fe20007fde0ff */
[----:B------:R-:W-:Y:S01]  /*258e0*/  @!P2 IMAD.IADD R0, R0, 0x1, -R9 ;  /* 0x000000010000a824 */ /* 0x000fe200078e0a09 */
[----:B------:R-:W-:Y:S01]  /*258f0*/  IADD3 R2, P3, PT, R25, R8, RZ ;  /* 0x0000000819027210 */ /* 0x000fe20007f7e0ff */
[----:B------:R-:W0:Y:S02]  /*25900*/  LDCU UR4, c[0x0][0x3b0] ;  /* 0x00007600ff0477ac */ /* 0x000e240008000800 */
[----:B------:R-:W-:Y:S01]  /*25910*/  STL [R1+0x770], R7 ;  /* 0x0007700701007387 */ /* 0x000fe20000100800 */
[----:B------:R-:W-:Y:S01]  /*25920*/  PRMT R77, RZ, 0x7610, R77 ;  /* 0x00007610ff4d7816 */ /* 0x000fe2000000004d */
[----:B------:R-:W1:Y:S02]  /*25930*/  LDCU UR6, c[0x0][0x3b0] ;  /* 0x00007600ff0677ac */ /* 0x000e640008000800 */
[----:B------:R3:W-:Y:S01]  /*25940*/  STL [R1+0x798], R2 ;  /* 0x0007980201007387 */ /* 0x0007e20000100800 */
[----:B--2---:R-:W-:-:S03]  /*25950*/  ISETP.GE.AND P2, PT, R12, RZ, PT ;  /* 0x000000ff0c00720c */ /* 0x004fc60003f46270 */
[----:B------:R-:W2:Y:S01]  /*25960*/  LDL R12, [R1+0x15fc] ;  /* 0x0015fc00010c7983 */ /* 0x000ea20000100800 */
[-C--:B------:R-:W-:Y:S02]  /*25970*/  LEA.HI.X.SX32 R27, R26, R5.reuse, 0x1, P6 ;  /* 0x000000051a1b7211 */ /* 0x080fe400030f0eff */
[----:B------:R-:W-:Y:S02]  /*25980*/  LEA.HI.X.SX32 R3, R25, R5, 0x1, P3 ;  /* 0x0000000519037211 */ /* 0x000fe400018f0eff */
[----:B------:R-:W-:Y:S01]  /*25990*/  SEL R26, R47, R24, !P1 ;  /* 0x000000182f1a7207 */ /* 0x000fe20004800000 */
[----:B------:R-:W-:Y:S02]  /*259a0*/  @P0 IMAD.MOV.U32 R24, RZ, RZ, R7 ;  /* 0x000000ffff180224 */ /* 0x000fe400078e0007 */
[----:B------:R-:W-:Y:S02]  /*259b0*/  @P0 IMAD.MOV.U32 R25, RZ, RZ, R27 ;  /* 0x000000ffff190224 */ /* 0x000fe400078e001b */
[----:B------:R-:W-:Y:S01]  /*259c0*/  @!P5 IMAD.IADD R13, R13, 0x1, -R9 ;  /* 0x000000010d0dd824 */ /* 0x000fe200078e0a09 */
[----:B------:R-:W-:-:S02]  /*259d0*/  PRMT R76, RZ, 0x7610, R76 ;  /* 0x00007610ff4c7816 */ /* 0x000fc4000000004c */
[----:B------:R0:W2:Y:S02]  /*259e0*/  @P0 LDG.E.U8 R77, desc[UR20][R24.64] ;  /* 0x00000014184d0981 */ /* 0x0000a4000c1e1100 */
[----:B------:R-:W-:Y:S01]  /*259f0*/  ISETP.GT.U32.AND P5, PT, R9, R13, PT ;  /* 0x0000000d0900720c */ /* 0x000fe20003fa4070 */
[----:B0-----:R-:W-:Y:S02]  /*25a00*/  @P0 IMAD.MOV.U32 R24, RZ, RZ, R2 ;  /* 0x000000ffff180224 */ /* 0x001fe400078e0002 */
[----:B------:R-:W-:-:S05]  /*25a10*/  @P0 IMAD.MOV.U32 R25, RZ, RZ, R3 ;  /* 0x000000ffff190224 */ /* 0x000fca00078e0003 */
[----:B------:R0:W2:Y:S01]  /*25a20*/  @P0 LDG.E.U8 R76, desc[UR20][R24.64] ;  /* 0x00000014184c0981 */ /* 0x0000a2000c1e1100 */
[----:B------:R-:W-:Y:S01]  /*25a30*/  IMAD R26, R26, UR5, RZ ;  /* 0x000000051a1a7c24 */ /* 0x000fe2000f8e02ff */
[----:B------:R-:W-:Y:S02]  /*25a40*/  PRMT R75, RZ, 0x7610, R75 ;  /* 0x00007610ff4b7816 */ /* 0x000fe4000000004b */
[----:B------:R-:W-:Y:S01]  /*25a50*/  ISETP.GT.U32.AND P6, PT, R9, R4, PT ;  /* 0x000000040900720c */ /* 0x000fe20003fc4070 */
[----:B------:R1:W-:Y:S01]  /*25a60*/  STL [R1+0x76c], R27 ;  /* 0x00076c1b01007387 */ /* 0x0003e20000100800 */
[----:B------:R-:W-:Y:S01]  /*25a70*/  @!P5 IMAD.IADD R13, R13, 0x1, -R9 ;  /* 0x000000010d0dd824 */ /* 0x000fe200078e0a09 */
[----:B------:R-:W-:Y:S01]  /*25a80*/  PRMT R74, RZ, 0x7610, R74 ;  /* 0x00007610ff4a7816 */ /* 0x000fe2000000004a */
[----:B0-----:R-:W-:Y:S01]  /*25a90*/  IMAD.MOV.U32 R24, RZ, RZ, R0 ;  /* 0x000000ffff187224 */ /* 0x001fe200078e0000 */
[----:B------:R-:W-:Y:S01]  /*25aa0*/  STL [R1+0x794], R3 ;  /* 0x0007940301007387 */ /* 0x000fe20000100800 */
[----:B------:R-:W0:Y:S02]  /*25ab0*/  LDCU UR5, c[0x0][0x3b0] ;  /* 0x00007600ff0577ac */ /* 0x000e240008000800 */
[----:B------:R-:W-:Y:S01]  /*25ac0*/  @!P2 IMAD.MOV R24, RZ, RZ, -R24 ;  /* 0x000000ffff18a224 */ /* 0x000fe200078e0a18 */
[----:B------:R-:W-:-:S04]  /*25ad0*/  IADD3 R0, P5, PT, R26, R8, RZ ;  /* 0x000000081a007210 */ /* 0x000fc80007fbe0ff */
[----:B------:R-:W-:Y:S01]  /*25ae0*/  SEL R25, R47, R24, !P1 ;  /* 0x000000182f197207 */ /* 0x000fe20004800000 */
[----:B------:R-:W-:Y:S01]  /*25af0*/  @!P6 IMAD.IADD R4, R4, 0x1, -R9 ;  /* 0x000000010404e824 */ /* 0x000fe200078e0a09 */
[----:B----4-:R-:W-:Y:S02]  /*25b00*/  ISETP.GE.AND P3, PT, R11, RZ, PT ;  /* 0x000000ff0b00720c */ /* 0x010fe40003f66270 */
[----:B------:R-:W4:Y:S01]  /*25b10*/  LDL.LU R11, [R1+0x2bc] ;  /* 0x0002bc00010b7983 */ /* 0x000f220000300800 */
[----:B------:R-:W-:Y:S01]  /*25b20*/  ISETP.GT.U32.AND P2, PT, R9, R93, PT ;  /* 0x0000005d0900720c */ /* 0x000fe20003f44070 */
[----:B------:R-:W-:Y:S01]  /*25b30*/  IMAD.MOV.U32 R24, RZ, RZ, R13 ;  /* 0x000000ffff187224 */ /* 0x000fe200078e000d */
[----:B---3--:R-:W-:Y:S01]  /*25b40*/  LEA.HI.X.SX32 R2, R26, R5, 0x1, P5 ;  /* 0x000000051a027211 */ /* 0x008fe200028f0eff */
[----:B------:R-:W-:Y:S01]  /*25b50*/  IMAD R25, R25, UR7, RZ ;  /* 0x0000000719197c24 */ /* 0x000fe2000f8e02ff */
[----:B------:R-:W-:Y:S01]  /*25b60*/  ISETP.GT.U32.AND P6, PT, R9, R4, PT ;  /* 0x000000040900720c */ /* 0x000fe20003fc4070 */
[----:B------:R-:W-:Y:S05]  /*25b70*/  STL [R1+0x7a0], R0 ;  /* 0x0007a00001007387 */ /* 0x000fea0000100800 */
[----:B------:R-:W-:Y:S01]  /*25b80*/  @!P3 IMAD.MOV R24, RZ, RZ, -R24 ;  /* 0x000000ffff18b224 */ /* 0x000fe200078e0a18 */
[----:B------:R3:W-:Y:S01]  /*25b90*/  STL [R1+0x79c], R2 ;  /* 0x00079c0201007387 */ /* 0x0007e20000100800 */
[----:B-1----:R-:W-:-:S02]  /*25ba0*/  @P0 IMAD.MOV.U32 R27, RZ, RZ, R2 ;  /* 0x000000ffff1b0224 */ /* 0x002fc400078e0002 */
[----:B------:R-:W-:Y:S01]  /*25bb0*/  @!P2 IMAD.IADD R93, R93, 0x1, -R9 ;  /* 0x000000015d5da824 */ /* 0x000fe200078e0a09 */
[----:B------:R-:W4:Y:S01]  /*25bc0*/  LDL R13, [R1+0x1648] ;  /* 0x00164800010d7983 */ /* 0x000f220000100800 */
[----:B------:R-:W-:Y:S01]  /*25bd0*/  @P0 IMAD.MOV.U32 R26, RZ, RZ, R0 ;  /* 0x000000ffff1a0224 */ /* 0x000fe200078e0000 */
[----:B------:R-:W-:Y:S01]  /*25be0*/  SEL R24, R47, R24, !P1 ;  /* 0x000000182f187207 */ /* 0x000fe20004800000 */
[----:B------:R-:W1:Y:S01]  /*25bf0*/  LDCU UR7, c[0x0][0x3b0] ;  /* 0x00007600ff0777ac */ /* 0x000e620008000800 */
[----:B------:R-:W4:Y:S01]  /*25c00*/  LDL.LU R7, [R1+0x2a8] ;  /* 0x0002a80001077983 */ /* 0x000f220000300800 */
[----:B---3--:R-:W-:-:S03]  /*25c10*/  IADD3 R2, P3, PT, R25, R8, RZ ;  /* 0x0000000819027210 */ /* 0x008fc60007f7e0ff */
[----:B------:R3:W4:Y:S01]  /*25c20*/  @P0 LDG.E.U8 R75, desc[UR20][R26.64] ;  /* 0x000000141a4b0981 */ /* 0x000722000c1e1100 */
[----:B------:R-:W-:Y:S01]  /*25c30*/  LEA.HI.X.SX32 R3, R25, R5, 0x1, P3 ;  /* 0x0000000519037211 */ /* 0x000fe200018f0eff */
[----:B------:R-:W-:-:S04]  /*25c40*/  @!P6 IMAD.IADD R4, R4, 0x1, -R9 ;  /* 0x000000010404e824 */ /* 0x000fc800078e0a09 */
[----:B------:R-:W-:Y:S02]  /*25c50*/  @P0 IMAD.MOV.U32 R25, RZ, RZ, R3 ;  /* 0x000000ffff190224 */ /* 0x000fe400078e0003 */
[----:B---3--:R-:W-:Y:S01]  /*25c60*/  IMAD R26, R24, UR4, RZ ;  /* 0x00000004181a7c24 */ /* 0x008fe2000f8e02ff */
[----:B------:R-:W-:Y:S01]  /*25c70*/  ISETP.GT.U32.AND P5, PT, R9, R6, PT ;  /* 0x000000060900720c */ /* 0x000fe20003fa4070 */
[----:B------:R-:W-:Y:S01]  /*25c80*/  @P0 IMAD.MOV.U32 R24, RZ, RZ, R2 ;  /* 0x000000ffff180224 */ /* 0x000fe200078e0002 */
[----:B------:R-:W-:Y:S01]  /*25c90*/  PRMT R73, RZ, 0x7610, R73 ;  /* 0x00007610ff497816 */ /* 0x000fe20000000049 */
[----:B------:R-:W3:Y:S03]  /*25ca0*/  LDCU UR4, c[0x0][0x3b0] ;  /* 0x00007600ff0477ac */ /* 0x000ee60008000800 */
[----:B------:R0:W3:Y:S02]  /*25cb0*/  @P0 LDG.E.U8 R74, desc[UR20][R24.64] ;  /* 0x00000014184a0981 */ /* 0x0000e4000c1e1100 */
[----:B0-----:R-:W-:Y:S01]  /*25cc0*/  IMAD.MOV.U32 R24, RZ, RZ, R4 ;  /* 0x000000ffff187224 */ /* 0x001fe200078e0004 */
[----:B--2---:R-:W-:-:S02]  /*25cd0*/  ISETP.GE.AND P2, PT, R12, RZ, PT ;  /* 0x000000ff0c00720c */ /* 0x004fc40003f46270 */
[----:B------:R-:W2:Y:S04]  /*25ce0*/  LDL R12, [R1+0x1660] ;  /* 0x00166000010c7983 */ /* 0x000ea80000100800 */
[----:B------:R0:W-:Y:S04]  /*25cf0*/  STL [R1+0x7a8], R2 ;  /* 0x0007a80201007387 */ /* 0x0001e80000100800 */
[----:B------:R-:W3:Y:S04]  /*25d00*/  LDL.LU R0, [R1+0x2a4] ;  /* 0x0002a40001007983 */ /* 0x000ee80000300800 */
[----:B------:R1:W-:Y:S04]  /*25d10*/  STL [R1+0x7a4], R3 ;  /* 0x0007a40301007387 */ /* 0x0003e80000100800 */
[----:B------:R-:W3:Y:S01]  /*25d20*/  LDL R4, [R1+0x15bc] ;  /* 0x0015bc0001047983 */ /* 0x000ee20000100800 */
[----:B------:R-:W-:-:S02]  /*25d30*/  @!P5 IMAD.IADD R6, R6, 0x1, -R9 ;  /* 0x000000010606d824 */ /* 0x000fc400078e0a09 */
[----:B------:R-:W-:Y:S01]  /*25d40*/  @!P2 IMAD.MOV R24, RZ, RZ, -R24 ;  /* 0x000000ffff18a224 */ /* 0x000fe200078e0a18 */
[C---:B0-----:R-:W-:Y:S02]  /*25d50*/  IADD3 R2, P6, PT, R26.reuse, R8, RZ ;  /* 0x000000081a027210 */ /* 0x041fe40007fde0ff */
[----:B------:R-:W-:Y:S02]  /*25d60*/  ISETP.GT.U32.AND P3, PT, R9, R6, PT ;  /* 0x000000060900720c */ /* 0x000fe40003f64070 */
[----:B-1----:R-:W-:Y:S02]  /*25d70*/  LEA.HI.X.SX32 R3, R26, R5, 0x1, P6 ;  /* 0x000000051a037211 */ /* 0x002fe400030f0eff */
[----:B------:R-:W-:Y:S01]  /*25d80*/  SEL R26, R47, R24, !P1 ;  /* 0x000000182f1a7207 */ /* 0x000fe20004800000 */
[----:B------:R-:W-:Y:S01]  /*25d90*/  STL [R1+0x7b0], R2 ;  /* 0x0007b00201007387 */ /* 0x000fe20000100800 */
[----:B------:R-:W-:-:S03]  /*25da0*/  @P0 IMAD.MOV.U32 R24, RZ, RZ, R2 ;  /* 0x000000ffff180224 */ /* 0x000fc600078e0002 */
[----:B------:R0:W-:Y:S01]  /*25db0*/  STL [R1+0x7ac], R3 ;  /* 0x0007ac0301007387 */ /* 0x0001e20000100800 */
[----:B------:R-:W-:Y:S01]  /*25dc0*/  IMAD R26, R26, UR5, RZ ;  /* 0x000000051a1a7c24 */ /* 0x000fe2000f8e02ff */
[C---:B------:R-:W-:Y:S01]  /*25dd0*/  ISETP.GT.U32.AND P5, PT, R9.reuse, R93, PT ;  /* 0x0000005d0900720c */ /* 0x040fe20003fa4070 */
[----:B------:R-:W-:Y:S01]  /*25de0*/  @P0 IMAD.MOV.U32 R25, RZ, RZ, R3 ;  /* 0x000000ffff190224 */ /* 0x000fe200078e0003 */
[----:B------:R-:W-:Y:S01]  /*25df0*/  PRMT R72, RZ, 0x7610, R72 ;  /* 0x00007610ff487816 */ /* 0x000fe20000000048 */
[----:B------:R-:W-:Y:S01]  /*25e00*/  @!P3 IMAD.IADD R6, R6, 0x1, -R9 ;  /* 0x000000010606b824 */ /* 0x000fe200078e0a09 */
[----:B------:R-:W1:Y:S02]  /*25e10*/  LDCU UR5, c[0x0][0x3b0] ;  /* 0x00007600ff0577ac */ /* 0x000e640008000800 */
[----:B------:R1:W3:Y:S01]  /*25e20*/  @P0 LDG.E.U8 R73, desc[UR20][R24.64] ;  /* 0x0000001418490981 */ /* 0x0002e2000c1e1100 */
[----:B0-----:R-:W-:Y:S02]  /*25e30*/  IADD3 R3, P3, PT, R26, R8, RZ ;  /* 0x000000081a037210 */ /* 0x001fe40007f7e0ff */
[----:B----4-:R-:W-:Y:S01]  /*25e40*/  ISETP.GT.U32.AND P2, PT, R9, R11, PT ;  /* 0x0000000b0900720c */ /* 0x010fe20003f44070 */
[----:B-1----:R-:W-:-:S12]  /*25e50*/  IMAD.MOV.U32 R24, RZ, RZ, R6 ;  /* 0x000000ffff187224 */ /* 0x002fd800078e0006 */
[----:B------:R-:W-:Y:S01]  /*25e60*/  @!P2 IMAD.IADD R11, R11, 0x1, -R9 ;  /* 0x000000010b0ba824 */ /* 0x000fe200078e0a09 */
[----:B------:R-:W-:Y:S02]  /*25e70*/  ISETP.GE.AND P6, PT, R13, RZ, PT ;  /* 0x000000ff0d00720c */ /* 0x000fe40003fc6270 */
[----:B------:R-:W4:Y:S04]  /*25e80*/  LDL R13, [R1+0x15a4] ;  /* 0x0015a400010d7983 */ /* 0x000f280000100800 */
[----:B------:R-:W4:Y:S04]  /*25e90*/  LDL.LU R2, [R1+0x2ac] ;  /* 0x0002ac0001027983 */ /* 0x000f280000300800 */
[----:B------:R-:W-:Y:S01]  /*25ea0*/  STL [R1+0x7d8], R3 ;  /* 0x0007d80301007387 */ /* 0x000fe20000100800 */
[----:B--2---:R-:W-:-:S02]  /*25eb0*/  ISETP.GE.AND P2, PT, R12, RZ, PT ;  /* 0x000000ff0c00720c */ /* 0x004fc40003f46270 */
[----:B------:R-:W-:-:S05]  /*25ec0*/  LEA.HI.X.SX32 R12, R26, R5, 0x1, P3 ;  /* 0x000000051a0c7211 */ /* 0x000fca00018f0eff */
[----:B------:R0:W-:Y:S01]  /*25ed0*/  STL [R1+0x7d4], R12 ;  /* 0x0007d40c01007387 */ /* 0x0001e20000100800 */
[----:B------:R-:W-:-:S05]  /*25ee0*/  @P0 IMAD.MOV.U32 R27, RZ, RZ, R12 ;  /* 0x000000ffff1b0224 */ /* 0x000fca00078e000c */
[----:B------:R-:W-:Y:S01]  /*25ef0*/  @!P2 IMAD.MOV R24, RZ, RZ, -R24 ;  /* 0x000000ffff18a224 */ /* 0x000fe200078e0a18 */
[----:B---3--:R-:W-:Y:S01]  /*25f00*/  ISETP.GE.AND P2, PT, R4, RZ, PT ;  /* 0x000000ff0400720c */ /* 0x008fe20003f46270 */
[----:B0-----:R-:W2:Y:S04]  /*25f10*/  LDL.LU R12, [R1+0x2b0] ;  /* 0x0002b000010c7983 */ /* 0x001ea80000300800 */
[----:B------:R-:W3:Y:S01]  /*25f20*/  LDL R4, [R1+0x15e4] ;  /* 0x0015e40001047983 */ /* 0x000ee20000100800 */
[----:B------:R-:W-:-:S04]  /*25f30*/  @!P5 IMAD.IADD R93, R93, 0x1, -R9 ;  /* 0x000000015d5dd824 */ /* 0x000fc800078e0a09 */
[----:B------:R-:W-:Y:S01]  /*25f40*/  IMAD.MOV.U32 R25, RZ, RZ, R93 ;  /* 0x000000ffff197224 */ /* 0x000fe200078e005d */
[----:B------:R-:W-:-:S03]  /*25f50*/  ISETP.GT.U32.AND P3, PT, R9, R11, PT ;  /* 0x0000000b0900720c */ /* 0x000fc60003f64070 */
[----:B------:R-:W-:Y:S01]  /*25f60*/  @!P6 IMAD.MOV R25, RZ, RZ, -R25 ;  /* 0x000000ffff19e224 */ /* 0x000fe200078e0a19 */
[----:B------:R-:W-:Y:S01]  /*25f70*/  ISETP.GT.U32.AND P6, PT, R9, R0, PT ;  /* 0x000000000900720c */ /* 0x000fe20003fc4070 */
[----:B------:R-:W-:-:S03]  /*25f80*/  @P0 IMAD.MOV.U32 R26, RZ, RZ, R3 ;  /* 0x000000ffff1a0224 */ /* 0x000fc600078e0003 */
[----:B------:R-:W-:Y:S02]  /*25f90*/  SEL R25, R47, R25, !P1 ;  /* 0x000000192f197207 */ /* 0x000fe40004800000 */
[----:B------:R0:W2:Y:S03]  /*25fa0*/  @P0 LDG.E.U8 R72, desc[UR20][R26.64] ;  /* 0x000000141a480981 */ /* 0x0000a6000c1e1100 */
[--C-:B------:R-:W-:Y:S02]  /*25fb0*/  @!P3 IMAD.IADD R11, R11, 0x1, -R9.reuse ;  /* 0x000000010b0bb824 */ /* 0x100fe400078e0a09 */
[----:B0-----:R-:W-:Y:S01]  /*25fc0*/  IMAD R26, R25, UR4, RZ ;  /* 0x00000004191a7c24 */ /* 0x001fe2000f8e02ff */
[----:B------:R-:W-:Y:S01]  /*25fd0*/  ISETP.GT.U32.AND P5, PT, R9, R7, PT ;  /* 0x000000070900720c */ /* 0x000fe20003fa4070 */
[----:B------:R-:W-:Y:S01]  /*25fe0*/  @!P6 IMAD.IADD R0, R0, 0x1, -R9 ;  /* 0x000000010000e824 */ /* 0x000fe200078e0a09 */
[----:B------:R-:W-:Y:S01]  /*25ff0*/  SEL R24, R47, R24, !P1 ;  /* 0x000000182f187207 */ /* 0x000fe20004800000 */
[----:B------:R-:W-:Y:S01]  /*26000*/  IMAD.MOV.U32 R25, RZ, RZ, R11 ;  /* 0x000000ffff197224 */ /* 0x000fe200078e000b */
[C---:B------:R-:W-:Y:S01]  /*26010*/  IADD3 R6, P6, PT, R26.reuse, R8, RZ ;  /* 0x000000081a067210 */ /* 0x040fe20007fde0ff */
[----:B------:R-:W0:Y:S03]  /*26020*/  LDCU UR4, c[0x0][0x3b0] ;  /* 0x00007600ff0477ac */ /* 0x000e260008000800 */
[----:B------:R-:W-:Y:S01]  /*26030*/  LEA.HI.X.SX32 R11, R26, R5, 0x1, P6 ;  /* 0x000000051a0b7211 */ /* 0x000fe200030f0eff */
[----:B------:R-:W-:Y:S04]  /*26040*/  STL [R1+0x7e0], R6 ;  /* 0x0007e00601007387 */ /* 0x000fe80000100800 */
[----:B------:R1:W-:Y:S01]  /*26050*/  STL [R1+0x7dc], R11 ;  /* 0x0007dc0b01007387 */ /* 0x0003e20000100800 */
[----:B------:R-:W-:-:S02]  /*26060*/  @P0 IMAD.MOV.U32 R27, RZ, RZ, R11 ;  /* 0x000000ffff1b0224 */ /* 0x000fc400078e000b */
[----:B------:R-:W-:Y:S01]  /*26070*/  @!P5 IMAD.IADD R7, R7, 0x1, -R9 ;  /* 0x000000010707d824 */ /* 0x000fe200078e0a09 */
[----:B-1----:R-:W2:Y:S04]  /*26080*/  LDL R11, [R1+0x15f8] ;  /* 0x0015f800010b7983 */ /* 0x002ea80000100800 */
[----:B------:R-:W-:Y:S01]  /*26090*/  ISETP.GT.U32.AND P5, PT, R9, R7, PT ;  /* 0x000000070900720c */ /* 0x000fe20003fa4070 */
[----:B------:R-:W-:Y:S02]  /*260a0*/  IMAD R24, R24, UR5, RZ ;  /* 0x0000000518187c24 */ /* 0x000fe4000f8e02ff */
[----:B------:R-:W-:Y:S02]  /*260b0*/  @!P2 IMAD.MOV R25, RZ, RZ, -R25 ;  /* 0x000000ffff19a224 */ /* 0x000fe400078e0a19 */
[----:B------:R-:W-:Y:S01]  /*260c0*/  @P0 IMAD.MOV.U32 R26, RZ, RZ, R6 ;  /* 0x000000ffff1a0224 */ /* 0x000fe200078e0006 */
[----:B------:R-:W-:Y:S01]  /*260d0*/  IADD3 R3, P2, PT, R24, R8, RZ ;  /* 0x0000000818037210 */ /* 0x000fe20007f5e0ff */
[----:B------:R-:W1:Y:S06]  /*260e0*/  LDCU UR5, c[0x0][0x3b0] ;  /* 0x00007600ff0577ac */ /* 0x000e6c0008000800 */
[----:B------:R-:W-:Y:S01]  /*260f0*/  @!P5 IMAD.IADD R7, R7, 0x1, -R9 ;  /* 0x000000010707d824 */ /* 0x000fe200078e0a09 */
[----:B----4-:R-:W-:-:S02]  /*26100*/  ISETP.GT.U32.AND P5, PT, R9, R2, PT ;  /* 0x000000020900720c */ /* 0x010fc40003fa4070 */
[----:B------:R-:W-:Y:S02]  /*26110*/  LEA.HI.X.SX32 R6, R24, R5, 0x1, P2 ;  /* 0x0000000518067211 */ /* 0x000fe400010f0eff */
[----:B------:R-:W-:Y:S02]  /*26120*/  ISETP.GE.AND P3, PT, R13, RZ, PT ;  /* 0x000000ff0d00720c */ /* 0x000fe40003f66270 */
[----:B------:R-:W4:Y:S04]  /*26130*/  LDL.LU R13, [R1+0x294] ;  /* 0x00029400010d7983 */ /* 0x000f280000300800 */
[----:B------:R0:W-:Y:S03]  /*26140*/  STL [R1+0x7e8], R3 ;  /* 0x0007e80301007387 */ /* 0x0001e60000100800 */
[----:B------:R-:W-:Y:S01]  /*26150*/  @!P5 IMAD.IADD R2, R2, 0x1, -R9 ;  /* 0x000000010202d824 */ /* 0x000fe200078e0a09 */
[----:B------:R0:W-:Y:S01]  /*26160*/  STL [R1+0x7e4], R6 ;  /* 0x0007e40601007387 */ /* 0x0001e20000100800 */
[----:B---3--:R-:W-:-:S03]  /*26170*/  ISETP.GE.AND P5, PT, R4, RZ, PT ;  /* 0x000000ff0400720c */ /* 0x008fc60003fa6270 */
[----:B------:R-:W3:Y:S01]  /*26180*/  LDL R4, [R1+0x1644] ;  /* 0x0016440001047983 */ /* 0x000ee20000100800 */
[----:B------:R-:W-:Y:S02]  /*26190*/  PRMT R71, RZ, 0x7610, R71 ;  /* 0x00007610ff477816 */ /* 0x000fe40000000047 */
[C---:B------:R-:W-:Y:S01]  /*261a0*/  ISETP.GT.U32.AND P6, PT, R9.reuse, R0, PT ;  /* 0x000000000900720c */ /* 0x040fe20003fc4070 */
[----:B------:R-:W-:Y:S01]  /*261b0*/  IMAD.MOV.U32 R24, RZ, RZ, R7 ;  /* 0x000000ffff187224 */ /* 0x000fe200078e0007 */
[----:B------:R-:W-:Y:S01]  /*261c0*/  PRMT R70, RZ, 0x7610, R70 ;  /* 0x00007610ff467816 */ /* 0x000fe20000000046 */
[----:B------:R-:W4:Y:S04]  /*261d0*/  LDL.LU R93, [R1+0x298] ;  /* 0x00029800015d7983 */ /* 0x000f280000300800 */
[----:B------:R0:W4:Y:S01]  /*261e0*/  @P0 LDG.E.U8 R71, desc[UR20][R26.64] ;  /* 0x000000141a470981 */ /* 0x000122000c1e1100 */
[----:B------:R-:W-:Y:S01]  /*261f0*/  @!P3 IMAD.MOV R24, RZ, RZ, -R24 ;  /* 0x000000ffff18b224 */ /* 0x000fe200078e0a18 */
[----:B------:R-:W-:Y:S01]  /*26200*/  ISETP.GT.U32.AND P3, PT, R9, R2, PT ;  /* 0x000000020900720c */ /* 0x000fe20003f64070 */
[----:B0-----:R-:W-:-:S02]  /*26210*/  @P0 IMAD.MOV.U32 R26, RZ, RZ, R3 ;  /* 0x000000ffff1a0224 */ /* 0x001fc400078e0003 */
[----:B------:R-:W-:Y:S02]  /*26220*/  @P0 IMAD.MOV.U32 R27, RZ, RZ, R6 ;  /* 0x000000ffff1b0224 */ /* 0x000fe400078e0006 */
[----:B------:R-:W-:-:S03]  /*26230*/  @!P6 IMAD.IADD R0, R0, 0x1, -R9 ;  /* 0x000000010000e824 */ /* 0x000fc600078e0a09 */
[----:B------:R0:W4:Y:S02]  /*26240*/  @P0 LDG.E.U8 R70, desc[UR20][R26.64] ;  /* 0x000000141a460981 */ /* 0x000124000c1e1100 */
[C---:B0-----:R-:W-:Y:S02]  /*26250*/  SEL R26, R47.reuse, R25, !P1 ;  /* 0x000000192f1a7207 */ /* 0x041fe40004800000 */
[----:B------:R-:W-:Y:S01]  /*26260*/  SEL R25, R47, R24, !P1 ;  /* 0x000000182f197207 */ /* 0x000fe20004800000 */
[----:B------:R-:W-:Y:S02]  /*26270*/  IMAD.MOV.U32 R24, RZ, RZ, R0 ;  /* 0x000000ffff187224 */ /* 0x000fe400078e0000 */
[----:B------:R-:W-:Y:S01]  /*26280*/  IMAD R26, R26, UR6, RZ ;  /* 0x000000061a1a7c24 */ /* 0x000fe2000f8e02ff */
[----:B------:R-:W4:Y:S01]  /*26290*/  LDL.LU R0, [R1+0x28c] ;  /* 0x00028c0001007983 */ /* 0x000f220000300800 */
[----:B------:R-:W-:Y:S01]  /*262a0*/  IMAD R25, R25, UR4, RZ ;  /* 0x0000000419197c24 */ /* 0x000fe2000f8e02ff */
[----:B------:R-:W-:Y:S01]  /*262b0*/  PRMT R69, RZ, 0x7610, R69 ;  /* 0x00007610ff457816 */ /* 0x000fe20000000045 */
[----:B------:R-:W-:Y:S01]  /*262c0*/  @!P5 IMAD.MOV R24, RZ, RZ, -R24 ;  /* 0x000000ffff18d224 */ /* 0x000fe200078e0a18 */
[-C--:B------:R-:W-:Y:S01]  /*262d0*/  IADD3 R7, P6, PT, R26, R8.reuse, RZ ;  /* 0x000000081a077210 */ /* 0x080fe20007fde0ff */
[----:B------:R-:W-:Y:S01]  /*262e0*/  @!P3 IMAD.IADD R2, R2, 0x1, -R9 ;  /* 0x000000010202b824 */ /* 0x000fe200078e0a09 */
[----:B------:R-:W-:Y:S01]  /*262f0*/  IADD3 R3, P5, PT, R25, R8, RZ ;  /* 0x0000000819037210 */ /* 0x000fe20007fbe0ff */
[----:B------:R-:W0:Y:S01]  /*26300*/  LDCU UR4, c[0x0][0x3b0] ;  /* 0x00007600ff0477ac */ /* 0x000e220008000800 */
[----:B--2---:R-:W-:Y:S01]  /*26310*/  ISETP.GE.AND P3, PT, R11, RZ, PT ;  /* 0x000000ff0b00720c */ /* 0x004fe20003f66270 */
[----:B------:R-:W-:Y:S01]  /*26320*/  STL [R1+0x7f0], R7 ;  /* 0x0007f00701007387 */ /* 0x000fe20000100800 */
[----:B------:R-:W-:Y:S01]  /*26330*/  PRMT R68, RZ, 0x7610, R68 ;  /* 0x00007610ff447816 */ /* 0x000fe20000000044 */
[----:B------:R-:W2:Y:S02]  /*26340*/  LDCU UR6, c[0x0][0x3b0] ;  /* 0x00007600ff0677ac */ /* 0x000ea40008000800 */
[----:B------:R0:W-:Y:S04]  /*26350*/  STL [R1+0x818], R3 ;  /* 0x0008180301007387 */ /* 0x0001e80000100800 */
[----:B------:R-:W2:Y:S01]  /*26360*/  LDL R11, [R1+0x162c] ;  /* 0x00162c00010b7983 */ /* 0x000ea20000100800 */
[----:B------:R-:W-:-:S02]  /*26370*/  LEA.HI.X.SX32 R27, R26, R5, 0x1, P6 ;  /* 0x000000051a1b7211 */ /* 0x000fc400030f0eff */
[----:B------:R-:W-:Y:S02]  /*26380*/  LEA.HI.X.SX32 R6, R25, R5, 0x1, P5 ;  /* 0x0000000519067211 */ /* 0x000fe400028f0eff */
[----:B------:R-:W-:Y:S01]  /*26390*/  SEL R26, R47, R24, !P1 ;  /* 0x000000182f1a7207 */ /* 0x000fe20004800000 */
[----:B------:R-:W-:Y:S02]  /*263a0*/  @P0 IMAD.MOV.U32 R24, RZ, RZ, R7 ;  /* 0x000000ffff180224 */ /* 0x000fe400078e0007 */
[----:B------:R-:W-:-:S05]  /*263b0*/  @P0 IMAD.MOV.U32 R25, RZ, RZ, R27 ;  /* 0x000000ffff190224 */ /* 0x000fca00078e001b */
[----:B------:R0:W2:Y:S01]  /*263c0*/  @P0 LDG.E.U8 R69, desc[UR20][R24.64] ;  /* 0x0000001418450981 */ /* 0x0000a2000c1e1100 */
[----:B-1----:R-:W-:Y:S01]  /*263d0*/  IMAD R26, R26, UR5, RZ ;  /* 0x000000051a1a7c24 */ /* 0x002fe2000f8e02ff */
[----:B------:R-:W-:Y:S01]  /*263e0*/  ISETP.GT.U32.AND P2, PT, R9, R12, PT ;  /* 0x0000000c0900720c */ /* 0x000fe20003f44070 */
[----:B------:R-:W1:Y:S01]  /*263f0*/  LDCU UR5, c[0x0][0x3b0] ;  /* 0x00007600ff0577ac */ /* 0x000e620008000800 */
[----:B0-----:R-:W-:Y:S02]  /*26400*/  @P0 IMAD.MOV.U32 R24, RZ, RZ, R3 ;  /* 0x000000ffff180224 */ /* 0x001fe400078e0003 */
[----:B------:R-:W-:-:S05]  /*26410*/  @P0 IMAD.MOV.U32 R25, RZ, RZ, R6 ;  /* 0x000000ffff190224 */ /* 0x000fca00078e0006 */
[----:B------:R0:W2:Y:S02]  /*26420*/  @P0 LDG.E.U8 R68, desc[UR20][R24.64] ;  /* 0x0000001418440981 */ /* 0x0000a4000c1e1100 */
[----:B0-----:R-:W-:-:S04]  /*26430*/  IMAD.MOV.U32 R24, RZ, RZ, R2 ;  /* 0x000000ffff187224 */ /* 0x001fc800078e0002 */
[----:B------:R-:W-:Y:S01]  /*26440*/  @!P3 IMAD.MOV R24, RZ, RZ, -R24 ;  /* 0x000000ffff18b224 */ /* 0x000fe200078e0a18 */
[----:B------:R-:W-:Y:S01]  /*26450*/  IADD3 R3, P3, PT, R26, R8, RZ ;  /* 0x000000081a037210 */ /* 0x000fe20007f7e0ff */
[----:B------:R-:W-:Y:S04]  /*26460*/  STL [R1+0x7ec], R27 ;  /* 0x0007ec1b01007387 */ /* 0x000fe80000100800 */
[----:B------:R-:W-:Y:S04]  /*26470*/  STL [R1+0x814], R6 ;  /* 0x0008140601007387 */ /* 0x000fe80000100800 */
[----:B------:R-:W2:Y:S04]  /*26480*/  LDL.LU R2, [R1+0x288] ;  /* 0x0002880001027983 */ /* 0x000ea80000300800 */
[----:B------:R0:W-:Y:S01]  /*26490*/  STL [R1+0x820], R3 ;  /* 0x0008200301007387 */ /* 0x0001e20000100800 */
[----:B---3--:R-:W-:-:S02]  /*264a0*/  ISETP.GE.AND P5, PT, R4, RZ, PT ;  /* 0x000000ff0400720c */ /* 0x008fc40003fa6270 */
[----:B------:R-:W-:-:S05]  /*264b0*/  LEA.HI.X.SX32 R4, R26, R5, 0x1, P3 ;  /* 0x000000051a047211 */ /* 0x000fca00018f0eff */
[----:B------:R3:W-:Y:S04]  /*264c0*/  STL [R1+0x81c], R4 ;  /* 0x00081c0401007387 */ /* 0x0007e80000100800 */
[----:B------:R-:W2:Y:S01]  /*264d0*/  LDL R7, [R1+0x1670] ;  /* 0x0016700001077983 */ /* 0x000ea20000100800 */
[----:B------:R-:W-:-:S05]  /*264e0*/  @!P2 IMAD.IADD R12, R12, 0x1, -R9 ;  /* 0x000000010c0ca824 */ /* 0x000fca00078e0a09 */
[C---:B------:R-:W-:Y:S02]  /*264f0*/  ISETP.GT.U32.AND P2, PT, R9.reuse, R12, PT ;  /* 0x0000000c0900720c */ /* 0x040fe40003f44070 */
[----:B----4-:R-:W-:Y:S02]  /*26500*/  ISETP.GT.U32.AND P6, PT, R9, R13, PT ;  /* 0x0000000d0900720c */ /* 0x010fe40003fc4070 */
[----:B------:R-:W-:-:S09]  /*26510*/  SEL R25, R47, R24, !P1 ;  /* 0x000000182f197207 */ /* 0x000fd20004800000 */
[--C-:B------:R-:W-:Y:S01]  /*26520*/  @!P2 IMAD.IADD R12, R12, 0x1, -R9.reuse ;  /* 0x000000010c0ca824 */ /* 0x100fe200078e0a09 */
[----:B------:R-:W-:Y:S01]  /*26530*/  ISETP.GT.U32.AND P2, PT, R9, R93, PT ;  /* 0x0000005d0900720c */ /* 0x000fe20003f44070 */
[----:B------:R-:W-:Y:S02]  /*26540*/  @!P6 IMAD.IADD R13, R13, 0x1, -R9 ;  /* 0x000000010d0de824 */ /* 0x000fe400078e0a09 */
[----:B------:R-:W-:Y:S02]  /*26550*/  IMAD.MOV.U32 R24, RZ, RZ, R12 ;  /* 0x000000ffff187224 */ /* 0x000fe400078e000c */
[----:B------:R-:W-:Y:S01]  /*26560*/  IMAD R25, R25, UR7, RZ ;  /* 0x0000000719197c24 */ /* 0x000fe2000f8e02ff */
[----:B------:R-:W-:Y:S01]  /*26570*/  ISETP.GT.U32.AND P6, PT, R9, R13, PT ;  /* 0x0000000d0900720c */ /* 0x000fe20003fc4070 */
[----:B------:R-:W-:Y:S01]  /*26580*/  @!P5 IMAD.MOV R24, RZ, RZ, -R24 ;  /* 0x000000ffff18d224 */ /* 0x000fe200078e0a18 */
[----:B------:R-:W-:Y:S01]  /*26590*/  PRMT R67, RZ, 0x7610, R67 ;  /* 0x00007610ff437816 */ /* 0x000fe20000000043 */
[----:B------:R-:W-:Y:S01]  /*265a0*/  @P0 IMAD.MOV.U32 R26, RZ, RZ, R3 ;  /* 0x000000ffff1a0224 */ /* 0x000fe200078e0003 */
[----:B0-----:R-:W-:Y:S01]  /*265b0*/  IADD3 R3, P5, PT, R25, R8, RZ ;  /* 0x0000000819037210 */ /* 0x001fe20007fbe0ff */
[----:B------:R-:W-:Y:S01]  /*265c0*/  @P0 IMAD.MOV.U32 R27, RZ, RZ, R4 ;  /* 0x000000ffff1b0224 */ /* 0x000fe200078e0004 */
[----:B------:R-:W-:Y:S01]  /*265d0*/  PRMT R66, RZ, 0x7610, R66 ;  /* 0x00007610ff427816 */ /* 0x000fe20000000042 */
[--C-:B------:R-:W-:Y:S01]  /*265e0*/  @!P2 IMAD.IADD R93, R93, 0x1, -R9.reuse ;  /* 0x000000015d5da824 */ /* 0x100fe200078e0a09 */
[----:B---3--:R-:W3:Y:S01]  /*265f0*/  LDL.LU R4, [R1+0x268] ;  /* 0x0002680001047983 */ /* 0x008ee20000300800 */
[----:B------:R-:W-:Y:S01]  /*26600*/  SEL R24, R47, R24, !P1 ;  /* 0x000000182f187207 */ /* 0x000fe20004800000 */
[----:B------:R-:W0:Y:S01]  /*26610*/  LDCU UR7, c[0x0][0x3b0] ;  /* 0x00007600ff0777ac */ /* 0x000e220008000800 */
[----:B------:R-:W-:Y:S01]  /*26620*/  LEA.HI.X.SX32 R6, R25, R5, 0x1, P5 ;  /* 0x0000000519067211 */ /* 0x000fe200028f0eff */
[----:B------:R4:W3:Y:S01]  /*26630*/  @P0 LDG.E.U8 R67, desc[UR20][R26.64] ;  /* 0x000000141a430981 */ /* 0x0008e2000c1e1100 */
[----:B------:R-:W-:Y:S01]  /*26640*/  @!P6 IMAD.IADD R13, R13, 0x1, -R9 ;  /* 0x000000010d0de824 */ /* 0x000fe200078e0a09 */
[----:B--2---:R-:W-:-:S02]  /*26650*/  ISETP.GE.AND P2, PT, R11, RZ, PT ;  /* 0x000000ff0b00720c */ /* 0x004fc40003f46270 */
[----:B------:R-:W2:Y:S01]  /*26660*/  LDL R11, [R1+0x15a0] ;  /* 0x0015a000010b7983 */ /* 0x000ea20000100800 */
[----:B----4-:R-:W-:Y:S01]  /*26670*/  IMAD R26, R24, UR4, RZ ;  /* 0x00000004181a7c24 */ /* 0x010fe2000f8e02ff */
[C---:B------:R-:W-:Y:S01]  /*26680*/  ISETP.GT.U32.AND P3, PT, R9.reuse, R0, PT ;  /* 0x000000000900720c */ /* 0x040fe20003f64070 */
[----:B------:R-:W-:Y:S02]  /*26690*/  @P0 IMAD.MOV.U32 R24, RZ, RZ, R3 ;  /* 0x000000ffff180224 */ /* 0x000fe400078e0003 */
[----:B------:R-:W-:Y:S01]  /*266a0*/  @P0 IMAD.MOV.U32 R25, RZ, RZ, R6 ;  /* 0x000000ffff190224 */ /* 0x000fe200078e0006 */
[----:B------:R4:W-:Y:S01]  /*266b0*/  STL [R1+0x828], R3 ;  /* 0x0008280301007387 */ /* 0x0009e20000100800 */
[----:B------:R-:W-:Y:S01]  /*266c0*/  ISETP.GT.U32.AND P5, PT, R9, R93, PT ;  /* 0x0000005d0900720c */ /* 0x000fe20003fa4070 */
[----:B------:R-:W0:Y:S02]  /*266d0*/  LDCU UR4, c[0x0][0x3b0] ;  /* 0x00007600ff0477ac */ /* 0x000e240008000800 */
[----:B------:R-:W2:Y:S04]  /*266e0*/  LDL.LU R12, [R1+0x264] ;  /* 0x00026400010c7983 */ /* 0x000ea80000300800 */
[----:B------:R1:W2:Y:S04]  /*266f0*/  @P0 LDG.E.U8 R66, desc[UR20][R24.64] ;  /* 0x0000001418420981 */ /* 0x0002a8000c1e1100 */
[----:B------:R0:W-:Y:S01]  /*26700*/  STL [R1+0x824], R6 ;  /* 0x0008240601007387 */ /* 0x0001e20000100800 */
[----:B-1----:R-:W-:-:S03]  /*26710*/  IMAD.MOV.U32 R24, RZ, RZ, R13 ;  /* 0x000000ffff187224 */ /* 0x002fc600078e000d */
[----:B------:R-:W2:Y:S01]  /*26720*/  LDL R13, [R1+0x15e0] ;  /* 0x0015e000010d7983 */ /* 0x000ea20000100800 */
[----:B----4-:R-:W-:-:S04]  /*26730*/  IADD3 R3, P6, PT, R26, R8, RZ ;  /* 0x000000081a037210 */ /* 0x010fc80007fde0ff */
[----:B0-----:R-:W-:Y:S01]  /*26740*/  LEA.HI.X.SX32 R6, R26, R5, 0x1, P6 ;  /* 0x000000051a067211 */ /* 0x001fe200030f0eff */
[----:B------:R-:W-:Y:S04]  /*26750*/  STL [R1+0x830], R3 ;  /* 0x0008300301007387 */ /* 0x000fe80000100800 */
[----:B------:R0:W-:Y:S01]  /*26760*/  STL [R1+0x82c], R6 ;  /* 0x00082c0601007387 */ /* 0x0001e20000100800 */
[----:B------:R-:W-:-:S03]  /*26770*/  ISETP.GE.AND P6, PT, R7, RZ, PT ;  /* 0x000000ff0700720c */ /* 0x000fc60003fc6270 */
[----:B------:R-:W4:Y:S01]  /*26780*/  LDL R7, [R1+0x15c8] ;  /* 0x0015c80001077983 */ /* 0x000f220000100800 */
[----:B------:R-:W-:Y:S02]  /*26790*/  @!P3 IMAD.IADD R0, R0, 0x1, -R9 ;  /* 0x000000010000b824 */ /* 0x000fe400078e0a09 */
[----:B------:R-:W-:Y:S01]  /*267a0*/  @!P2 IMAD.MOV R24, RZ, RZ, -R24 ;  /* 0x000000ffff18a224 */ /* 0x000fe200078e0a18 */
[C---:B------:R-:W-:Y:S02]  /*267b0*/  ISETP.GT.U32.AND P2, PT, R9.reuse, R2, PT ;  /* 0x000000020900720c */ /* 0x040fe40003f44070 */
[----:B------:R-:W-:Y:S02]  /*267c0*/  ISETP.GT.U32.AND P3, PT, R9, R0, PT ;  /* 0x000000000900720c */ /* 0x000fe40003f64070 */
[----:B------:R-:W-:Y:S01]  /*267d0*/  SEL R26, R47, R24, !P1 ;  /* 0x000000182f1a7207 */ /* 0x000fe20004800000 */
[----:B------:R-:W-:Y:S01]  /*267e0*/  @P0 IMAD.MOV.U32 R24, RZ, RZ, R3 ;  /* 0x000000ffff180224 */ /* 0x000fe200078e0003 */
[----:B------:R-:W-:Y:S01]  /*267f0*/  PRMT R65, RZ, 0x7610, R65 ;  /* 0x00007610ff417816 */ /* 0x000fe20000000041 */
[----:B------:R-:W-:-:S02]  /*26800*/  @P0 IMAD.MOV.U32 R25, RZ, RZ, R6 ;  /* 0x000000ffff190224 */ /* 0x000fc400078e0006 */
[----:B------:R-:W-:Y:S01]  /*26810*/  IMAD R26, R26, UR5, RZ ;  /* 0x000000051a1a7c24 */ /* 0x000fe2000f8e02ff */
[----:B0-----:R-:W4:Y:S01]  /*26820*/  LDL.LU R6, [R1+0x26c] ;  /* 0x00026c0001067983 */ /* 0x001f220000300800 */
[----:B------:R-:W-:Y:S01]  /*26830*/  @!P5 IMAD.IADD R93, R93, 0x1, -R9 ;  /* 0x000000015d5dd824 */ /* 0x000fe200078e0a09 */
[----:B------:R-:W-:Y:S01]  /*26840*/  PRMT R63, RZ, 0x7610, R63 ;  /* 0x00007610ff3f7816 */ /* 0x000fe2000000003f */
[--C-:B------:R-:W-:Y:S01]  /*26850*/  @!P2 IMAD.IADD R2, R2, 0x1, -R9.reuse ;  /* 0x000000010202a824 */ /* 0x100fe200078e0a09 */
[----:B------:R0:W4:Y:S01]  /*26860*/  @P0 LDG.E.U8 R65, desc[UR20][R24.64] ;  /* 0x0000001418410981 */ /* 0x000122000c1e1100 */
[----:B------:R-:W-:Y:S01]  /*26870*/  @!P3 IMAD.IADD R0, R0, 0x1, -R9 ;  /* 0x000000010000b824 */ /* 0x000fe200078e0a09 */
[----:B------:R-:W-:Y:S01]  /*26880*/  IADD3 R3, P3, PT, R26, R8, RZ ;  /* 0x000000081a037210 */ /* 0x000fe20007f7e0ff */
[----:B------:R-:W1:Y:S01]  /*26890*/  LDCU UR5, c[0x0][0x3b0] ;  /* 0x00007600ff0577ac */ /* 0x000e620008000800 */
[----:B0-----:R-:W-:Y:S02]  /*268a0*/  IMAD.MOV.U32 R25, RZ, RZ, R93 ;  /* 0x000000ffff197224 */ /* 0x001fe400078e005d */
[----:B------:R-:W-:-:S02]  /*268b0*/  IMAD.MOV.U32 R24, RZ, RZ, R0 ;  /* 0x000000ffff187224 */ /* 0x000fc400078e0000 */
[----:B------:R-:W-:Y:S01]  /*268c0*/  @!P6 IMAD.MOV R25, RZ, RZ, -R25 ;  /* 0x000000ffff19e224 */ /* 0x000fe200078e0a19 */
[----:B------:R-:W-:Y:S01]  /*268d0*/  STL [R1+0x858], R3 ;  /* 0x0008580301007387 */ /* 0x000fe20000100800 */
[----:B---3--:R-:W-:Y:S02]  /*268e0*/  ISETP.GT.U32.AND P5, PT, R9, R4, PT ;  /* 0x000000040900720c */ /* 0x008fe40003fa4070 */
[----:B--2---:R-:W-:Y:S02]  /*268f0*/  ISETP.GE.AND P2, PT, R11, RZ, PT ;  /* 0x000000ff0b00720c */ /* 0x004fe40003f46270 */
[----:B------:R-:W-:Y:S01]  /*26900*/  LEA.HI.X.SX32 R11, R26, R5, 0x1, P3 ;  /* 0x000000051a0b7211 */ /* 0x000fe200018f0eff */
[----:B------:R-:W-:Y:S01]  /*26910*/  @P0 IMAD.MOV.U32 R26, RZ, RZ, R3 ;  /* 0x000000ffff1a0224 */ /* 0x000fe200078e0003 */
[----:B------:R-:W-:-:S03]  /*26920*/  SEL R25, R47, R25, !P1 ;  /* 0x000000192f197207 */ /* 0x000fc60004800000 */
[----:B------:R0:W-:Y:S01]  /*26930*/  STL [R1+0x854], R11 ;  /* 0x0008540b01007387 */ /* 0x0001e20000100800 */
[----:B------:R-:W-:Y:S01]  /*26940*/  ISETP.GT.U32.AND P6, PT, R9, R12, PT ;  /* 0x0000000c0900720c */ /* 0x000fe20003fc4070 */
[----:B------:R-:W-:-:S04]  /*26950*/  @P0 IMAD.MOV.U32 R27, RZ, RZ, R11 ;  /* 0x000000ffff1b0224 */ /* 0x000fc800078e000b */
[----:B------:R-:W-:Y:S01]  /*26960*/  @!P2 IMAD.MOV R24, RZ, RZ, -R24 ;  /* 0x000000ffff18a224 */ /* 0x000fe200078e0a18 */
[----:B------:R-:W-:Y:S01]  /*26970*/  ISETP.GT.U32.AND P3, PT, R9, R2, PT ;  /* 0x000000020900720c */ /* 0x000fe20003f64070 */
[----:B------:R2:W3:Y:S04]  /*26980*/  @P0 LDG.E.U8 R63, desc[UR20][R26.64] ;  /* 0x000000141a3f0981 */ /* 0x0004e8000c1e1100 */
[----:B0-----:R-:W3:Y:S01]  /*26990*/  LDL.LU R11, [R1+0x270] ;  /* 0x00027000010b7983 */ /* 0x001ee20000300800 */
[----:B------:R-:W-:-:S03]  /*269a0*/  ISETP.GE.AND P2, PT, R13, RZ, PT ;  /* 0x000000ff0d00720c */ /* 0x000fc60003f46270 */
[----:B------:R-:W3:Y:S01]  /*269b0*/  LDL R13, [R1+0x1614] ;  /* 0x00161400010d7983 */ /* 0x000ee20000100800 */
[----:B--2---:R-:W-:Y:S02]  /*269c0*/  IMAD R26, R25, UR4, RZ ;  /* 0x00000004191a7c24 */ /* 0x004fe4000f8e02ff */
[--C-:B------:R-:W-:Y:S02]  /*269d0*/  @!P6 IMAD.IADD R12, R12, 0x1, -R9.reuse ;  /* 0x000000010c0ce824 */ /* 0x100fe400078e0a09 */
[--C-:B------:R-:W-:Y:S01]  /*269e0*/  @!P5 IMAD.IADD R4, R4, 0x1, -R9.reuse ;  /* 0x000000010404d824 */ /* 0x100fe200078e0a09 */
[----:B------:R-:W-:Y:S01]  /*269f0*/  IADD3 R0, P6, PT, R26, R8, RZ ;  /* 0x000000081a007210 */ /* 0x000fe20007fde0ff */
[----:B------:R-:W-:Y:S01]  /*26a00*/  @!P3 IMAD.IADD R2, R2, 0x1, -R9 ;  /* 0x000000010202b824 */ /* 0x000fe200078e0a09 */
[----:B------:R-:W-:Y:S01]  /*26a10*/  SEL R24, R47, R24, !P1 ;  /* 0x000000182f187207 */ /* 0x000fe20004800000 */
[----:B------:R-:W0:Y:S01]  /*26a20*/  LDCU UR4, c[0x0][0x3b0] ;  /* 0x00007600ff0477ac */ /* 0x000e220008000800 */
[----:B------:R-:W-:Y:S01]  /*26a30*/  LEA.HI.X.SX32 R3, R26, R5, 0x1, P6 ;  /* 0x000000051a037211 */ /* 0x000fe200030f0eff */
[----:B------:R2:W-:Y:S01]  /*26a40*/  STL [R1+0x860], R0 ;  /* 0x0008600001007387 */ /* 0x0005e20000100800 */
[----:B------:R-:W-:Y:S01]  /*26a50*/  ISETP.GT.U32.AND P5, PT, R9, R4, PT ;  /* 0x000000040900720c */ /* 0x000fe20003fa4070 */
[----:B------:R-:W-:-:S02]  /*26a60*/  @P0 IMAD.MOV.U32 R26, RZ, RZ, R0 ;  /* 0x000000ffff1a0224 */ /* 0x000fc400078e0000 */
[----:B------:R0:W-:Y:S01]  /*26a70*/  STL [R1+0x85c], R3 ;  /* 0x00085c0301007387 */ /* 0x0001e20000100800 */
[----:B------:R-:W-:Y:S02]  /*26a80*/  IMAD.MOV.U32 R25, RZ, RZ, R2 ;  /* 0x000000ffff197224 */ /* 0x000fe400078e0002 */
[----:B-1----:R-:W-:Y:S01]  /*26a90*/  IMAD R24, R24, UR5, RZ ;  /* 0x0000000518187c24 */ /* 0x002fe2000f8e02ff */
[----:B----4-:R-:W-:Y:S01]  /*26aa0*/  ISETP.GE.AND P3, PT, R7, RZ, PT ;  /* 0x000000ff0700720c */ /* 0x010fe20003f66270 */
[----:B--2---:R-:W2:Y:S01]  /*26ab0*/  LDL R0, [R1+0x1628] ;  /* 0x0016280001007983 */ /* 0x004ea20000100800 */
[----:B------:R-:W-:Y:S02]  /*26ac0*/  @!P2 IMAD.MOV R25, RZ, RZ, -R25 ;  /* 0x000000ffff19a224 */ /* 0x000fe400078e0a19 */
[----:B------:R-:W-:Y:S01]  /*26ad0*/  IADD3 R2, P2, PT, R24, R8, RZ ;  /* 0x0000000818027210 */ /* 0x000fe20007f5e0ff */
[----:B------:R-:W-:Y:S01]  /*26ae0*/  @P0 IMAD.MOV.U32 R27, RZ, RZ, R3 ;  /* 0x000000ffff1b0224 */ /* 0x000fe200078e0003 */
[----:B------:R-:W4:Y:S01]  /*26af0*/  LDL.LU R7, [R1+0x258] ;  /* 0x0002580001077983 */ /* 0x000f220000300800 */
[----:B------:R-:W-:Y:S01]  /*26b00*/  @!P5 IMAD.IADD R4, R4, 0x1, -R9 ;  /* 0x000000010404d824 */ /* 0x000fe200078e0a09 */
[----:B0-----:R-:W-:Y:S01]  /*26b10*/  LEA.HI.X.SX32 R3, R24, R5, 0x1, P2 ;  /* 0x0000000518037211 */ /* 0x001fe200010f0eff */
[----:B------:R-:W0:Y:S01]  /*26b20*/  LDCU UR5, c[0x0][0x3b0] ;  /* 0x00007600ff0577ac */ /* 0x000e220008000800 */
[----:B------:R1:W-:Y:S01]  /*26b30*/  STL [R1+0x868], R2 ;  /* 0x0008680201007387 */ /* 0x0003e20000100800 */
[----:B------:R-:W-:-:S03]  /*26b40*/  IMAD.MOV.U32 R24, RZ, RZ, R4 ;  /* 0x000000ffff187224 */ /* 0x000fc600078e0004 */
[----:B------:R0:W-:Y:S04]  /*26b50*/  STL [R1+0x864], R3 ;  /* 0x0008640301007387 */ /* 0x0001e80000100800 */
[----:B------:R-:W4:Y:S01]  /*26b60*/  LDL R4, [R1+0x166c] ;  /* 0x00166c0001047983 */ /* 0x000f220000100800 */
[C---:B------:R-:W-:Y:S02]  /*26b70*/  ISETP.GT.U32.AND P5, PT, R9.reuse, R6, PT ;  /* 0x000000060900720c */ /* 0x040fe40003fa4070 */
[----:B------:R-:W-:Y:S02]  /*26b80*/  PRMT R62, RZ, 0x7610, R62 ;  /* 0x00007610ff3e7816 */ /* 0x000fe4000000003e */
[----:B------:R-:W-:Y:S02]  /*26b90*/  ISETP.GT.U32.AND P6, PT, R9, R12, PT ;  /* 0x0000000c0900720c */ /* 0x000fe40003fc4070 */
[----:B------:R-:W-:-:S02]  /*26ba0*/  PRMT R61, RZ, 0x7610, R61 ;  /* 0x00007610ff3d7816 */ /* 0x000fc4000000003d */
[----:B------:R0:W4:Y:S01]  /*26bb0*/  @P0 LDG.E.U8 R62, desc[UR20][R26.64] ;  /* 0x000000141a3e0981 */ /* 0x000122000c1e1100 */
[----:B------:R-:W-:-:S04]  /*26bc0*/  @!P3 IMAD.MOV R24, RZ, RZ, -R24 ;  /* 0x000000ffff18b224 */ /* 0x000fc800078e0a18 */
[----:B------:R-:W-:Y:S02]  /*26bd0*/  @!P5 IMAD.IADD R6, R6, 0x1, -R9 ;  /* 0x000000010606d824 */ /* 0x000fe400078e0a09 */
[----:B0-----:R-:W-:Y:S02]  /*26be0*/  @P0 IMAD.MOV.U32 R26, RZ, RZ, R2 ;  /* 0x000000ffff1a0224 */ /* 0x001fe400078e0002 */
[----:B------:R-:W-:Y:S01]  /*26bf0*/  @P0 IMAD.MOV.U32 R27, RZ, RZ, R3 ;  /* 0x000000ffff1b0224 */ /* 0x000fe200078e0003 */
[----:B------:R-:W-:Y:S01]  /*26c00*/  ISETP.GT.U32.AND P3, PT, R9, R6, PT ;  /* 0x000000060900720c */ /* 0x000fe20003f64070 */
[----:B------:R-:W-:Y:S01]  /*26c10*/  @!P6 IMAD.IADD R12, R12, 0x1, -R9 ;  /* 0x000000010c0ce824 */ /* 0x000fe200078e0a09 */
[----:B-1----:R-:W4:Y:S04]  /*26c20*/  LDL.LU R2, [R1+0x24c] ;  /* 0x00024c0001027983 */ /* 0x002f280000300800 */
[----:B------:R0:W4:Y:S02]  /*26c30*/  @P0 LDG.E.U8 R61, desc[UR20][R26.64] ;  /* 0x000000141a3d0981 */ /* 0x000124000c1e1100 */
[----:B0-----:R-:W-:-:S02]  /*26c40*/  SEL R26, R47, R25, !P1 ;  /* 0x000000192f1a7207 */ /* 0x001fc40004800000 */
[----:B------:R-:W-:Y:S01]  /*26c50*/  SEL R25, R47, R24, !P1 ;  /* 0x000000182f197207 */ /* 0x000fe20004800000 */
[----:B------:R-:W-:Y:S02]  /*26c60*/  IMAD.MOV.U32 R24, RZ, RZ, R12 ;  /* 0x000000ffff187224 */ /* 0x000fe400078e000c */
[----:B------:R-:W-:Y:S01]  /*26c70*/  IMAD R26, R26, UR6, RZ ;  /* 0x000000061a1a7c24 */ /* 0x000fe2000f8e02ff */
[----:B------:R-:W4:Y:S01]  /*26c80*/  LDL.LU R12, [R1+0x250] ;  /* 0x00025000010c7983 */ /* 0x000f220000300800 */
[----:B------:R-:W-:Y:S01]  /*26c90*/  IMAD R25, R25, UR4, RZ ;  /* 0x0000000419197c24 */ /* 0x000fe2000f8e02ff */
[----:B------:R-:W-:Y:S02]  /*26ca0*/  PRMT R60, RZ, 0x7610, R60 ;  /* 0x00007610ff3c7816 */ /* 0x000fe4000000003c */
[----:B---3--:R-:W-:Y:S01]  /*26cb0*/  ISETP.GE.AND P5, PT, R13, RZ, PT ;  /* 0x000000ff0d00720c */ /* 0x008fe20003fa6270 */
[----:B------:R-:W-:Y:S01]  /*26cc0*/  @!P3 IMAD.IADD R6, R6, 0x1, -R9 ;  /* 0x000000010606b824 */ /* 0x000fe200078e0a09 */
[-C--:B------:R-:W-:Y:S01]  /*26cd0*/  IADD3 R93, P6, PT, R26, R8.reuse, RZ ;  /* 0x000000081a5d7210 */ /* 0x080fe20007fde0ff */
[----:B------:R-:W0:Y:S04]  /*26ce0*/  LDCU UR4, c[0x0][0x3b0] ;  /* 0x00007600ff0477ac */ /* 0x000e280008000800 */
[----:B------:R-:W-:Y:S01]  /*26cf0*/  STL [R1+0x870], R93 ;  /* 0x0008705d01007387 */ /* 0x000fe20000100800 */
[----:B------:R-:W-:Y:S01]  /*26d00*/  ISETP.GT.U32.AND P2, PT, R9, R11, PT ;  /* 0x0000000b0900720c */ /* 0x000fe20003f44070 */
[----:B------:R-:W1:Y:S04]  /*26d10*/  LDCU UR6, c[0x0][0x3b0] ;  /* 0x00007600ff0677ac */ /* 0x000e680008000800 */
[----:B------:R-:W-:Y:S01]  /*26d20*/  @!P5 IMAD.MOV R24, RZ, RZ, -R24 ;  /* 0x000000ffff18d224 */ /* 0x000fe200078e0a18 */
[----:B------:R-:W-:-:S05]  /*26d30*/  IADD3 R3, P5, PT, R25, R8, RZ ;  /* 0x0000000819037210 */ /* 0x000fca0007fbe0ff */
[----:B------:R-:W-:Y:S01]  /*26d40*/  STL [R1+0x898], R3 ;  /* 0x0008980301007387 */ /* 0x000fe20000100800 */
[-C--:B------:R-:W-:Y:S02]  /*26d50*/  LEA.HI.X.SX32 R13, R26, R5.reuse, 0x1, P6 ;  /* 0x000000051a0d7211 */ /* 0x080fe400030f0eff */
[----:B------:R-:W-:-:S03]  /*26d60*/  LEA.HI.X.SX32 R27, R25, R5, 0x1, P5 ;  /* 0x00000005191b7211 */ /* 0x000fc600028f0eff */
[----:B------:R-:W-:Y:S01]  /*26d70*/  @P0 IMAD.MOV.U32 R25, RZ, RZ, R13 ;  /* 0x000000ffff190224 */ /* 0x000fe200078e000d */
[----:B------:R-:W-:Y:S01]  /*26d80*/  SEL R26, R47, R24, !P1 ;  /* 0x000000182f1a7207 */ /* 0x000fe20004800000 */
[----:B------:R-:W-:Y:S02]  /*26d90*/  @P0 IMAD.MOV.U32 R24, RZ, RZ, R93 ;  /* 0x000000ffff180224 */ /* 0x000fe400078e005d */
[----:B------:R-:W-:Y:S01]  /*26da0*/  @!P2 IMAD.IADD R11, R11, 0x1, -R9 ;  /* 0x000000010b0ba824 */ /* 0x000fe200078e0a09 */
[----:B------:R-:W-:Y:S02]  /*26db0*/  PRMT R59, RZ, 0x7610, R59 ;  /* 0x00007610ff3b7816 */ /* 0x000fe4000000003b */
[----:B------:R3:W4:Y:S02]  /*26dc0*/  @P0 LDG.E.U8 R60, desc[UR20][R24.64] ;  /* 0x00000014183c0981 */ /* 0x000724000c1e1100 */
[----:B------:R-:W-:Y:S01]  /*26dd0*/  ISETP.GT.U32.AND P2, PT, R9, R11, PT ;  /* 0x0000000b0900720c */ /* 0x000fe20003f44070 */
[----:B------:R-:W-:Y:S01]  /*26de0*/  IMAD R26, R26, UR5, RZ ;  /* 0x000000051a1a7c24 */ /* 0x000fe2000f8e02ff */
[----:B------:R-:W-:Y:S01]  /*26df0*/  PRMT R58, RZ, 0x7610, R58 ;  /* 0x00007610ff3a7816 */ /* 0x000fe2000000003a */
[----:B------:R-:W0:Y:S01]  /*26e00*/  LDCU UR5, c[0x0][0x3b0] ;  /* 0x00007600ff0577ac */ /* 0x000e220008000800 */
[----:B---3--:R-:W-:-:S02]  /*26e10*/  @P0 IMAD.MOV.U32 R24, RZ, RZ, R3 ;  /* 0x000000ffff180224 */ /* 0x008fc400078e0003 */
[----:B------:R-:W-:-:S05]  /*26e20*/  @P0 IMAD.MOV.U32 R25, RZ, RZ, R27 ;  /* 0x000000ffff190224 */ /* 0x000fca00078e001b */
[----:B------:R3:W4:Y:S02]  /*26e30*/  @P0 LDG.E.U8 R59, desc[UR20][R24.64] ;  /* 0x00000014183b0981 */ /* 0x000724000c1e1100 */
[----:B------:R-:W-:Y:S02]  /*26e40*/  @!P2 IMAD.IADD R11, R11, 0x1, -R9 ;  /* 0x000000010b0ba824 */ /* 0x000fe400078e0a09 */
[----:B---3--:R-:W-:Y:S01]  /*26e50*/  IMAD.MOV.U32 R24, RZ, RZ, R6 ;  /* 0x000000ffff187224 */ /* 0x008fe200078e0006 */
[----:B--2---:R-:W-:Y:S02]  /*26e60*/  ISETP.GE.AND P3, PT, R0, RZ, PT ;  /* 0x000000ff0000720c */ /* 0x004fe40003f66270 */
[----:B------:R-:W2:Y:S04]  /*26e70*/  LDL R0, [R1+0x1654] ;  /* 0x0016540001007983 */ /* 0x000ea80000100800 */
[----:B------:R3:W-:Y:S04]  /*26e80*/  STL [R1+0x86c], R13 ;  /* 0x00086c0d01007387 */ /* 0x0007e80000100800 */
[----:B---3--:R-:W3:Y:S01]  /*26e90*/  LDL.LU R13, [R1+0x1730] ;  /* 0x00173000010d7983 */ /* 0x008ee20000300800 */
[----:B----4-:R-:W-:-:S03]  /*26ea0*/  ISETP.GE.AND P5, PT, R4, RZ, PT ;  /* 0x000000ff0400720c */ /* 0x010fc60003fa6270 */
[----:B------:R4:W-:Y:S04]  /*26eb0*/  STL [R1+0x894], R27 ;  /* 0x0008941b01007387 */ /* 0x0009e80000100800 */
[----:B------:R-:W3:Y:S01]  /*26ec0*/  LDL R4, [R1+0x15b0] ;  /* 0x0015b00001047983 */ /* 0x000ee20000100800 */
[----:B------:R-:W-:Y:S01]  /*26ed0*/  @!P3 IMAD.MOV R24, RZ, RZ, -R24 ;  /* 0x000000ffff18b224 */ /* 0x000fe200078e0a18 */
[C---:B------:R-:W-:Y:S02]  /*26ee0*/  IADD3 R3, P3, PT, R26.reuse, R8, RZ ;  /* 0x000000081a037210 */ /* 0x040fe40007f7e0ff */
[----:B------:R-:W3:Y:S02]  /*26ef0*/  LDL.LU R93, [R1+0x254] ;  /* 0x00025400015d7983 */ /* 0x000ee40000300800 */
[----:B------:R-:W-:-:S02]  /*26f00*/  LEA.HI.X.SX32 R6, R26, R5, 0x1, P3 ;  /* 0x000000051a067211 */ /* 0x000fc400018f0eff */
[----:B------:R-:W-:Y:S01]  /*26f10*/  SEL R25, R47, R24, !P1 ;  /* 0x000000182f197207 */ /* 0x000fe20004800000 */
[----:B------:R0:W-:Y:S01]  /*26f20*/  STL [R1+0x8a0], R3 ;  /* 0x0008a00301007387 */ /* 0x0001e20000100800 */
[----:B------:R-:W-:-:S03]  /*26f30*/  IMAD.MOV.U32 R24, RZ, RZ, R11 ;  /* 0x000000ffff187224 */ /* 0x000fc600078e000b */
[----:B------:R0:W-:Y:S04]  /*26f40*/  STL [R1+0x89c], R6 ;  /* 0x00089c0601007387 */ /* 0x0001e80000100800 */
[----:B------:R-:W3:Y:S01]  /*26f50*/  LDL R11, [R1+0x15c4] ;  /* 0x0015c400010b7983 */ /* 0x000ee20000100800 */
[C---:B------:R-:W-:Y:S02]  /*26f60*/  ISETP.GT.U32.AND P6, PT, R9.reuse, R7, PT ;  /* 0x000000070900720c */ /* 0x040fe40003fc4070 */
[----:B------:R-:W-:Y:S01]  /*26f70*/  ISETP.GT.U32.AND P2, PT, R9, R2, PT ;  /* 0x000000020900720c */ /* 0x000fe20003f44070 */
[----:B------:R-:W-:Y:S02]  /*26f80*/  @!P5 IMAD.MOV R24, RZ, RZ, -R24 ;  /* 0x000000ffff18d224 */ /* 0x000fe400078e0a18 */
[----:B------:R-:W-:Y:S01]  /*26f90*/  IMAD R25, R25, UR7, RZ ;  /* 0x0000000719197c24 */ /* 0x000fe2000f8e02ff */
[----:B------:R-:W-:Y:S01]  /*26fa0*/  PRMT R57, RZ, 0x7610, R57 ;  /* 0x00007610ff397816 */ /* 0x000fe20000000039 */
[----:B------:R-:W-:-:S06]  /*26fb0*/  @P0 IMAD.MOV.U32 R26, RZ, RZ, R3 ;  /* 0x000000ffff1a0224 */ /* 0x000fcc00078e0003 */
[--C-:B------:R-:W-:Y:S02]  /*26fc0*/  @!P6 IMAD.IADD R7, R7, 0x1, -R9.reuse ;  /* 0x000000010707e824 */ /* 0x100fe400078e0a09 */
[----:B------:R-:W-:Y:S01]  /*26fd0*/  @!P2 IMAD.IADD R2, R2, 0x1, -R9 ;  /* 0x000000010202a824 */ /* 0x000fe200078e0a09 */
[----:B------:R-:W-:Y:S01]  /*26fe0*/  SEL R24, R47, R24, !P1 ;  /* 0x000000182f187207 */ /* 0x000fe20004800000 */
[----:B----4-:R-:W-:Y:S01]  /*26ff0*/  @P0 IMAD.MOV.U32 R27, RZ, RZ, R6 ;  /* 0x000000ffff1b0224 */ /* 0x010fe200078e0006 */
[C---:B------:R-:W-:Y:S01]  /*27000*/  ISETP.GT.U32.AND P6, PT, R9.reuse, R7, PT ;  /* 0x000000070900720c */ /* 0x040fe20003fc4070 */
[----:B------:R-:W4:Y:S01]  /*27010*/  LDCU UR7, c[0x0][0x3b0] ;  /* 0x00007600ff0777ac */ /* 0x000f220008000800 */
[----:B------:R-:W-:Y:S02]  /*27020*/  ISETP.GT.U32.AND P3, PT, R9, R12, PT ;  /* 0x0000000c0900720c */ /* 0x000fe40003f64070 */
[C---:B0-----:R-:W-:Y:S01]  /*27030*/  IADD3 R3, P5, PT, R25.reuse, R8, RZ ;  /* 0x0000000819037210 */ /* 0x041fe20007fbe0ff */
[----:B------:R0:W4:Y:S03]  /*27040*/  @P0 LDG.E.U8 R58, desc[UR20][R26.64] ;  /* 0x000000141a3a0981 */ /* 0x000126000c1e1100 */
[----:B------:R-:W-:-:S02]  /*27050*/  LEA.HI.X.SX32 R25, R25, R5, 0x1, P5 ;  /* 0x0000000519197211 */ /* 0x000fc400028f0eff */
[----:B------:R-:W-:Y:S01]  /*27060*/  ISETP.GT.U32.AND P5, PT, R9, R2, PT ;  /* 0x000000020900720c */ /* 0x000fe20003fa4070 */
[----:B0-----:R-:W-:Y:S01]  /*27070*/  IMAD R26, R24, UR4, RZ ;  /* 0x00000004181a7c24 */ /* 0x001fe2000f8e02ff */
[----:B------:R-:W-:Y:S01]  /*27080*/  PRMT R56, RZ, 0x7610, R56 ;  /* 0x00007610ff387816 */ /* 0x000fe20000000038 */
[----:B------:R-:W-:Y:S01]  /*27090*/  @P0 IMAD.MOV.U32 R24, RZ, RZ, R3 ;  /* 0x000000ffff180224 */ /* 0x000fe200078e0003 */
[----:B------:R-:W0:Y:S01]  /*270a0*/  LDCU UR4, c[0x0][0x3b0] ;  /* 0x00007600ff0477ac */ /* 0x000e220008000800 */
[--C-:B------:R-:W-:Y:S02]  /*270b0*/  @!P6 IMAD.IADD R7, R7, 0x1, -R9.reuse ;  /* 0x000000010707e824 */ /* 0x100fe400078e0a09 */
[----:B------:R-:W-:Y:S01]  /*270c0*/  @!P3 IMAD.IADD R12, R12, 0x1, -R9 ;  /* 0x000000010c0cb824 */ /* 0x000fe200078e0a09 */
[----:B------:R1:W4:Y:S02]  /*270d0*/  @P0 LDG.E.U8 R57, desc[UR20][R24.64] ;  /* 0x0000001418390981 */ /* 0x000324000c1e1100 */
[----:B-1----:R-:W-:-:S03]  /*270e0*/  IMAD.MOV.U32 R24, RZ, RZ, R7 ;  /* 0x000000ffff187224 */ /* 0x002fc600078e0007 */
[----:B------:R-:W-:Y:S01]  /*270f0*/  @!P5 IMAD.IADD R2, R2, 0x1, -R9 ;  /* 0x000000010202d824 */ /* 0x000fe200078e0a09 */
[----:B--2---:R-:W-:Y:S02]  /*27100*/  ISETP.GE.AND P2, PT, R0, RZ, PT ;  /* 0x000000ff0000720c */ /* 0x004fe40003f46270 */
[----:B------:R-:W2:Y:S04]  /*27110*/  LDL.LU R0, [R1+0x23c] ;  /* 0x00023c0001007983 */ /* 0x000ea80000300800 */
[----:B------:R1:W-:Y:S04]  /*27120*/  STL [R1+0x8a8], R3 ;  /* 0x0008a80301007387 */ /* 0x0003e80000100800 */
[----:B------:R-:W4:Y:S03]  /*27130*/  LDL.LU R6, [R1+0x238] ;  /* 0x0002380001067983 */ /* 0x000f260000300800 */
[----:B------:R-:W-:Y:S01]  /*27140*/  @!P2 IMAD.MOV R24, RZ, RZ, -R24 ;  /* 0x000000ffff18a224 */ /* 0x000fe200078e0a18 */
[----:B------:R0:W-:Y:S01]  /*27150*/  STL [R1+0x8a4], R25 ;  /* 0x0008a41901007387 */ /* 0x0001e20000100800 */
[----:B-1----:R-:W-:-:S04]  /*27160*/  IADD3 R3, P3, PT, R26, R8, RZ ;  /* 0x000000081a037210 */ /* 0x002fc80007f7e0ff */
[----:B------:R-:W-:Y:S02]  /*27170*/  LEA.HI.X.SX32 R7, R26, R5, 0x1, P3 ;  /* 0x000000051a077211 */ /* 0x000fe400018f0eff */
[----:B---3--:R-:W-:Y:S02]  /*27180*/  ISETP.GE.AND P6, PT, R4, RZ, PT ;  /* 0x000000ff0400720c */ /* 0x008fe40003fc6270 */
[----:B------:R-:W3:Y:S01]  /*27190*/  LDL R4, [R1+0x1610] ;  /* 0x0016100001047983 */ /* 0x000ee20000100800 */
[----:B------:R-:W-:Y:S01]  /*271a0*/  SEL R26, R47, R24, !P1 ;  /* 0x000000182f1a7207 */ /* 0x000fe20004800000 */
[----:B------:R-:W-:Y:S02]  /*271b0*/  @P0 IMAD.MOV.U32 R24, RZ, RZ, R3 ;  /* 0x000000ffff180224 */ /* 0x000fe400078e0003 */
[----:B0-----:R-:W-:Y:S01]  /*271c0*/  @P0 IMAD.MOV.U32 R25, RZ, RZ, R7 ;  /* 0x000000ffff190224 */ /* 0x001fe200078e0007 */
[----:B------:R0:W-:Y:S04]  /*271d0*/  STL [R1+0x8b0], R3 ;  /* 0x0008b00301007387 */ /* 0x0001e80000100800 */
[----:B------:R1:W3:Y:S01]  /*271e0*/  @P0 LDG.E.U8 R56, desc[UR20][R24.64] ;  /* 0x0000001418380981 */ /* 0x0002e2000c1e1100 */
[----:B------:R-:W-:-:S03]  /*271f0*/  ISETP.GT.U32.AND P2, PT, R9, R12, PT ;  /* 0x0000000c0900720c */ /* 0x000fc60003f44070 */
[----:B------:R0:W-:Y:S01]  /*27200*/  STL [R1+0x8ac], R7 ;  /* 0x0008ac0701007387 */ /* 0x0001e20000100800 */
[----:B-1----:R-:W-:-:S03]  /*27210*/  IMAD.MOV.U32 R24, RZ, RZ, R2 ;  /* 0x000000ffff187224 */ /* 0x002fc600078e0002 */
[----:B------:R-:W3:Y:S04]  /*27220*/  LDL R2, [R1+0x15ec] ;  /* 0x0015ec0001027983 */ /* 0x000ee80000100800 */
[----:B0-----:R-:W3:Y:S01]  /*27230*/  LDL.LU R3, [R1+0x240] ;  /* 0x0002400001037983 */ /* 0x001ee20000300800 */
[----:B------:R-:W-:Y:S01]  /*27240*/  IMAD R26, R26, UR5, RZ ;  /* 0x000000051a1a7c24 */ /* 0x000fe2000f8e02ff */
[----:B------:R-:W-:Y:S01]  /*27250*/  ISETP.GE.AND P5, PT, R11, RZ, PT ;  /* 0x000000ff0b00720c */ /* 0x000fe20003fa6270 */
[----:B------:R-:W-:Y:S01]  /*27260*/  @!P2 IMAD.IADD R12, R12, 0x1, -R9 ;  /* 0x000000010c0ca824 */ /* 0x000fe200078e0a09 */
[----:B------:R-:W3:Y:S01]  /*27270*/  LDL.LU R7, [R1+0x234] ;  /* 0x0002340001077983 */ /* 0x000ee20000300800 */
[----:B------:R-:W-:Y:S01]  /*27280*/  @!P6 IMAD.MOV R24, RZ, RZ, -R24 ;  /* 0x000000ffff18e224 */ /* 0x000fe200078e0a18 */
[C---:B------:R-:W-:Y:S01]  /*27290*/  IADD3 R11, P2, PT, R26.reuse, R8, RZ ;  /* 0x000000081a0b7210 */ /* 0x040fe20007f5e0ff */
[----:B------:R-:W0:Y:S03]  /*272a0*/  LDCU UR5, c[0x0][0x3b0] ;  /* 0x00007600ff0577ac */ /* 0x000e260008000800 */
[----:B------:R-:W-:Y:S01]  /*272b0*/  LEA.HI.X.SX32 R27, R26, R5, 0x1, P2 ;  /* 0x000000051a1b7211 */ /* 0x000fe200010f0eff */
[----:B------:R1:W-:Y:S01]  /*272c0*/  STL [R1+0x8d8], R11 ;  /* 0x0008d80b01007387 */ /* 0x0003e20000100800 */
[----:B------:R-:W-:Y:S01]  /*272d0*/  SEL R25, R47, R24, !P1 ;  /* 0x000000182f197207 */ /* 0x000fe20004800000 */
[----:B------:R-:W-:-:S02]  /*272e0*/  IMAD.MOV.U32 R24, RZ, RZ, R12 ;  /* 0x000000ffff187224 */ /* 0x000fc400078e000c */
[----:B------:R-:W3:Y:S01]  /*272f0*/  LDL.LU R12, [R1+0x172c] ;  /* 0x00172c00010c7983 */ /* 0x000ee20000300800 */
[----:B------:R-:W-:-:S03]  /*27300*/  @P0 IMAD.MOV.U32 R26, RZ, RZ, R11 ;  /* 0x000000ffff1a0224 */ /* 0x000fc600078e000b */
[----:B------:R0:W-:Y:S04]  /*27310*/  STL [R1+0x8d4], R27 ;  /* 0x0008d41b01007387 */ /* 0x0001e80000100800 */
[----:B-1----:R-:W3:Y:S01]  /*27320*/  LDL R11, [R1+0x1638] ;  /* 0x00163800010b7983 */ /* 0x002ee20000100800 */
[----:B------:R-:W-:Y:S01]  /*27330*/  ISETP.GT.U32.AND P3, PT, R9, R93, PT ;  /* 0x0000005d0900720c */ /* 0x000fe20003f64070 */
[----:B------:R-:W-:Y:S01]  /*27340*/  @!P5 IMAD.MOV R24, RZ, RZ, -R24 ;  /* 0x000000ffff18d224 */ /* 0x000fe200078e0a18 */
[----:B------:R-:W-:Y:S01]  /*27350*/  PRMT R55, RZ, 0x7610, R55 ;  /* 0x00007610ff377816 */ /* 0x000fe20000000037 */
[----:B------:R-:W-:Y:S01]  /*27360*/  IMAD R25, R25, UR4, RZ ;  /* 0x0000000419197c24 */ /* 0x000fe2000f8e02ff */
[----:B------:R-:W-:Y:S01]  /*27370*/  PRMT R54, RZ, 0x7610, R54 ;  /* 0x00007610ff367816 */ /* 0x000fe20000000036 */
[----:B------:R-:W1:Y:S08]  /*27380*/  LDCU UR4, c[0x0][0x3b0] ;  /* 0x00007600ff0477ac */ /* 0x000e700008000800 */
[----:B------:R-:W-:Y:S01]  /*27390*/  @!P3 IMAD.IADD R93, R93, 0x1, -R9 ;  /* 0x000000015d5db824 */ /* 0x000fe200078e0a09 */
[----:B------:R0:W3:Y:S04]  /*273a0*/  @P0 LDG.E.U8 R55, desc[UR20][R26.64] ;  /* 0x000000141a370981 */ /* 0x0000e8000c1e1100 */
[----:B------:R-:W-:-:S02]  /*273b0*/  ISETP.GT.U32.AND P2, PT, R9, R93, PT ;  /* 0x0000005d0900720c */ /* 0x000fc40003f44070 */
[----:B------:R-:W-:-:S05]  /*273c0*/  SEL R24, R47, R24, !P1 ;  /* 0x000000182f187207 */ /* 0x000fca0004800000 */
[----:B0-----:R-:W-:Y:S01]  /*273d0*/  IMAD R26, R24, UR6, RZ ;  /* 0x00000006181a7c24 */ /* 0x001fe2000f8e02ff */
[----:B------:R-:W-:Y:S01]  /*273e0*/  PRMT R53, RZ, 0x7610, R53 ;  /* 0x00007610ff357816 */ /* 0x000fe20000000035 */
[----:B------:R-:W0:Y:S04]  /*273f0*/  LDCU UR6, c[0x0][0x3b0] ;  /* 0x00007600ff0677ac */ /* 0x000e280008000800 */
[----:B------:R-:W-:Y:S01]  /*27400*/  @!P2 IMAD.IADD R93, R93, 0x1, -R9 ;  /* 0x000000015d5da824 */ /* 0x000fe200078e0a09 */
[----:B------:R-:W-:Y:S02]  /*27410*/  PRMT R52, RZ, 0x7610, R52 ;  /* 0x00007610ff347816 */ /* 0x000fe40000000034 */
[C---:B--2---:R-:W-:Y:S02]  /*27420*/  ISETP.GT.U32.AND P6, PT, R9.reuse, R0, PT ;  /* 0x000000000900720c */ /* 0x044fe40003fc4070 */
[----:B----4-:R-:W-:-:S11]  /*27430*/  ISETP.GT.U32.AND P3, PT, R9, R6, PT ;  /* 0x000000060900720c */ /* 0x010fd60003f64070 */
[----:B------:R-:W-:Y:S01]  /*27440*/  @!P6 IMAD.IADD R0, R0, 0x1, -R9 ;  /* 0x000000010000e824 */ /* 0x000fe200078e0a09 */
[----:B------:R-:W-:-:S04]  /*27450*/  IADD3 R27, P6, PT, R25, R8, RZ ;  /* 0x00000008191b7210 */ /* 0x000fc80007fde0ff */
[----:B------:R-:W-:Y:S01]  /*27460*/  LEA.HI.X.SX32 R25, R25, R5, 0x1, P6 ;  /* 0x0000000519197211 */ /* 0x000fe200030f0eff */
[----:B------:R-:W-:Y:S01]  /*27470*/  @P0 IMAD.MOV.U32 R24, RZ, RZ, R27 ;  /* 0x000000ffff180224 */ /* 0x000fe200078e001b */
[----:B---3--:R-:W-:Y:S01]  /*27480*/  ISETP.GE.AND P5, PT, R4, RZ, PT ;  /* 0x000000ff0400720c */ /* 0x008fe20003fa6270 */
[----:B------:R-:W-:-:S03]  /*27490*/  @!P3 IMAD.IADD R6, R6, 0x1, -R9 ;  /* 0x000000010606b824 */ /* 0x000fc600078e0a09 */
[----:B------:R2:W3:Y:S01]  /*274a0*/  @P0 LDG.E.U8 R54, desc[UR20][R24.64] ;  /* 0x0000001418360981 */ /* 0x0004e2000c1e1100 */
[----:B------:R-:W-:-:S03]  /*274b0*/  ISETP.GT.U32.AND P3, PT, R9, R0, PT ;  /* 0x000000000900720c */ /* 0x000fc60003f64070 */
[----:B------:R-:W4:Y:S04]  /*274c0*/  LDL.LU R4, [R1+0x214] ;  /* 0x0002140001047983 */ /* 0x000f280000300800 */
[----:B------:R-:W-:Y:S01]  /*274d0*/  STL [R1+0x8e0], R27 ;  /* 0x0008e01b01007387 */ /* 0x000fe20000100800 */
[----:B--2---:R-:W-:-:S03]  /*274e0*/  IMAD.MOV.U32 R24, RZ, RZ, R93 ;  /* 0x000000ffff187224 */ /* 0x004fc600078e005d */
[----:B------:R2:W-:Y:S01]  /*274f0*/  STL [R1+0x8dc], R25 ;  /* 0x0008dc1901007387 */ /* 0x0005e20000100800 */
[C---:B------:R-:W-:Y:S01]  /*27500*/  ISETP.GT.U32.AND P2, PT, R9.reuse, R6, PT ;  /* 0x000000060900720c */ /* 0x040fe20003f44070 */
[----:B------:R-:W-:Y:S01]  /*27510*/  @!P5 IMAD.MOV R24, RZ, RZ, -R24 ;  /* 0x000000ffff18d224 */ /* 0x000fe200078e0a18 */
[C---:B--2---:R-:W-:Y:S02]  /*27520*/  IADD3 R25, P6, PT, R26.reuse, R8, RZ ;  /* 0x000000081a197210 */ /* 0x044fe40007fde0ff */
[----:B------:R-:W-:Y:S02]  /*27530*/  ISETP.GT.U32.AND P5, PT, R9, R3, PT ;  /* 0x000000030900720c */ /* 0x000fe40003fa4070 */
[----:B------:R-:W-:Y:S02]  /*27540*/  LEA.HI.X.SX32 R27, R26, R5, 0x1, P6 ;  /* 0x000000051a1b7211 */ /* 0x000fe400030f0eff */
[----:B------:R-:W-:Y:S01]  /*27550*/  SEL R26, R47, R24, !P1 ;  /* 0x000000182f1a7207 */ /* 0x000fe20004800000 */
[----:B------:R2:W-:Y:S01]  /*27560*/  STL [R1+0x8e8], R25 ;  /* 0x0008e81901007387 */ /* 0x0005e20000100800 */
[----:B------:R-:W-:-:S02]  /*27570*/  @P0 IMAD.MOV.U32 R24, RZ, RZ, R25 ;  /* 0x000000ffff180224 */ /* 0x000fc400078e0019 */
[----:B------:R-:W-:Y:S02]  /*27580*/  @!P3 IMAD.IADD R0, R0, 0x1, -R9 ;  /* 0x000000010000b824 */ /* 0x000fe400078e0a09 */
[----:B-1----:R-:W-:Y:S02]  /*27590*/  IMAD R26, R26, UR4, RZ ;  /* 0x000000041a1a7c24 */ /* 0x002fe4000f8e02ff */
[----:B--2---:R-:W-:Y:S02]  /*275a0*/  @P0 IMAD.MOV.U32 R25, RZ, RZ, R27 ;  /* 0x000000ffff190224 */ /* 0x004fe400078e001b */
[--C-:B------:R-:W-:Y:S02]  /*275b0*/  @!P2 IMAD.IADD R6, R6, 0x1, -R9.reuse ;  /* 0x000000010606a824 */ /* 0x100fe400078e0a09 */
[----:B------:R-:W-:Y:S01]  /*275c0*/  @!P5 IMAD.IADD R3, R3, 0x1, -R9 ;  /* 0x000000010303d824 */ /* 0x000fe200078e0a09 */
[----:B------:R1:W2:Y:S01]  /*275d0*/  @P0 LDG.E.U8 R53, desc[UR20][R24.64] ;  /* 0x0000001418350981 */ /* 0x0002a2000c1e1100 */
[----:B------:R-:W-:Y:S01]  /*275e0*/  ISETP.GE.AND P6, PT, R2, RZ, PT ;  /* 0x000000ff0200720c */ /* 0x000fe20003fc6270 */
[----:B------:R-:W0:Y:S02]  /*275f0*/  LDCU UR4, c[0x0][0x3b0] ;  /* 0x00007600ff0477ac */ /* 0x000e240008000800 */
[----:B------:R-:W2:Y:S01]  /*27600*/  LDL.LU R2, [R1+0x21c] ;  /* 0x00021c0001027983 */ /* 0x000ea20000300800 */
[----:B-1----:R-:W-:Y:S01]  /*27610*/  IMAD.MOV.U32 R25, RZ, RZ, R0 ;  /* 0x000000ffff197224 */ /* 0x002fe200078e0000 */
[----:B------:R-:W-:Y:S01]  /*27620*/  IADD3 R0, P5, PT, R26, R8, RZ ;  /* 0x000000081a007210 */ /* 0x000fe20007fbe0ff */
[----:B------:R-:W-:-:S03]  /*27630*/  IMAD.MOV.U32 R24, RZ, RZ, R6 ;  /* 0x000000ffff187224 */ /* 0x000fc600078e0006 */
[----:B------:R-:W-:Y:S01]  /*27640*/  LEA.HI.X.SX32 R6, R26, R5, 0x1, P5 ;  /* 0x000000051a067211 */ /* 0x000fe200028f0eff */
[----:B------:R1:W-:Y:S01]  /*27650*/  STL [R1+0x8e4], R27 ;  /* 0x0008e41b01007387 */ /* 0x0003e20000100800 */
[----:B------:R-:W-:Y:S01]  /*27660*/  @P0 IMAD.MOV.U32 R26, RZ, RZ, R0 ;  /* 0x000000ffff1a0224 */ /* 0x000fe200078e0000 */
[----:B------:R-:W-:Y:S02]  /*27670*/  ISETP.GE.AND P2, PT, R11, RZ, PT ;  /* 0x000000ff0b00720c */ /* 0x000fe40003f46270 */
[----:B------:R-:W3:Y:S01]  /*27680*/  LDL R11, [R1+0x1650] ;  /* 0x00165000010b7983 */ /* 0x000ee20000100800 */
[----:B-1----:R-:W-:-:S03]  /*27690*/  @P0 IMAD.MOV.U32 R27, RZ, RZ, R6 ;  /* 0x000000ffff1b0224 */ /* 0x002fc600078e0006 */
[----:B------:R1:W-:Y:S04]  /*276a0*/  STL [R1+0x8f0], R0 ;  /* 0x0008f00001007387 */ /* 0x0003e80000100800 */
[----:B------:R0:W-:Y:S04]  /*276b0*/  STL [R1+0x8ec], R6 ;  /* 0x0008ec0601007387 */ /* 0x0001e80000100800 */
[----:B------:R0:W3:Y:S04]  /*276c0*/  @P0 LDG.E.U8 R52, desc[UR20][R26.64] ;  /* 0x000000141a340981 */ /* 0x0000e8000c1e1100 */
[----:B-1----:R-:W3:Y:S04]  /*276d0*/  LDL R0, [R1+0x1594] ;  /* 0x0015940001007983 */ /* 0x002ee80000100800 */
[----:B------:R-:W3:Y:S01]  /*276e0*/  LDL R26, [R1+0x15ac] ;  /* 0x0015ac00011a7983 */ /* 0x000ee20000100800 */
[C---:B------:R-:W-:Y:S01]  /*276f0*/  ISETP.GT.U32.AND P3, PT, R9.reuse, R7, PT ;  /* 0x000000070900720c */ /* 0x040fe20003f64070 */
[----:B------:R-:W-:Y:S01]  /*27700*/  @!P6 IMAD.MOV R25, RZ, RZ, -R25 ;  /* 0x000000ffff19e224 */ /* 0x000fe200078e0a19 */
[----:B------:R-:W-:Y:S01]  /*27710*/  ISETP.GT.U32.AND P6, PT, R9, R3, PT ;  /* 0x000000030900720c */ /* 0x000fe20003fc4070 */
[----:B------:R-:W-:-:S03]  /*27720*/  @!P2 IMAD.MOV R24, RZ, RZ, -R24 ;  /* 0x000000ffff18a224 */ /* 0x000fc600078e0a18 */
[C---:B------:R-:W-:Y:S02]  /*27730*/  SEL R25, R47.reuse, R25, !P1 ;  /* 0x000000192f197207 */ /* 0x040fe40004800000 */
[----:B------:R-:W-:-:S05]  /*27740*/  SEL R24, R47, R24, !P1 ;  /* 0x000000182f187207 */ /* 0x000fca0004800000 */
[----:B------:R-:W-:Y:S02]  /*27750*/  @!P3 IMAD.IADD R7, R7, 0x1, -R9 ;  /* 0x000000010707b824 */ /* 0x000fe400078e0a09 */
[----:B------:R-:W-:Y:S01]  /*27760*/  IMAD R25, R25, UR5, RZ ;  /* 0x0000000519197c24 */ /* 0x000fe2000f8e02ff */
[----:B------:R-:W-:Y:S01]  /*27770*/  PRMT R51, RZ, 0x7610, R51 ;  /* 0x00007610ff337816 */ /* 0x000fe20000000033 */
[----:B0-----:R-:W-:Y:S01]  /*27780*/  IMAD R24, R24, UR4, RZ ;  /* 0x0000000418187c24 */ /* 0x001fe2000f8e02ff */
[----:B------:R-:W-:Y:S01]  /*27790*/  ISETP.GT.U32.AND P5, PT, R9, R7, PT ;  /* 0x000000070900720c */ /* 0x000fe20003fa4070 */
[--C-:B------:R-:W-:Y:S01]  /*277a0*/  @!P6 IMAD.IADD R3, R3, 0x1, -R9.reuse ;  /* 0x000000010303e824 */ /* 0x100fe200078e0a09 */
[C---:B------:R-:W-:Y:S01]  /*277b0*/  IADD3 R6, P6, PT, R25.reuse, R8, RZ ;  /* 0x0000000819067210 */ /* 0x040fe20007fde0ff */
[----:B------:R-:W0:Y:S03]  /*277c0*/  LDCU UR4, c[0x0][0x3b0] ;  /* 0x00007600ff0477ac */ /* 0x000e260008000800 */
[----:B------:R-:W-:Y:S01]  /*277d0*/  LEA.HI.X.SX32 R25, R25, R5, 0x1, P6 ;  /* 0x0000000519197211 */ /* 0x000fe200030f0eff */
[----:B------:R1:W-:Y:S01]  /*277e0*/  STL [R1+0x918], R6 ;  /* 0x0009180601007387 */ /* 0x0003e20000100800 */
[----:B------:R-:W-:Y:S01]  /*277f0*/  PRMT R50, RZ, 0x7610, R50 ;  /* 0x00007610ff327816 */ /* 0x000fe20000000032 */
[----:B------:R-:W0:Y:S04]  /*27800*/  LDCU UR5, c[0x0][0x3b0] ;  /* 0x00007600ff0577ac */ /* 0x000e280008000800 */
[----:B------:R-:W-:Y:S01]  /*27810*/  @!P5 IMAD.IADD R7, R7, 0x1, -R9 ;  /* 0x000000010707d824 */ /* 0x000fe200078e0a09 */
[----:B----4-:R-:W-:-:S13]  /*27820*/  ISETP.GT.U32.AND P3, PT, R9, R4, PT ;  /* 0x000000040900720c */ /* 0x010fda0003f64070 */
[--C-:B------:R-:W-:Y:S01]  /*27830*/  @!P3 IMAD.IADD R4, R4, 0x1, -R9.reuse ;  /* 0x000000010404b824 */ /* 0x100fe200078e0a09 */
[----:B------:R-:W-:Y:S02]  /*27840*/  IADD3 R93, P3, PT, R24, R8, RZ ;  /* 0x00000008185d7210 */ /* 0x000fe40007f7e0ff */
[----:B--2---:R-:W-:Y:S02]  /*27850*/  ISETP.GT.U32.AND P2, PT, R9, R2, PT ;  /* 0x000000020900720c */ /* 0x004fe40003f44070 */
[----:B---3--:R-:W-:Y:S02]  /*27860*/  ISETP.GE.AND P6, PT, R11, RZ, PT ;  /* 0x000000ff0b00720c */ /* 0x008fe40003fc6270 */
[----:B------:R-:W2:Y:S04]  /*27870*/  LDL.LU R11, [R1+0x1728] ;  /* 0x00172800010b7983 */ /* 0x000ea80000300800 */
[----:B------:R-:W-:Y:S04]  /*27880*/  STL [R1+0x920], R93 ;  /* 0x0009205d01007387 */ /* 0x000fe80000100800 */
[----:B------:R3:W-:Y:S01]  /*27890*/  STL [R1+0x914], R25 ;  /* 0x0009141901007387 */ /* 0x0007e20000100800 */
[----:B------:R-:W-:Y:S01]  /*278a0*/  @!P2 IMAD.IADD R2, R2, 0x1, -R9 ;  /* 0x000000010202a824 */ /* 0x000fe200078e0a09 */
[----:B------:R-:W-:-:S02]  /*278b0*/  ISETP.GE.AND P5, PT, R26, RZ, PT ;  /* 0x000000ff1a00720c */ /* 0x000fc40003fa6270 */
[----:B------:R-:W-:Y:S01]  /*278c0*/  LEA.HI.X.SX32 R26, R24, R5, 0x1, P3 ;  /* 0x00000005181a7211 */ /* 0x000fe200018f0eff */
[----:B------:R-:W-:Y:S02]  /*278d0*/  @P0 IMAD.MOV.U32 R24, RZ, RZ, R6 ;  /* 0x000000ffff180224 */ /* 0x000fe400078e0006 */
[----:B-1----:R-:W4:Y:S01]  /*278e0*/  LDL R6, [R1+0x15d4] ;  /* 0x0015d40001067983 */ /* 0x002f220000100800 */
[----:B------:R-:W-:-:S03]  /*278f0*/  ISETP.GE.AND P2, PT, R0, RZ, PT ;  /* 0x000000ff0000720c */ /* 0x000fc60003f46270 */
[----:B------:R1:W-:Y:S04]  /*27900*/  STL [R1+0x91c], R26 ;  /* 0x00091c1a01007387 */ /* 0x0003e80000100800 */
[----:B------:R-:W4:Y:S01]  /*27910*/  LDL R0, [R1+0x1344] ;  /* 0x0013440001007983 */ /* 0x000f220000100800 */
[----:B------:R-:W-:-:S03]  /*27920*/  ISETP.GT.U32.AND P3, PT, R9, R4, PT ;  /* 0x000000040900720c */ /* 0x000fc60003f64070 */
[----:B------:R0:W4:Y:S02]  /*27930*/  @P0 LDG.E.U8 R51, desc[UR20][R24.64] ;  /* 0x0000001418330981 */ /* 0x000124000c1e1100 */
[----:B0-----:R-:W-:Y:S02]  /*27940*/  @P0 IMAD.MOV.U32 R24, RZ, RZ, R93 ;  /* 0x000000ffff180224 */ /* 0x001fe400078e005d */
[----:B---3--:R-:W-:-:S05]  /*27950*/  @P0 IMAD.MOV.U32 R25, RZ, RZ, R26 ;  /* 0x000000ffff190224 */ /* 0x008fca00078e001a */
[----:B------:R0:W3:Y:S01]  /*27960*/  @P0 LDG.E.U8 R50, desc[UR20][R24.64] ;  /* 0x0000001418320981 */ /* 0x0000e2000c1e1100 */
[----:B------:R-:W-:Y:S02]  /*27970*/  @!P3 IMAD.IADD R4, R4, 0x1, -R9 ;  /* 0x000000010404b824 */ /* 0x000fe400078e0a09 */
[----:B0-----:R-:W-:Y:S02]  /*27980*/  IMAD.MOV.U32 R25, RZ, RZ, R3 ;  /* 0x000000ffff197224 */ /* 0x001fe400078e0003 */
[----:B------:R-:W-:Y:S02]  /*27990*/  IMAD.MOV.U32 R24, RZ, RZ, R7 ;  /* 0x000000ffff187224 */ /* 0x000fe400078e0007 */
[----:B------:R-:W-:Y:S02]  /*279a0*/  @!P6 IMAD.MOV R25, RZ, RZ, -R25 ;  /* 0x000000ffff19e224 */ /* 0x000fe400078e0a19 */
[----:B------:R-:W-:-:S03]  /*279b0*/  @!P5 IMAD.MOV R24, RZ, RZ, -R24 ;  /* 0x000000ffff18d224 */ /* 0x000fc600078e0a18 */
[C---:B-1----:R-:W-:Y:S02]  /*279c0*/  SEL R26, R47.reuse, R25, !P1 ;  /* 0x000000192f1a7207 */ /* 0x042fe40004800000 */
[----:B------:R-:W-:Y:S01]  /*279d0*/  SEL R25, R47, R24, !P1 ;  /* 0x000000182f197207 */ /* 0x000fe20004800000 */
[----:B------:R-:W-:Y:S02]  /*279e0*/  IMAD.MOV.U32 R24, RZ, RZ, R4 ;  /* 0x000000ffff187224 */ /* 0x000fe400078e0004 */
[----:B------:R-:W3:Y:S01]  /*279f0*/  LDL R4, [R1+0x1340] ;  /* 0x0013400001047983 */ /* 0x000ee20000100800 */
[C---:B------:R-:W-:Y:S01]  /*27a00*/  ISETP.GT.U32.AND P6, PT, R9.reuse, R2, PT ;  /* 0x000000020900720c */ /* 0x040fe20003fc4070 */
[----:B------:R-:W-:Y:S01]  /*27a10*/  IMAD R26, R26, UR6, RZ ;  /* 0x000000061a1a7c24 */ /* 0x000fe2000f8e02ff */
[----:B------:R-:W-:Y:S01]  /*27a20*/  ISETP.GT.U32.AND P3, PT, R9, R12, PT ;  /* 0x0000000c0900720c */ /* 0x000fe20003f64070 */
[----:B------:R-:W-:Y:S01]  /*27a30*/  IMAD R25, R25, UR4, RZ ;  /* 0x0000000419197c24 */ /* 0x000fe2000f8e02ff */
[----:B------:R-:W-:Y:S01]  /*27a40*/  PRMT R49, RZ, 0x7610, R49 ;  /* 0x00007610ff317816 */ /* 0x000fe20000000031 */
[----:B------:R-:W-:Y:S01]  /*27a50*/  @!P2 IMAD.MOV R24, RZ, RZ, -R24 ;  /* 0x000000ffff18a224 */ /* 0x000fe200078e0a18 */
[CC--:B------:R-:W-:Y:S01]  /*27a60*/  IADD3 R7, P2, PT, R26.reuse, R8.reuse, RZ ;  /* 0x000000081a077210 */ /* 0x0c0fe20007f5e0ff */
[----:B------:R-:W0:Y:S03]  /*27a70*/  LDCU UR4, c[0x0][0x3b0] ;  /* 0x00007600ff0477ac */ /* 0x000e260008000800 */
[----:B------:R-:W-:Y:S01]  /*27a80*/  LEA.HI.X.SX32 R93, R26, R5, 0x1, P2 ;  /* 0x000000051a5d7211 */ /* 0x000fe200010f0eff */
[----:B------:R-:W1:Y:S02]  /*27a90*/  LDCU UR6, c[0x0][0x3b0] ;  /* 0x00007600ff0677ac */ /* 0x000e640008000800 */
[----:B------:R-:W-:Y:S01]  /*27aa0*/  @!P6 IMAD.IADD R2, R2, 0x1, -R9 ;  /* 0x000000010202e824 */ /* 0x000fe200078e0a09 */
[----:B------:R-:W-:-:S02]  /*27ab0*/  IADD3 R3, P6, PT, R25, R8, RZ ;  /* 0x0000000819037210 */ /* 0x000fc40007fde0ff */
[----:B------:R-:W-:Y:S01]  /*27ac0*/  SEL R26, R47, R24, !P1 ;  /* 0x000000182f1a7207 */ /* 0x000fe20004800000 */
[----:B------:R-:W-:Y:S01]  /*27ad0*/  @P0 IMAD.MOV.U32 R24, RZ, RZ, R7 ;  /* 0x000000ffff180224 */ /* 0x000fe200078e0007 */
[----:B------:R0:W-:Y:S01]  /*27ae0*/  STL [R1+0x928], R7 ;  /* 0x0009280701007387 */ /* 0x0001e20000100800 */
[----:B------:R-:W-:-:S03]  /*27af0*/  PRMT R48, RZ, 0x7610, R48 ;  /* 0x00007610ff307816 */ /* 0x000fc60000000030 */
[----:B------:R-:W-:Y:S01]  /*27b00*/  STL [R1+0x930], R3 ;  /* 0x0009300301007387 */ /* 0x000fe20000100800 */
[----:B------:R-:W-:Y:S01]  /*27b10*/  IMAD R26, R26, UR5, RZ ;  /* 0x000000051a1a7c24 */ /* 0x000fe2000f8e02ff */
[----:B------:R-:W0:Y:S02]  /*27b20*/  LDCU UR5, c[0x0][0x3b0] ;  /* 0x00007600ff0577ac */ /* 0x000e240008000800 */
[----:B------:R-:W-:Y:S01]  /*27b30*/  STL [R1+0x924], R93 ;  /* 0x0009245d01007387 */ /* 0x000fe20000100800 */
[----:B------:R-:W-:Y:S01]  /*27b40*/  @!P3 IMAD.IADD R12, R12, 0x1, -R9 ;  /* 0x000000010c0cb824 */ /* 0x000fe200078e0a09 */
[----:B--2---:R-:W-:Y:S02]  /*27b50*/  ISETP.GT.U32.AND P5, PT, R9, R11, PT ;  /* 0x0000000b0900720c */ /* 0x004fe40003fa4070 */
[----:B----4-:R-:W-:Y:S02]  /*27b60*/  ISETP.GE.AND P2, PT, R6, RZ, PT ;  /* 0x000000ff0600720c */ /* 0x010fe40003f46270 */
[----:B------:R-:W-:Y:S01]  /*27b70*/  LEA.HI.X.SX32 R6, R25, R5, 0x1, P6 ;  /* 0x0000000519067211 */ /* 0x000fe200030f0eff */
[----:B------:R-:W-:-:S04]  /*27b80*/  @P0 IMAD.MOV.U32 R25, RZ, RZ, R93 ;  /* 0x000000ffff190224 */ /* 0x000fc800078e005d */
[----:B------:R-:W-:Y:S01]  /*27b90*/  STL [R1+0x92c], R6 ;  /* 0x00092c0601007387 */ /* 0x000fe20000100800 */
[----:B------:R-:W-:-:S03]  /*27ba0*/  ISETP.GE.AND P3, PT, R0, RZ, PT ;  /* 0x000000ff0000720c */ /* 0x000fc60003f66270 */
[----:B------:R2:W4:Y:S04]  /*27bb0*/  @P0 LDG.E.U8 R49, desc[UR20][R24.64] ;  /* 0x0000001418310981 */ /* 0x000528000c1e1100 */
[----:B0-----:R-:W4:Y:S01]  /*27bc0*/  LDL R7, [R1+0x1350] ;  /* 0x0013500001077983 */ /* 0x001f220000100800 */
[----:B------:R-:W-:Y:S01]  /*27bd0*/  IADD3 R0, P6, PT, R26, R8, RZ ;  /* 0x000000081a007210 */ /* 0x000fe20007fde0ff */
[----:B--2---:R-:W-:Y:S02]  /*27be0*/  @P0 IMAD.MOV.U32 R24, RZ, RZ, R3 ;  /* 0x000000ffff180224 */ /* 0x004fe400078e0003 */
[----:B------:R-:W-:-:S05]  /*27bf0*/  @P0 IMAD.MOV.U32 R25, RZ, RZ, R6 ;  /* 0x000000ffff190224 */ /* 0x000fca00078e0006 */
[----:B------:R0:W2:Y:S04]  /*27c00*/  @P0 LDG.E.U8 R48, desc[UR20][R24.64] ;  /* 0x0000001418300981 */ /* 0x0000a8000c1e1100 */
[----:B------:R-:W-:Y:S01]  /*27c10*/  STL [R1+0x958], R0 ;  /* 0x0009580001007387 */ /* 0x000fe20000100800 */
[----:B0-----:R-:W-:Y:S01]  /*27c20*/  IMAD.MOV.U32 R24, RZ, RZ, R2 ;  /* 0x000000ffff187224 */ /* 0x001fe200078e0002 */
[----:B------:R-:W-:-:S05]  /*27c30*/  LEA.HI.X.SX32 R2, R26, R5, 0x1, P6 ;  /* 0x000000051a027211 */ /* 0x000fca00030f0eff */
[----:B------:R0:W-:Y:S01]  /*27c40*/  STL [R1+0x954], R2 ;  /* 0x0009540201007387 */ /* 0x0001e20000100800 */
[----:B------:R-:W-:-:S03]  /*27c50*/  @P0 IMAD.MOV.U32 R25, RZ, RZ, R2 ;  /* 0x000000ffff190224 */ /* 0x000fc600078e0002 */
[----:B0-----:R-:W2:Y:S01]  /*27c60*/  LDL R2, [R1+0x1354] ;  /* 0x0013540001027983 */ /* 0x001ea20000100800 */
[----:B------:R-:W-:Y:S02]  /*27c70*/  @!P5 IMAD.IADD R11, R11, 0x1, -R9 ;  /* 0x000000010b0bd824 */ /* 0x000fe400078e0a09 */
[----:B------:R-:W-:-:S03]  /*27c80*/  @!P2 IMAD.MOV R24, RZ, RZ, -R24 ;  /* 0x000000ffff18a224 */ /* 0x000fc600078e0a18 */
[----:B------:R-:W-:Y:S02]  /*27c90*/  ISETP.GT.U32.AND P5, PT, R9, R11, PT ;  /* 0x0000000b0900720c */ /* 0x000fe40003fa4070 */
[----:B------:R-:W-:-:S05]  /*27ca0*/  SEL R24, R47, R24, !P1 ;  /* 0x000000182f187207 */ /* 0x000fca0004800000 */
[----:B------:R-:W-:Y:S01]  /*27cb0*/  IMAD R26, R24, UR7, RZ ;  /* 0x00000007181a7c24 */ /* 0x000fe2000f8e02ff */
[C---:B------:R-:W-:Y:S01]  /*27cc0*/  ISETP.GT.U32.AND P2, PT, R9.reuse, R12, PT ;  /* 0x0000000c0900720c */ /* 0x040fe20003f44070 */
[----:B------:R-:W-:Y:S01]  /*27cd0*/  @P0 IMAD.MOV.U32 R24, RZ, RZ, R0 ;  /* 0x000000ffff180224 */ /* 0x000fe200078e0000 */
[----:B------:R-:W-:Y:S01]  /*27ce0*/  ISETP.GT.U32.AND P6, PT, R9, R13, PT ;  /* 0x0000000d0900720c */ /* 0x000fe20003fc4070 */
[----:B------:R-:W-:Y:S01]  /*27cf0*/  IMAD.HI.U32 R42, R10, R22, RZ ;  /* 0x000000160a2a7227 */ /* 0x000fe200078e00ff */
[----:B------:R-:W-:Y:S01]  /*27d00*/  PRMT R46, RZ, 0x7610, R46 ;  /* 0x00007610ff2e7816 */ /* 0x000fe2000000002e */
[----:B------:R-:W0:Y:S02]  /*27d10*/  LDCU UR7, c[0x0][0x3b0] ;  /* 0x00007600ff0777ac */ /* 0x000e240008000800 */
[----:B------:R-:W-:-:S03]  /*27d20*/  @!P5 IMAD.IADD R11, R11, 0x1, -R9 ;  /* 0x000000010b0bd824 */ /* 0x000fc600078e0a09 */
[----:B------:R0:W2:Y:S01]  /*27d30*/  @P0 LDG.E.U8 R46, desc[UR20][R24.64] ;  /* 0x00000014182e0981 */ /* 0x0000a2000c1e1100 */
[----:B------:R-:W-:Y:S01]  /*27d40*/  @!P3 IMAD.MOV R11, RZ, RZ, -R11 ;  /* 0x000000ffff0bb224 */ /* 0x000fe200078e0a0b */
[----:B------:R-:W-:-:S04]  /*27d50*/  IADD3 R0, P3, PT, R26, R8, RZ ;  /* 0x000000081a007210 */ /* 0x000fc80007f7e0ff */
[----:B------:R-:W-:Y:S01]  /*27d60*/  LEA.HI.X.SX32 R3, R26, R5, 0x1, P3 ;  /* 0x000000051a037211 */ /* 0x000fe200018f0eff */
[----:B------:R0:W-:Y:S01]  /*27d70*/  STL [R1+0x960], R0 ;  /* 0x0009600001007387 */ /* 0x0001e20000100800 */
[----:B---3--:R-:W-:-:S03]  /*27d80*/  ISETP.GE.AND P5, PT, R4, RZ, PT ;  /* 0x000000ff0400720c */ /* 0x008fc60003fa6270 */
[----:B------:R3:W-:Y:S04]  /*27d90*/  STL [R1+0x95c], R3 ;  /* 0x00095c0301007387 */ /* 0x0007e80000100800 */
[----:B------:R-:W2:Y:S01]  /*27da0*/  LDL R4, [R1+0x1348] ;  /* 0x0013480001047983 */ /* 0x000ea20000100800 */
[----:B------:R-:W-:Y:S01]  /*27db0*/  SEL R11, R47, R11, !P1 ;  /* 0x0000000b2f0b7207 */ /* 0x000fe20004800000 */
[--C-:B------:R-:W-:Y:S02]  /*27dc0*/  @!P2 IMAD.IADD R12, R12, 0x1, -R9.reuse ;  /* 0x000000010c0ca824 */ /* 0x100fe400078e0a09 */
[----:B------:R-:W-:Y:S02]  /*27dd0*/  @!P6 IMAD.IADD R13, R13, 0x1, -R9 ;  /* 0x000000010d0de824 */ /* 0x000fe400078e0a09 */
[----:B------:R-:W-:-:S02]  /*27de0*/  IMAD R11, R11, UR4, RZ ;  /* 0x000000040b0b7c24 */ /* 0x000fc4000f8e02ff */
[----:B0-----:R-:W-:Y:S02]  /*27df0*/  @P0 IMAD.MOV.U32 R24, RZ, RZ, R0 ;  /* 0x000000ffff180224 */ /* 0x001fe400078e0000 */
[----:B------:R-:W-:Y:S01]  /*27e00*/  @!P5 IMAD.MOV R12, RZ, RZ, -R12 ;  /* 0x000000ffff0cd224 */ /* 0x000fe200078e0a0c */
[----:B------:R-:W-:Y:S01]  /*27e10*/  IADD3 R0, P6, PT, R11, R8, RZ ;  /* 0x000000080b007210 */ /* 0x000fe20007fde0ff */
[----:B------:R-:W-:Y:S01]  /*27e20*/  @P0 IMAD.MOV.U32 R25, RZ, RZ, R3 ;  /* 0x000000ffff190224 */ /* 0x000fe200078e0003 */
[C---:B------:R-:W-:Y:S01]  /*27e30*/  ISETP.GT.U32.AND P5, PT, R9.reuse, R15, PT ;  /* 0x0000000f0900720c */ /* 0x040fe20003fa4070 */
[----:B------:R-:W0:Y:S01]  /*27e40*/  LDCU UR4, c[0x0][0x3b0] ;  /* 0x00007600ff0477ac */ /* 0x000e220008000800 */
[----:B------:R-:W-:Y:S02]  /*27e50*/  ISETP.GT.U32.AND P3, PT, R9, R13, PT ;  /* 0x0000000d0900720c */ /* 0x000fe40003f64070 */
[----:B---3--:R-:W-:Y:S02]  /*27e60*/  LEA.HI.X.SX32 R3, R11, R5, 0x1, P6 ;  /* 0x000000050b037211 */ /* 0x008fe400030f0eff */
[----:B------:R-:W-:-:S02]  /*27e70*/  SEL R12, R47, R12, !P1 ;  /* 0x0000000c2f0c7207 */ /* 0x000fc40004800000 */
[----:B------:R-:W-:-:S03]  /*27e80*/  PRMT R45, RZ, 0x7610, R45 ;  /* 0x00007610ff2d7816 */ /* 0x000fc6000000002d */
[----:B------:R-:W-:Y:S01]  /*27e90*/  IMAD R12, R12, UR5, RZ ;  /* 0x000000050c0c7c24 */ /* 0x000fe2000f8e02ff */
[----:B------:R3:W-:Y:S01]  /*27ea0*/  STL [R1+0x968], R0 ;  /* 0x0009680001007387 */ /* 0x0007e20000100800 */
[--C-:B------:R-:W-:Y:S01]  /*27eb0*/  @!P5 IMAD.IADD R15, R15, 0x1, -R9.reuse ;  /* 0x000000010f0fd824 */ /* 0x100fe200078e0a09 */
[----:B------:R-:W-:Y:S01]  /*27ec0*/  ISETP.GT.U32.AND P2, PT, R9, R14, PT ;  /* 0x0000000e0900720c */ /* 0x000fe20003f44070 */
[----:B------:R-:W-:Y:S01]  /*27ed0*/  @!P3 IMAD.IADD R13, R13, 0x1, -R9 ;  /* 0x000000010d0db824 */ /* 0x000fe200078e0a09 */
[----:B------:R0:W2:Y:S01]  /*27ee0*/  @P0 LDG.E.U8 R45, desc[UR20][R24.64] ;  /* 0x00000014182d0981 */ /* 0x0000a2000c1e1100 */
[----:B------:R-:W1:Y:S03]  /*27ef0*/  LDCU UR5, c[0x0][0x3b0] ;  /* 0x00007600ff0577ac */ /* 0x000e660008000800 */
[----:B------:R1:W-:Y:S01]  /*27f00*/  STL [R1+0x964], R3 ;  /* 0x0009640301007387 */ /* 0x0003e20000100800 */
[----:B0-----:R-:W-:Y:S01]  /*27f10*/  @P0 IMAD.MOV.U32 R24, RZ, RZ, R0 ;  /* 0x000000ffff180224 */ /* 0x001fe200078e0000 */
[----:B---3--:R-:W-:-:S05]  /*27f20*/  IADD3 R0, P5, PT, R12, R8, RZ ;  /* 0x000000080c007210 */ /* 0x008fca0007fbe0ff */
[----:B------:R0:W-:Y:S01]  /*27f30*/  STL [R1+0x970], R0 ;  /* 0x0009700001007387 */ /* 0x0001e20000100800 */
[----:B------:R-:W-:-:S05]  /*27f40*/  @!P2 IMAD.IADD R14, R14, 0x1, -R9 ;  /* 0x000000010e0ea824 */ /* 0x000fca00078e0a09 */
[----:B------:R-:W-:Y:S01]  /*27f50*/  ISETP.GT.U32.AND P2, PT, R9, R14, PT ;  /* 0x0000000e0900720c */ /* 0x000fe20003f44070 */
[----:B------:R-:W-:Y:S01]  /*27f60*/  @P0 IMAD.MOV.U32 R25, RZ, RZ, R3 ;  /* 0x000000ffff190224 */ /* 0x000fe200078e0003 */
[----:B-1----:R-:W-:-:S11]  /*27f70*/  LEA.HI.X.SX32 R3, R12, R5, 0x1, P5 ;  /* 0x000000050c037211 */ /* 0x002fd600028f0eff */
[----:B------:R-:W-:Y:S01]  /*27f80*/  @!P2 IMAD.IADD R14, R14, 0x1, -R9 ;  /* 0x000000010e0ea824 */ /* 0x000fe200078e0a09 */
[----:B----4-:R-:W-:-:S13]  /*27f90*/  ISETP.GE.AND P6, PT, R7, RZ, PT ;  /* 0x000000ff0700720c */ /* 0x010fda0003fc6270 */
[----:B------:R-:W-:Y:S01]  /*27fa0*/  @!P6 IMAD.MOV R13, RZ, RZ, -R13 ;  /* 0x000000ffff0de224 */ /* 0x000fe200078e0a0d */
[----:B--2---:R-:W-:Y:S02]  /*27fb0*/  ISETP.GE.AND P6, PT, R2, RZ, PT ;  /* 0x000000ff0200720c */ /* 0x004fe40003fc6270 */
[----:B------:R-:W2:Y:S04]  /*27fc0*/  LDL R2, [R1+0x134c] ;  /* 0x00134c0001027983 */ /* 0x000ea80000100800 */
[----:B------:R1:W-:Y:S01]  /*27fd0*/  STL [R1+0x96c], R3 ;  /* 0x00096c0301007387 */ /* 0x0003e20000100800 */
[----:B------:R-:W-:-:S03]  /*27fe0*/  ISETP.GE.AND P2, PT, R4, RZ, PT ;  /* 0x000000ff0400720c */ /* 0x000fc60003f46270 */
[----:B------:R-:W3:Y:S01]  /*27ff0*/  LDL R4, [R1+0x1360] ;  /* 0x0013600001047983 */ /* 0x000ee20000100800 */
[C---:B------:R-:W-:Y:S02]  /*28000*/  ISETP.GT.U32.AND P3, PT, R9.reuse, R15, PT ;  /* 0x0000000f0900720c */ /* 0x040fe40003f64070 */
[----:B------:R-:W-:Y:S01]  /*28010*/  ISETP.GT.U32.AND P5, PT, R9, R16, PT ;  /* 0x000000100900720c */ /* 0x000fe20003fa4070 */
[----:B------:R-:W-:Y:S01]  /*28020*/  @!P6 IMAD.MOV R14, RZ, RZ, -R14 ;  /* 0x000000ffff0ee224 */ /* 0x000fe200078e0a0e */
[----:B------:R-:W-:-:S09]  /*28030*/  SEL R11, R47, R13, !P1 ;  /* 0x0000000d2f0b7207 */ /* 0x000fd20004800000 */
[--C-:B------:R-:W-:Y:S01]  /*28040*/  @!P3 IMAD.IADD R15, R15, 0x1, -R9.reuse ;  /* 0x000000010f0fb824 */ /* 0x100fe200078e0a09 */
[----:B------:R-:W-:Y:S01]  /*28050*/  ISETP.GT.U32.AND P3, PT, R9, R17, PT ;  /* 0x000000110900720c */ /* 0x000fe20003f64070 */
[----:B------:R-:W-:Y:S01]  /*28060*/  IMAD R11, R11, UR4, RZ ;  /* 0x000000040b0b7c24 */ /* 0x000fe2000f8e02ff */
[----:B------:R-:W-:Y:S01]  /*28070*/  SEL R14, R47, R14, !P1 ;  /* 0x0000000e2f0e7207 */ /* 0x000fe20004800000 */
[----:B------:R-:W-:Y:S01]  /*28080*/  @!P5 IMAD.IADD R16, R16, 0x1, -R9 ;  /* 0x000000011010d824 */ /* 0x000fe200078e0a09 */
[----:B------:R-:W-:Y:S01]  /*28090*/  PRMT R43, RZ, 0x7610, R43 ;  /* 0x00007610ff2b7816 */ /* 0x000fe2000000002b */
[----:B------:R-:W-:Y:S01]  /*280a0*/  @P0 IMAD.MOV.U32 R12, RZ, RZ, R0 ;  /* 0x000000ffff0c0224 */ /* 0x000fe200078e0000 */
[----:B0-----:R-:W-:Y:S01]  /*280b0*/  IADD3 R0, P6, PT, R11, R8, RZ ;  /* 0x000000080b007210 */ /* 0x001fe20007fde0ff */
[----:B------:R-:W-:Y:S01]  /*280c0*/  @P0 IMAD.MOV.U32 R13, RZ, RZ, R3 ;  /* 0x000000ffff0d0224 */ /* 0x000fe200078e0003 */
[----:B------:R-:W-:Y:S01]  /*280d0*/  ISETP.GT.U32.AND P5, PT, R9, R16, PT ;  /* 0x000000100900720c */ /* 0x000fe20003fa4070 */
[----:B------:R-:W-:-:S02]  /*280e0*/  IMAD R14, R14, UR5, RZ ;  /* 0x000000050e0e7c24 */ /* 0x000fc4000f8e02ff */
[----:B------:R-:W-:Y:S01]  /*280f0*/  @!P2 IMAD.MOV R15, RZ, RZ, -R15 ;  /* 0x000000ffff0fa224 */ /* 0x000fe200078e0a0f */
[----:B------:R0:W4:Y:S01]  /*28100*/  @P0 LDG.E.U8 R43, desc[UR20][R12.64] ;  /* 0x000000140c2b0981 */ /* 0x000122000c1e1100 */
[----:B------:R-:W-:Y:S01]  /*28110*/  @!P3 IMAD.IADD R17, R17, 0x1, -R9 ;  /* 0x000000011111b824 */ /* 0x000fe200078e0a09 */
[----:B-1----:R-:W-:Y:S01]  /*28120*/  LEA.HI.X.SX32 R3, R11, R5, 0x1, P6 ;  /* 0x000000050b037211 */ /* 0x002fe200030f0eff */
[----:B------:R-:W-:Y:S01]  /*28130*/  IMAD.MOV R42, RZ, RZ, -R42 ;  /* 0x000000ffff2a7224 */ /* 0x000fe200078e0a2a */
[----:B------:R1:W-:Y:S01]  /*28140*/  STL [R1+0x998], R0 ;  /* 0x0009980001007387 */ /* 0x0003e20000100800 */
[----:B------:R-:W-:Y:S01]  /*28150*/  SEL R15, R47, R15, !P1 ;  /* 0x0000000f2f0f7207 */ /* 0x000fe20004800000 */
[----:B------:R-:W2:Y:S01]  /*28160*/  LDCU UR4, c[0x0][0x3b0] ;  /* 0x00007600ff0477ac */ /* 0x000ea20008000800 */
[----:B0-----:R-:W-:Y:S01]  /*28170*/  @P0 IMAD.MOV.U32 R12, RZ, RZ, R0 ;  /* 0x000000ffff0c0224 */ /* 0x001fe200078e0000 */
[----:B------:R-:W-:Y:S01]  /*28180*/  PRMT R41, RZ, 0x7610, R41 ;  /* 0x00007610ff297816 */ /* 0x000fe20000000029 */
[----:B------:R-:W-:Y:S01]  /*28190*/  @!P5 IMAD.IADD R16, R16, 0x1, -R9 ;  /* 0x000000011010d824 */ /* 0x000fe200078e0a09 */
[----:B------:R-:W0:Y:S01]  /*281a0*/  LDCU UR5, c[0x0][0x3b0] ;  /* 0x00007600ff0577ac */ /* 0x000e220008000800 */
[----:B-1----:R-:W-:Y:S01]  /*281b0*/  IADD3 R0, P6, PT, R14, R8, RZ ;  /* 0x000000080e007210 */ /* 0x002fe20007fde0ff */
[----:B------:R-:W-:Y:S01]  /*281c0*/  IMAD R22, R9, R42, R22 ;  /* 0x0000002a09167224 */ /* 0x000fe200078e0216 */
[----:B------:R-:W-:Y:S01]  /*281d0*/  PRMT R42, RZ, 0x7610, R42 ;  /* 0x00007610ff2a7816 */ /* 0x000fe2000000002a */
[----:B------:R-:W-:Y:S01]  /*281e0*/  @P0 IMAD.MOV.U32 R13, RZ, RZ, R3 ;  /* 0x000000ffff0d0224 */ /* 0x000fe200078e0003 */
[----:B------:R-:W-:Y:S01]  /*281f0*/  STL [R1+0x994], R3 ;  /* 0x0009940301007387 */ /* 0x000fe20000100800 */
[----:B------:R-:W-:Y:S01]  /*28200*/  IMAD R15, R15, UR6, RZ ;  /* 0x000000060f0f7c24 */ /* 0x000fe2000f8e02ff */
[----:B--2---:R-:W-:-:S02]  /*28210*/  ISETP.GE.AND P3, PT, R2, RZ, PT ;  /* 0x000000ff0200720c */ /* 0x004fc40003f66270 */
[----:B------:R1:W-:Y:S01]  /*28220*/  STL [R1+0x9a0], R0 ;  /* 0x0009a00001007387 */ /* 0x0003e20000100800 */
[----:B------:R-:W-:Y:S01]  /*28230*/  LEA.HI.X.SX32 R2, R14, R5, 0x1, P6 ;  /* 0x000000050e027211 */ /* 0x000fe200030f0eff */
[----:B------:R-:W2:Y:S02]  /*28240*/  LDCU UR6, c[0x0][0x3b0] ;  /* 0x00007600ff0677ac */ /* 0x000ea40008000800 */
[----:B------:R0:W2:Y:S04]  /*28250*/  @P0 LDG.E.U8 R42, desc[UR20][R12.64] ;  /* 0x000000140c2a0981 */ /* 0x0000a8000c1e1100 */
[----:B------:R1:W-:Y:S04]  /*28260*/  STL [R1+0x99c], R2 ;  /* 0x00099c0201007387 */ /* 0x0003e80000100800 */
[----:B------:R-:W2:Y:S01]  /*28270*/  LDL R93, [R1+0x1358] ;  /* 0x00135800015d7983 */ /* 0x000ea20000100800 */
[----:B------:R-:W-:-:S02]  /*28280*/  @!P3 IMAD.MOV R16, RZ, RZ, -R16 ;  /* 0x000000ffff10b224 */ /* 0x000fc400078e0a10 */
[----:B0-----:R-:W-:Y:S01]  /*28290*/  @P0 IMAD.MOV.U32 R12, RZ, RZ, R0 ;  /* 0x000000ffff0c0224 */ /* 0x001fe200078e0000 */
[----:B-1----:R-:W-:Y:S01]  /*282a0*/  IADD3 R0, P3, PT, R15, R8, RZ ;  /* 0x000000080f007210 */ /* 0x002fe20007f7e0ff */
[----:B------:R-:W-:-:S04]  /*282b0*/  @P0 IMAD.MOV.U32 R13, RZ, RZ, R2 ;  /* 0x000000ffff0d0224 */ /* 0x000fc800078e0002 */
[----:B------:R0:W-:Y:S04]  /*282c0*/  STL [R1+0x9a8], R0 ;  /* 0x0009a80001007387 */ /* 0x0001e80000100800 */
[----:B------:R-:W4:Y:S01]  /*282d0*/  LDL R2, [R1+0x135c] ;  /* 0x00135c0001027983 */ /* 0x000f220000100800 */
[----:B------:R-:W-:Y:S02]  /*282e0*/  LEA.HI.X.SX32 R3, R15, R5, 0x1, P3 ;  /* 0x000000050f037211 */ /* 0x000fe400018f0eff */
[----:B------:R-:W-:Y:S01]  /*282f0*/  ISETP.GT.U32.AND P6, PT, R9, R20, PT ;  /* 0x000000140900720c */ /* 0x000fe20003fc4070 */
[----:B------:R1:W4:Y:S04]  /*28300*/  @P0 LDG.E.U8 R41, desc[UR20][R12.64] ;  /* 0x000000140c290981 */ /* 0x000328000c1e1100 */
[----:B------:R3:W-:Y:S04]  /*28310*/  STL [R1+0x9a4], R3 ;  /* 0x0009a40301007387 */ /* 0x0007e80000100800 */
[----:B------:R-:W4:Y:S01]  /*28320*/  LDL R7, [R1+0x1364] ;  /* 0x0013640001077983 */ /* 0x000f220000100800 */
[----:B-1----:R-:W-:-:S03]  /*28330*/  @P0 IMAD.MOV.U32 R12, RZ, RZ, R0 ;  /* 0x000000ffff0c0224 */ /* 0x002fc600078e0000 */
[----:B0-----:R-:W4:Y:S01]  /*28340*/  LDL R0, [R1+0x1368] ;  /* 0x0013680001007983 */ /* 0x001f220000100800 */
[----:B------:R-:W-:Y:S01]  /*28350*/  @!P6 IMAD.IADD R20, R20, 0x1, -R9 ;  /* 0x000000011414e824 */ /* 0x000fe200078e0a09 */
[----:B---3--:R-:W-:Y:S02]  /*28360*/  ISETP.GE.AND P6, PT, R4, RZ, PT ;  /* 0x000000ff0400720c */ /* 0x008fe40003fc6270 */
[----:B------:R-:W3:Y:S01]  /*28370*/  LDL R4, [R1+0x136c] ;  /* 0x00136c0001047983 */ /* 0x000ee20000100800 */
[C---:B------:R-:W-:Y:S02]  /*28380*/  ISETP.GT.U32.AND P2, PT, R9.reuse, R18, PT ;  /* 0x000000120900720c */ /* 0x040fe40003f44070 */
[----:B------:R-:W-:-:S11]  /*28390*/  ISETP.GT.U32.AND P5, PT, R9, R17, PT ;  /* 0x000000110900720c */ /* 0x000fd60003fa4070 */
[--C-:B------:R-:W-:Y:S01]  /*283a0*/  @!P2 IMAD.IADD R18, R18, 0x1, -R9.reuse ;  /* 0x000000011212a824 */ /* 0x100fe200078e0a09 */
[----:B------:R-:W-:Y:S01]  /*283b0*/  ISETP.GT.U32.AND P2, PT, R9, R19, PT ;  /* 0x000000130900720c */ /* 0x000fe20003f44070 */
[----:B------:R-:W-:-:S03]  /*283c0*/  @!P5 IMAD.IADD R17, R17, 0x1, -R9 ;  /* 0x000000011111d824 */ /* 0x000fc600078e0a09 */
[----:B------:R-:W-:Y:S02]  /*283d0*/  ISETP.GT.U32.AND P5, PT, R9, R18, PT ;  /* 0x000000120900720c */ /* 0x000fe40003fa4070 */
[----:B------:R-:W-:Y:S01]  /*283e0*/  SEL R16, R47, R16, !P1 ;  /* 0x000000102f107207 */ /* 0x000fe20004800000 */
[----:B------:R-:W-:-:S04]  /*283f0*/  @P0 IMAD.MOV.U32 R13, RZ, RZ, R3 ;  /* 0x000000ffff0d0224 */ /* 0x000fc800078e0003 */
[----:B------:R-:W-:Y:S01]  /*28400*/  IMAD R16, R16, UR4, RZ ;  /* 0x0000000410107c24 */ /* 0x000fe2000f8e02ff */
[----:B------:R-:W-:Y:S01]  /*28410*/  ISETP.GT.U32.AND P3, PT, R9, R20, PT ;  /* 0x000000140900720c */ /* 0x000fe20003f64070 */
[----:B------:R-:W-:Y:S01]  /*28420*/  @!P2 IMAD.IADD R19, R19, 0x1, -R9 ;  /* 0x000000011313a824 */ /* 0x000fe200078e0a09 */
[----:B------:R-:W-:Y:S01]  /*28430*/  PRMT R40, RZ, 0x7610, R40 ;  /* 0x00007610ff287816 */ /* 0x000fe20000000028 */
[----:B------:R-:W-:Y:S01]  /*28440*/  @!P6 IMAD.MOV R17, RZ, RZ, -R17 ;  /* 0x000000ffff11e224 */ /* 0x000fe200078e0a11 */
[----:B------:R-:W-:Y:S01]  /*28450*/  IADD3 R3, P6, PT, R16, R8, RZ ;  /* 0x0000000810037210 */ /* 0x000fe20007fde0ff */
[----:B------:R-:W-:Y:S01]  /*28460*/  @!P5 IMAD.IADD R18, R18, 0x1, -R9 ;  /* 0x000000011212d824 */ /* 0x000fe200078e0a09 */
[C---:B------:R-:W-:Y:S01]  /*28470*/  ISETP.GT.U32.AND P2, PT, R9.reuse, R19, PT ;  /* 0x000000130900720c */ /* 0x040fe20003f44070 */
[----:B------:R-:W0:Y:S01]  /*28480*/  LDCU UR4, c[0x0][0x3b0] ;  /* 0x00007600ff0477ac */ /* 0x000e220008000800 */
[----:B------:R-:W-:Y:S01]  /*28490*/  ISETP.GT.U32.AND P5, PT, R9, R22, PT ;  /* 0x000000160900720c */ /* 0x000fe20003fa4070 */
[----:B------:R1:W3:Y:S01]  /*284a0*/  @P0 LDG.E.U8 R40, desc[UR20][R12.64] ;  /* 0x000000140c280981 */ /* 0x0002e2000c1e1100 */
[----:B------:R-:W-:-:S02]  /*284b0*/  LEA.HI.X.SX32 R6, R16, R5, 0x1, P6 ;  /* 0x0000000510067211 */ /* 0x000fc400030f0eff */
[----:B------:R-:W-:Y:S01]  /*284c0*/  SEL R17, R47, R17, !P1 ;  /* 0x000000112f117207 */ /* 0x000fe20004800000 */
[----:B------:R-:W-:-:S04]  /*284d0*/  @!P3 IMAD.IADD R20, R20, 0x1, -R9 ;  /* 0x000000011414b824 */ /* 0x000fc800078e0a09 */
[----:B------:R-:W-:Y:S02]  /*284e0*/  IMAD R17, R17, UR5, RZ ;  /* 0x0000000511117c24 */ /* 0x000fe4000f8e02ff */
[--C-:B------:R-:W-:Y:S01]  /*284f0*/  @!P2 IMAD.IADD R19, R19, 0x1, -R9.reuse ;  /* 0x000000011313a824 */ /* 0x100fe200078e0a09 */
[----:B------:R-:W-:Y:S01]  /*28500*/  ISETP.GT.U32.AND P3, PT, R9, R21, PT ;  /* 0x000000150900720c */ /* 0x000fe20003f64070 */
[----:B------:R-:W-:Y:S01]  /*28510*/  @!P5 IMAD.IADD R22, R22, 0x1, -R9 ;  /* 0x000000011616d824 */ /* 0x000fe200078e0a09 */
[----:B------:R0:W-:Y:S01]  /*28520*/  STL [R1+0x9b0], R3 ;  /* 0x0009b00301007387 */ /* 0x0001e20000100800 */
[----:B-1----:R-:W-:Y:S01]  /*28530*/  @P0 IMAD.MOV.U32 R12, RZ, RZ, R3 ;  /* 0x000000ffff0c0224 */ /* 0x002fe200078e0003 */
[----:B------:R-:W-:Y:S01]  /*28540*/  PRMT R39, RZ, 0x7610, R39 ;  /* 0x00007610ff277816 */ /* 0x000fe20000000027 */
[----:B------:R-:W-:Y:S01]  /*28550*/  @P0 IMAD.MOV.U32 R13, RZ, RZ, R6 ;  /* 0x000000ffff0d0224 */ /* 0x000fe200078e0006 */
[----:B------:R-:W1:Y:S07]  /*28560*/  LDCU UR5, c[0x0][0x3b0] ;  /* 0x00007600ff0577ac */ /* 0x000e6e0008000800 */
[----:B------:R-:W-:Y:S01]  /*28570*/  @!P3 IMAD.IADD R21, R21, 0x1, -R9 ;  /* 0x000000011515b824 */ /* 0x000fe200078e0a09 */
[----:B------:R-:W-:Y:S04]  /*28580*/  STL [R1+0x9ac], R6 ;  /* 0x0009ac0601007387 */ /* 0x000fe80000100800 */
[----:B------:R0:W3:Y:S01]  /*28590*/  @P0 LDG.E.U8 R39, desc[UR20][R12.64] ;  /* 0x000000140c270981 */ /* 0x0000e2000c1e1100 */
[----:B--2---:R-:W-:-:S02]  /*285a0*/  ISETP.GE.AND P6, PT, R93, RZ, PT ;  /* 0x000000ff5d00720c */ /* 0x004fc40003fc6270 */
[----:B----4-:R-:W-:Y:S02]  /*285b0*/  ISETP.GE.AND P2, PT, R2, RZ, PT ;  /* 0x000000ff0200720c */ /* 0x010fe40003f46270 */
[----:B------:R-:W-:-:S09]  /*285c0*/  IADD3 R2, P5, PT, R17, R8, RZ ;  /* 0x0000000811027210 */ /* 0x000fd20007fbe0ff */
[----:B------:R-:W-:Y:S01]  /*285d0*/  @!P6 IMAD.MOV R18, RZ, RZ, -R18 ;  /* 0x000000ffff12e224 */ /* 0x000fe200078e0a12 */
[----:B0-----:R-:W-:Y:S02]  /*285e0*/  LEA.HI.X.SX32 R3, R17, R5, 0x1, P5 ;  /* 0x0000000511037211 */ /* 0x001fe400028f0eff */
[----:B------:R-:W-:Y:S02]  /*285f0*/  ISETP.GT.U32.AND P5, PT, R9, R22, PT ;  /* 0x000000160900720c */ /* 0x000fe40003fa4070 */
[----:B------:R-:W-:Y:S02]  /*28600*/  SEL R18, R47, R18, !P1 ;  /* 0x000000122f127207 */ /* 0x000fe40004800000 */
[----:B------:R-:W-:-:S03]  /*28610*/  ISETP.GE.AND P3, PT, R7, RZ, PT ;  /* 0x000000ff0700720c */ /* 0x000fc60003f66270 */
[----:B------:R-:W-:Y:S02]  /*28620*/  IMAD R18, R18, UR6, RZ ;  /* 0x0000000612127c24 */ /* 0x000fe4000f8e02ff */
[----:B------:R-:W-:Y:S01]  /*28630*/  @!P2 IMAD.MOV R20, RZ, RZ, -R20 ;  /* 0x000000ffff14a224 */ /* 0x000fe200078e0a14 */
[----:B------:R-:W-:Y:S01]  /*28640*/  ISETP.GE.AND P2, PT, R0, RZ, PT ;  /* 0x000000ff0000720c */ /* 0x000fe20003f46270 */
[----:B------:R0:W-:Y:S01]  /*28650*/  STL [R1+0x9d8], R2 ;  /* 0x0009d80201007387 */ /* 0x0001e20000100800 */
[----:B------:R-:W-:Y:S01]  /*28660*/  @P0 IMAD.MOV.U32 R12, RZ, RZ, R2 ;  /* 0x000000ffff0c0224 */ /* 0x000fe200078e0002 */
[----:B------:R-:W-:Y:S01]  /*28670*/  ISETP.GT.U32.AND P6, PT, R9, R21, PT ;  /* 0x000000150900720c */ /* 0x000fe20003fc4070 */
[----:B------:R-:W-:Y:S01]  /*28680*/  @!P5 IMAD.IADD R22, R22, 0x1, -R9 ;  /* 0x000000011616d824 */ /* 0x000fe200078e0a09 */
[C---:B------:R-:W-:Y:S01]  /*28690*/  IADD3 R0, P5, PT, R18.reuse, R8, RZ ;  /* 0x0000000812007210 */ /* 0x040fe20007fbe0ff */
[----:B------:R-:W-:Y:S01]  /*286a0*/  STL [R1+0x9d4], R3 ;  /* 0x0009d40301007387 */ /* 0x000fe20000100800 */
[----:B------:R-:W-:Y:S01]  /*286b0*/  @!P3 IMAD.MOV R19, RZ, RZ, -R19 ;  /* 0x000000ffff13b224 */ /* 0x000fe200078e0a13 */
[----:B------:R-:W-:Y:S01]  /*286c0*/  PRMT R38, RZ, 0x7610, R38 ;  /* 0x00007610ff267816 */ /* 0x000fe20000000026 */
[----:B------:R-:W-:Y:S01]  /*286d0*/  @P0 IMAD.MOV.U32 R13, RZ, RZ, R3 ;  /* 0x000000ffff0d0224 */ /* 0x000fe200078e0003 */
[----:B------:R-:W2:Y:S01]  /*286e0*/  LDCU UR6, c[0x0][0x3b0] ;  /* 0x00007600ff0677ac */ /* 0x000ea20008000800 */
[----:B0-----:R-:W-:Y:S01]  /*286f0*/  LEA.HI.X.SX32 R2, R18, R5, 0x1, P5 ;  /* 0x0000000512027211 */ /* 0x001fe200028f0eff */
[----:B------:R0:W-:Y:S01]  /*28700*/  STL [R1+0x9e0], R0 ;  /* 0x0009e00001007387 */ /* 0x0001e20000100800 */
[----:B---3--:R-:W-:-:S03]  /*28710*/  ISETP.GE.AND P3, PT, R4, RZ, PT ;  /* 0x000000ff0400720c */ /* 0x008fc60003f66270 */
[----:B------:R3:W-:Y:S04]  /*28720*/  STL [R1+0x9dc], R2 ;  /* 0x0009dc0201007387 */ /* 0x0007e80000100800 */
[----:B------:R-:W4:Y:S01]  /*28730*/  LDL R4, [R1+0x1370] ;  /* 0x0013700001047983 */ /* 0x000f220000100800 */
[C---:B------:R-:W-:Y:S01]  /*28740*/  SEL R20, R47.reuse, R20, !P1 ;  /* 0x000000142f147207 */ /* 0x040fe20004800000 */
[----:B------:R-:W-:Y:S01]  /*28750*/  @!P2 IMAD.MOV R22, RZ, RZ, -R22 ;  /* 0x000000ffff16a224 */ /* 0x000fe200078e0a16 */
[C---:B------:R-:W-:Y:S01]  /*28760*/  SEL R19, R47.reuse, R19, !P1 ;  /* 0x000000132f137207 */ /* 0x040fe20004800000 */
[----:B------:R0:W4:Y:S02]  /*28770*/  @P0 LDG.E.U8 R38, desc[UR20][R12.64] ;  /* 0x000000140c260981 */ /* 0x000124000c1e1100 */
[----:B------:R-:W-:Y:S01]  /*28780*/  IMAD R20, R20, UR4, RZ ;  /* 0x0000000414147c24 */ /* 0x000fe2000f8e02ff */
[----:B------:R-:W-:Y:S01]  /*28790*/  SEL R22, R47, R22, !P1 ;  /* 0x000000162f167207 */ /* 0x000fe20004800000 */
[----:B------:R-:W-:Y:S01]  /*287a0*/  @!P6 IMAD.IADD R21, R21, 0x1, -R9 ;  /* 0x000000011515e824 */ /* 0x000fe200078e0a09 */
[----:B------:R-:W-:Y:S01]  /*287b0*/  PRMT R37, RZ, 0x7610, R37 ;  /* 0x00007610ff257816 */ /* 0x000fe20000000025 */
[----:B------:R-:W-:Y:S01]  /*287c0*/  IMAD R19, R19, UR7, RZ ;  /* 0x0000000713137c24 */ /* 0x000fe2000f8e02ff */
[----:B------:R-:W-:Y:S01]  /*287d0*/  PRMT R36, RZ, 0x7610, R36 ;  /* 0x00007610ff247816 */ /* 0x000fe20000000024 */
[----:B0-----:R-:W-:Y:S01]  /*287e0*/  @P0 IMAD.MOV.U32 R12, RZ, RZ, R0 ;  /* 0x000000ffff0c0224 */ /* 0x001fe200078e0000 */
[CC--:B------:R-:W-:Y:S01]  /*287f0*/  IADD3 R0, P2, PT, R20.reuse, R8.reuse, RZ ;  /* 0x0000000814007210 */ /* 0x0c0fe20007f5e0ff */
[----:B------:R-:W-:Y:S01]  /*28800*/  @P0 IMAD.MOV.U32 R13, RZ, RZ, R2 ;  /* 0x000000ffff0d0224 */ /* 0x000fe200078e0002 */
[----:B------:R-:W-:Y:S01]  /*28810*/  PRMT R35, RZ, 0x7610, R35 ;  /* 0x00007610ff237816 */ /* 0x000fe20000000023 */
[----:B------:R-:W-:Y:S01]  /*28820*/  @!P3 IMAD.MOV R21, RZ, RZ, -R21 ;  /* 0x000000ffff15b224 */ /* 0x000fe200078e0a15 */
[----:B------:R-:W-:Y:S01]  /*28830*/  LEA.HI.X.SX32 R6, R20, R5, 0x1, P2 ;  /* 0x0000000514067211 */ /* 0x000fe200010f0eff */
[----:B-1----:R-:W-:Y:S01]  /*28840*/  IMAD R22, R22, UR5, RZ ;  /* 0x0000000516167c24 */ /* 0x002fe2000f8e02ff */
[-C--:B---3--:R-:W-:Y:S01]  /*28850*/  IADD3 R2, P3, PT, R19, R8.reuse, RZ ;  /* 0x0000000813027210 */ /* 0x088fe20007f7e0ff */
[----:B------:R0:W3:Y:S01]  /*28860*/  @P0 LDG.E.U8 R37, desc[UR20][R12.64] ;  /* 0x000000140c250981 */ /* 0x0000e2000c1e1100 */
[----:B------:R-:W-:Y:S01]  /*28870*/  SEL R21, R47, R21, !P1 ;  /* 0x000000152f157207 */ /* 0x000fe20004800000 */
[----:B------:R-:W1:Y:S02]  /*28880*/  LDCU UR4, c[0x0][0x3b0] ;  /* 0x00007600ff0477ac */ /* 0x000e640008000800 */
[----:B------:R2:W-:Y:S01]  /*28890*/  STL [R1+0x9e8], R0 ;  /* 0x0009e80001007387 */ /* 0x0005e20000100800 */
[----:B------:R-:W-:Y:S01]  /*288a0*/  LEA.HI.X.SX32 R3, R19, R5, 0x1, P3 ;  /* 0x0000000513037211 */ /* 0x000fe200018f0eff */
[----:B------:R-:W1:Y:S01]  /*288b0*/  LDCU UR5, c[0x0][0x3b0] ;  /* 0x00007600ff0577ac */ /* 0x000e620008000800 */
[----:B0-----:R-:W-:Y:S01]  /*288c0*/  @P0 IMAD.MOV.U32 R12, RZ, RZ, R0 ;  /* 0x000000ffff0c0224 */ /* 0x001fe200078e0000 */
[----:B------:R-:W-:Y:S01]  /*288d0*/  STL [R1+0x9f0], R2 ;  /* 0x0009f00201007387 */ /* 0x000fe20000100800 */
[----:B------:R-:W-:Y:S01]  /*288e0*/  @P0 IMAD.MOV.U32 R13, RZ, RZ, R6 ;  /* 0x000000ffff0d0224 */ /* 0x000fe200078e0006 */
[----:B--2---:R-:W-:-:S02]  /*288f0*/  IADD3 R0, P2, PT, R22, R8, RZ ;  /* 0x0000000816007210 */ /* 0x004fc40007f5e0ff */
[----:B------:R0:W-:Y:S01]  /*28900*/  STL [R1+0x9e4], R6 ;  /* 0x0009e40601007387 */ /* 0x0001e20000100800 */
[----:B------:R-:W-:-:S03]  /*28910*/  IMAD R21, R21, UR6, RZ ;  /* 0x0000000615157c24 */ /* 0x000fc6000f8e02ff */
[----:B------:R2:W3:Y:S01]  /*28920*/  @P0 LDG.E.U8 R36, desc[UR20][R12.64] ;  /* 0x000000140c240981 */ /* 0x0004e2000c1e1100 */
[----:B0-----:R-:W-:Y:S02]  /*28930*/  LEA.HI.X.SX32 R6, R22, R5, 0x1, P2 ;  /* 0x0000000516067211 */ /* 0x001fe400010f0eff */
[----:B------:R-:W-:Y:S01]  /*28940*/  ISETP.GT.U32.AND P2, PT, R9, R23, PT ;  /* 0x000000170900720c */ /* 0x000fe20003f44070 */
[----:B--2---:R-:W-:Y:S02]  /*28950*/  @P0 IMAD.MOV.U32 R12, RZ, RZ, R2 ;  /* 0x000000ffff0c0224 */ /* 0x004fe400078e0002 */
[----:B------:R-:W-:Y:S01]  /*28960*/  @P0 IMAD.MOV.U32 R13, RZ, RZ, R3 ;  /* 0x000000ffff0d0224 */ /* 0x000fe200078e0003 */
[----:B------:R-:W-:Y:S01]  /*28970*/  IADD3 R2, P3, PT, R21, R8, RZ ;  /* 0x0000000815027210 */ /* 0x000fe20007f7e0ff */
[----:B------:R0:W-:Y:S01]  /*28980*/  STL [R1+0x9ec], R3 ;  /* 0x0009ec0301007387 */ /* 0x0001e20000100800 */
[----:B------:R-:W-:-:S03]  /*28990*/  PRMT R34, RZ, 0x7610, R34 ;  /* 0x00007610ff227816 */ /* 0x000fc60000000022 */
[----:B------:R2:W3:Y:S04]  /*289a0*/  @P0 LDG.E.U8 R35, desc[UR20][R12.64] ;  /* 0x000000140c230981 */ /* 0x0004e8000c1e1100 */
[----:B------:R1:W-:Y:S01]  /*289b0*/  STL [R1+0xa18], R0 ;  /* 0x000a180001007387 */ /* 0x0003e20000100800 */
[----:B0-----:R-:W-:Y:S01]  /*289c0*/  LEA.HI.X.SX32 R3, R21, R5, 0x1, P3 ;  /* 0x0000000515037211 */ /* 0x001fe200018f0eff */
[----:B--2---:R-:W-:Y:S02]  /*289d0*/  @P0 IMAD.MOV.U32 R12, RZ, RZ, R0 ;  /* 0x000000ffff0c0224 */ /* 0x004fe400078e0000 */
[----:B------:R-:W-:Y:S02]  /*289e0*/  @P0 IMAD.MOV.U32 R13, RZ, RZ, R6 ;  /* 0x000000ffff0d0224 */ /* 0x000fe400078e0006 */
[----:B-1----:R-:W-:Y:S01]  /*289f0*/  VIADD R0, R64, 0xd7 ;  /* 0x000000d740007836 */ /* 0x002fe20000000000 */
[----:B------:R-:W-:Y:S01]  /*28a00*/  PRMT R33, RZ, 0x7610, R33 ;  /* 0x00007610ff217816 */ /* 0x000fe20000000021 */
[----:B------:R-:W-:Y:S01]  /*28a10*/  @!P2 IMAD.IADD R23, R23, 0x1, -R9 ;  /* 0x000000011717a824 */ /* 0x000fe200078e0a09 */
[----:B------:R0:W2:Y:S02]  /*28a20*/  @P0 LDG.E.U8 R34, desc[UR20][R12.64] ;  /* 0x000000140c220981 */ /* 0x0000a4000c1e1100 */
[----:B------:R-:W-:-:S02]  /*28a30*/  IABS R11, R0 ;  /* 0x00000000000b7213 */ /* 0x000fc40000000000 */
[----:B------:R-:W-:Y:S01]  /*28a40*/  ISETP.GT.U32.AND P2, PT, R9, R23, PT ;  /* 0x000000170900720c */ /* 0x000fe20003f44070 */
[----:B0-----:R-:W-:Y:S02]  /*28a50*/  @P0 IMAD.MOV.U32 R12, RZ, RZ, R2 ;  /* 0x000000ffff0c0224 */ /* 0x001fe400078e0002 */
[----:B------:R-:W-:-:S05]  /*28a60*/  @P0 IMAD.MOV.U32 R13, RZ, RZ, R3 ;  /* 0x000000ffff0d0224 */ /* 0x000fca00078e0003 */
[----:B------:R0:W2:Y:S02]  /*28a70*/  @P0 LDG.E.U8 R33, desc[UR20][R12.64] ;  /* 0x000000140c210981 */ /* 0x0000a4000c1e1100 */
[----:B0-----:R-:W-:-:S04]  /*28a80*/  IMAD.HI.U32 R12, R10, R11, RZ ;  /* 0x0000000b0a0c7227 */ /* 0x001fc800078e00ff */
[----:B------:R-:W-:-:S04]  /*28a90*/  IMAD.MOV R12, RZ, RZ, -R12 ;  /* 0x000000ffff0c7224 */ /* 0x000fc800078e0a0c */
[----:B------:R-:W-:Y:S02]  /*28aa0*/  IMAD R11, R9, R12, R11 ;  /* 0x0000000c090b7224 */ /* 0x000fe400078e020b */
[----:B------:R-:W-:-:S03]  /*28ab0*/  @!P2 IMAD.IADD R23, R23, 0x1, -R9 ;  /* 0x000000011717a824 */ /* 0x000fc600078e0a09 */
[----:B------:R-:W-:Y:S01]  /*28ac0*/  ISETP.GT.U32.AND P2, PT, R9, R11, PT ;  /* 0x0000000b0900720c */ /* 0x000fe20003f44070 */
[----:B------:R0:W-:Y:S04]  /*28ad0*/  STL [R1+0xa20], R2 ;  /* 0x000a200201007387 */ /* 0x0001e80000100800 */
[----:B------:R-:W-:Y:S08]  /*28ae0*/  STL [R1+0xa14], R6 ;  /* 0x000a140601007387 */ /* 0x000ff00000100800 */
[----:B------:R-:W-:Y:S01]  /*28af0*/  @!P2 IMAD.IADD R11, R11, 0x1, -R9 ;  /* 0x000000010b0ba824 */ /* 0x000fe200078e0a09 */
[----:B------:R1:W-:Y:S04]  /*28b00*/  STL [R1+0xa1c], R3 ;  /* 0x000a1c0301007387 */ /* 0x0003e80000100800 */
[----:B------:R-:W-:Y:S01]  /*28b10*/  ISETP.GT.U32.AND P2, PT, R9, R11, PT ;  /* 0x0000000b0900720c */ /* 0x000fe20003f44070 */
[----:B------:R-:W-:Y:S01]  /*28b20*/  STL [R1+0x1328], R0 ;  /* 0x0013280001007387 */ /* 0x000fe20000100800 */
[----:B------:R-:W-:-:S11]  /*28b30*/  PRMT R32, RZ, 0x7610, R32 ;  /* 0x00007610ff207816 */ /* 0x000fd60000000020 */
[----:B------:R-:W-:Y:S01]  /*28b40*/  @!P2 IMAD.IADD R11, R11, 0x1, -R9 ;  /* 0x000000010b0ba824 */ /* 0x000fe200078e0a09 */
[----:B------:R-:W-:Y:S02]  /*28b50*/  PRMT R31, RZ, 0x7610, R31 ;  /* 0x00007610ff1f7816 */ /* 0x000fe4000000001f */
[----:B----4-:R-:W-:-:S13]  /*28b60*/  ISETP.GE.AND P3, PT, R4, RZ, PT ;  /* 0x000000ff0400720c */ /* 0x010fda0003f66270 */
[----:B------:R-:W-:-:S05]  /*28b70*/  @!P3 IMAD.MOV R23, RZ, RZ, -R23 ;  /* 0x000000ffff17b224 */ /* 0x000fca00078e0a17 */
[----:B------:R-:W-:-:S05]  /*28b80*/  SEL R23, R47, R23, !P1 ;  /* 0x000000172f177207 */ /* 0x000fca0004800000 */
[----:B------:R-:W-:Y:S01]  /*28b90*/  IMAD R23, R23, UR4, RZ ;  /* 0x0000000417177c24 */ /* 0x000fe2000f8e02ff */
[----:B------:R-:W4:Y:S04]  /*28ba0*/  LDCU UR4, c[0x0][0x3b0] ;  /* 0x00007600ff0477ac */ /* 0x000f280008000800 */
[----:B0-----:R-:W-:-:S04]  /*28bb0*/  IADD3 R2, P3, PT, R23, R8, RZ ;  /* 0x0000000817027210 */ /* 0x001fc80007f7e0ff */
[----:B-1----:R-:W-:Y:S02]  /*28bc0*/  LEA.HI.X.SX32 R3, R23, R5, 0x1, P3 ;  /* 0x0000000517037211 */ /* 0x002fe400018f0eff */
[----:B------:R-:W-:Y:S01]  /*28bd0*/  ISETP.GE.AND P3, PT, R0, RZ, PT ;  /* 0x000000ff0000720c */ /* 0x000fe20003f66270 */
[----:B------:R0:W-:Y:S01]  /*28be0*/  STL [R1+0xa28], R2 ;  /* 0x000a280201007387 */ /* 0x0001e20000100800 */
[----:B------:R-:W-:Y:S02]  /*28bf0*/  @P0 IMAD.MOV.U32 R12, RZ, RZ, R2 ;  /* 0x000000ffff0c0224 */ /* 0x000fe400078e0002 */
[----:B------:R-:W-:-:S05]  /*28c00*/  @P0 IMAD.MOV.U32 R13, RZ, RZ, R3 ;  /* 0x000000ffff0d0224 */ /* 0x000fca00078e0003 */
[----:B------:R1:W2:Y:S01]  /*28c10*/  @P0 LDG.E.U8 R32, desc[UR20][R12.64] ;  /* 0x000000140c200981 */ /* 0x0002a2000c1e1100 */
[----:B0-----:R-:W-:-:S03]  /*28c20*/  VIADD R2, R64, 0xdc ;  /* 0x000000dc40027836 */ /* 0x001fc60000000000 */
[----:B------:R-:W-:Y:S02]  /*28c30*/  @!P3 IMAD.MOV R11, RZ, RZ, -R11 ;  /* 0x000000ffff0bb224 */ /* 0x000fe400078e0a0b */
[----:B-1----:R-:W-:-:S03]  /*28c40*/  IABS R12, R2 ;  /* 0x00000002000c7213 */ /* 0x002fc60000000000 */
[----:B------:R-:W-:Y:S02]  /*28c50*/  SEL R13, R47, R11, !P1 ;  /* 0x0000000b2f0d7207 */ /* 0x000fe40004800000 */
[----:B------:R-:W-:-:S04]  /*28c60*/  IMAD.HI.U32 R11, R10, R12, RZ ;  /* 0x0000000c0a0b7227 */ /* 0x000fc800078e00ff */
[----:B----4-:R-:W-:Y:S01]  /*28c70*/  IMAD R13, R13, UR4, RZ ;  /* 0x000000040d0d7c24 */ /* 0x010fe2000f8e02ff */
[----:B------:R0:W-:Y:S01]  /*28c80*/  STL [R1+0xa24], R3 ;  /* 0x000a240301007387 */ /* 0x0001e20000100800 */
[----:B------:R-:W-:Y:S01]  /*28c90*/  IMAD.MOV R11, RZ, RZ, -R11 ;  /* 0x000000ffff0b7224 */ /* 0x000fe200078e0a0b */
[----:B------:R-:W-:Y:S01]  /*28ca0*/  ISETP.GE.AND P3, PT, R2, RZ, PT ;  /* 0x000000ff0200720c */ /* 0x000fe20003f66270 */
[----:B------:R-:W1:Y:S01]  /*28cb0*/  LDCU UR4, c[0x0][0x3b0] ;  /* 0x00007600ff0477ac */ /* 0x000e620008000800 */
[----:B------:R-:W-:Y:S01]  /*28cc0*/  IADD3 R0, P2, PT, R13, R8, RZ ;  /* 0x000000080d007210 */ /* 0x000fe20007f5e0ff */
[----:B------:R-:W-:-:S03]  /*28cd0*/  IMAD R11, R9, R11, R12 ;  /* 0x0000000b090b7224 */ /* 0x000fc600078e020c */
[----:B0-----:R-:W-:Y:S02]  /*28ce0*/  LEA.HI.X.SX32 R3, R13, R5, 0x1, P2 ;  /* 0x000000050d037211 */ /* 0x001fe400010f0eff */
[----:B------:R-:W-:Y:S01]  /*28cf0*/  ISETP.GT.U32.AND P2, PT, R9, R11, PT ;  /* 0x0000000b0900720c */ /* 0x000fe20003f44070 */
[----:B------:R-:W-:Y:S01]  /*28d00*/  STL [R1+0x1330], R2 ;  /* 0x0013300201007387 */ /* 0x000fe20000100800 */
[----:B------:R-:W-:Y:S02]  /*28d10*/  @P0 IMAD.MOV.U32 R12, RZ, RZ, R0 ;  /* 0x000000ffff0c0224 */ /* 0x000fe400078e0000 */
[----:B------:R-:W-:Y:S01]  /*28d20*/  @P0 IMAD.MOV.U32 R13, RZ, RZ, R3 ;  /* 0x000000ffff0d0224 */ /* 0x000fe200078e0003 */
[----:B------:R0:W-:Y:S04]  /*28d30*/  STL [R1+0xa30], R0 ;  /* 0x000a300001007387 */ /* 0x0001e80000100800 */
[----:B------:R4:W2:Y:S01]  /*28d40*/  @P0 LDG.E.U8 R31, desc[UR20][R12.64] ;  /* 0x000000140c1f0981 */ /* 0x0008a2000c1e1100 */
[----:B0-----:R-:W-:-:S03]  /*28d50*/  VIADD R0, R64, 0xdd ;  /* 0x000000dd40007836 */ /* 0x001fc60000000000 */
[----:B------:R-:W-:Y:S02]  /*28d60*/  @!P2 IMAD.IADD R11, R11, 0x1, -R9 ;  /* 0x000000010b0ba824 */ /* 0x000fe400078e0a09 */
[----:B----4-:R-:W-:-:S03]  /*28d70*/  IABS R12, R0 ;  /* 0x00000000000c7213 */ /* 0x010fc60000000000 */
[----:B------:R-:W-:Y:S02]  /*28d80*/  ISETP.GT.U32.AND P2, PT, R9, R11, PT ;  /* 0x0000000b0900720c */ /* 0x000fe40003f44070 */
[----:B------:R-:W-:-:S04]  /*28d90*/  IMAD.HI.U32 R13, R10, R12, RZ ;  /* 0x0000000c0a0d7227 */ /* 0x000fc800078e00ff */
[----:B------:R-:W-:-:S04]  /*28da0*/  IMAD.MOV R13, RZ, RZ, -R13 ;  /* 0x000000ffff0d7224 */ /* 0x000fc800078e0a0d */
[----:B------:R-:W-:-:S03]  /*28db0*/  IMAD R12, R9, R13, R12 ;  /* 0x0000000d090c7224 */ /* 0x000fc600078e020c */
[----:B------:R-:W-:Y:S02]  /*28dc0*/  @!P2 IMAD.IADD R11, R11, 0x1, -R9 ;  /* 0x000000010b0ba824 */ /* 0x000fe400078e0a09 */
[----:B------:R-:W-:Y:S02]  /*28dd0*/  ISETP.GT.U32.AND P2, PT, R9, R12, PT ;  /* 0x0000000c0900720c */ /* 0x000fe40003f44070 */
[----:B------:R-:W-:-:S05]  /*28de0*/  @!P3 IMAD.MOV R11, RZ, RZ, -R11 ;  /* 0x000000ffff0bb224 */ /* 0x000fca00078e0a0b */
[----:B------:R-:W-:-:S05]  /*28df0*/  SEL R11, R47, R11, !P1 ;  /* 0x0000000b2f0b7207 */ /* 0x000fca0004800000 */
[----:B-1----:R-:W-:Y:S01]  /*28e00*/  IMAD R11, R11, UR4, RZ ;  /* 0x000000040b0b7c24 */ /* 0x002fe2000f8e02ff */
[----:B------:R0:W-:Y:S01]  /*28e10*/  STL [R1+0xa2c], R3 ;  /* 0x000a2c0301007387 */ /* 0x0001e20000100800 */
[----:B------:R-:W-:Y:S01]  /*28e20*/  @!P2 IMAD.IADD R12, R12, 0x1, -R9 ;  /* 0x000000010c0ca824 */ /* 0x000fe200078e0a09 */
[----:B------:R-:W1:Y:S02]  /*28e30*/  LDCU UR4, c[0x0][0x3b0] ;  /* 0x00007600ff0477ac */ /* 0x000e640008000800 */
[----:B------:R-:W-:Y:S02]  /*28e40*/  IADD3 R2, P3, PT, R11, R8, RZ ;  /* 0x000000080b027210 */ /* 0x000fe40007f7e0ff */
[----:B------:R-:W-:Y:S02]  /*28e50*/  ISETP.GT.U32.AND P2, PT, R9, R12, PT ;  /* 0x0000000c0900720c */ /* 0x000fe40003f44070 */
[----:B0-----:R-:W-:Y:S02]  /*28e60*/  LEA.HI.X.SX32 R3, R11, R5, 0x1, P3 ;  /* 0x000000050b037211 */ /* 0x001fe400018f0eff */
[----:B------:R-:W-:Y:S01]  /*28e70*/  ISETP.GE.AND P3, PT, R0, RZ, PT ;  /* 0x000000ff0000720c */ /* 0x000fe20003f66270 */
[----:B------:R-:W-:Y:S01]  /*28e80*/  STL [R1+0x132c], R0 ;  /* 0x00132c0001007387 */ /* 0x000fe20000100800 */
[----:B------:R-:W-:-:S03]  /*28e90*/  @P0 IMAD.MOV.U32 R14, RZ, RZ, R2 ;  /* 0x000000ffff0e0224 */ /* 0x000fc600078e0002 */
[----:B------:R0:W-:Y:S04]  /*28ea0*/  STL [R1+0xa58], R2 ;  /* 0x000a580201007387 */ /* 0x0001e80000100800 */
[----:B------:R-:W-:Y:S02]  /*28eb0*/  @!P2 IMAD.IADD R12, R12, 0x1, -R9 ;  /* 0x000000010c0ca824 */ /* 0x000fe400078e0a09 */
[----:B0-----:R-:W-:Y:S02]  /*28ec0*/  VIADD R2, R64, 0xde ;  /* 0x000000de40027836 */ /* 0x001fe40000000000 */
[----:B------:R-:W-:-:S03]  /*28ed0*/  @!P3 IMAD.MOV R12, RZ, RZ, -R12 ;  /* 0x000000ffff0cb224 */ /* 0x000fc600078e0a0c */
[----:B------:R-:W-:Y:S02]  /*28ee0*/  IABS R11, R2 ;  /* 0x00000002000b7213 */ /* 0x000fe40000000000 */
[----:B------:R-:W-:-:S03]  /*28ef0*/  SEL R13, R47, R12, !P1 ;  /* 0x0000000c2f0d7207 */ /* 0x000fc60004800000 */
[----:B------:R-:W-:-:S04]  /*28f00*/  IMAD.HI.U32 R12, R10, R11, RZ ;  /* 0x0000000b0a0c7227 */ /* 0x000fc800078e00ff */
[----:B-1----:R-:W-:Y:S01]  /*28f10*/  IMAD R13, R13, UR4, RZ ;  /* 0x000000040d0d7c24 */ /* 0x002fe2000f8e02ff */
[----:B------:R0:W-:Y:S01]  /*28f20*/  STL [R1+0xa54], R3 ;  /* 0x000a540301007387 */ /* 0x0001e20000100800 */
[----:B------:R-:W-:Y:S02]  /*28f30*/  IMAD.MOV R12, RZ, RZ, -R12 ;  /* 0x000000ffff0c7224 */ /* 0x000fe400078e0a0c */
[----:B------:R-:W-:Y:S01]  /*28f40*/  @P0 IMAD.MOV.U32 R15, RZ, RZ, R3 ;  /* 0x000000ffff0f0224 */ /* 0x000fe200078e0003 */
[----:B------:R-:W-:Y:S01]  /*28f50*/  IADD3 R0, P2, PT, R13, R8, RZ ;  /* 0x000000080d007210 */ /* 0x000fe20007f5e0ff */
[----:B------:R-:W-:Y:S01]  /*28f60*/  IMAD R11, R9, R12, R11 ;  /* 0x0000000c090b7224 */ /* 0x000fe200078e020b */
[----:B------:R-:W-:Y:S01]  /*28f70*/  PRMT R29, RZ, 0x7610, R29 ;  /* 0x00007610ff1d7816 */ /* 0x000fe2000000001d */
[----:B------:R-:W1:Y:S01]  /*28f80*/  LDCU UR4, c[0x0][0x3b0] ;  /* 0x00007600ff0477ac */ /* 0x000e620008000800 */
[----:B0-----:R-:W-:Y:S02]  /*28f90*/  LEA.HI.X.SX32 R3, R13, R5, 0x1, P2 ;  /* 0x000000050d037211 */ /* 0x001fe400010f0eff */
[----:B------:R-:W-:Y:S01]  /*28fa0*/  ISETP.GT.U32.AND P2, PT, R9, R11, PT ;  /* 0x0000000b0900720c */ /* 0x000fe20003f44070 */
[----:B------:R-:W-:Y:S01]  /*28fb0*/  STL [R1+0x1320], R2 ;  /* 0x0013200201007387 */ /* 0x000fe20000100800 */
[----:B------:R-:W-:-:S02]  /*28fc0*/  @P0 IMAD.MOV.U32 R12, RZ, RZ, R0 ;  /* 0x000000ffff0c0224 */ /* 0x000fc400078e0000 */
[----:B------:R-:W-:Y:S01]  /*28fd0*/  @P0 IMAD.MOV.U32 R13, RZ, RZ, R3 ;  /* 0x000000ffff0d0224 */ /* 0x000fe200078e0003 */
[----:B------:R0:W-:Y:S04]  /*28fe0*/  STL [R1+0xa60], R0 ;  /* 0x000a600001007387 */ /* 0x0001e80000100800 */
[----:B------:R4:W2:Y:S01]  /*28ff0*/  @P0 LDG.E.U8 R29, desc[UR20][R12.64] ;  /* 0x000000140c1d0981 */ /* 0x0008a2000c1e1100 */
[----:B0-----:R-:W-:-:S03]  /*29000*/  VIADD R0, R64, 0xdf ;  /* 0x000000df40007836 */ /* 0x001fc60000000000 */
[----:B------:R-:W-:Y:S02]  /*29010*/  @!P2 IMAD.IADD R11, R11, 0x1, -R9 ;  /* 0x000000010b0ba824 */ /* 0x000fe400078e0a09 */
[----:B----4-:R-:W-:-:S03]  /*29020*/  IABS R12, R0 ;  /* 0x00000000000c7213 */ /* 0x010fc60000000000 */
[----:B------:R-:W-:Y:S02]  /*29030*/  ISETP.GT.U32.AND P2, PT, R9, R11, PT ;  /* 0x0000000b0900720c */ /* 0x000fe40003f44070 */
[----:B------:R-:W-:Y:S01]  /*29040*/  IMAD.HI.U32 R13, R10, R12, RZ ;  /* 0x0000000c0a0d7227 */ /* 0x000fe200078e00ff */
[----:B------:R-:W-:-:S03]  /*29050*/  ISETP.GE.AND P3, PT, R2, RZ, PT ;  /* 0x000000ff0200720c */ /* 0x000fc60003f66270 */
        /* <DEDUP_REMOVED lines=9> */
[----:B------:R-:W-:Y:S01]  /*290f0*/  PRMT R30, RZ, 0x7610, R30 ;  /* 0x00007610ff1e7816 */ /* 0x000fe2000000001e */
[----:B------:R-:W1:Y:S01]  /*29100*/  LDCU UR4, c[0x0][0x3b0] ;  /* 0x00007600ff0477ac */ /* 0x000e620008000800 */
[----:B------:R-:W-:Y:S02]  /*29110*/  IADD3 R2, P3, PT, R11, R8, RZ ;  /* 0x000000080b027210 */ /* 0x000fe40007f7e0ff */
[----:B------:R-:W-:Y:S01]  /*29120*/  ISETP.GT.U32.AND P2, PT, R9, R12, PT ;  /* 0x0000000c0900720c */ /* 0x000fe20003f44070 */
[----:B------:R-:W-:Y:S01]  /*29130*/  STL [R1+0x1314], R0 ;  /* 0x0013140001007387 */ /* 0x000fe20000100800 */
[----:B0-----:R-:W-:-:S03]  /*29140*/  LEA.HI.X.SX32 R3, R11, R5, 0x1, P3 ;  /* 0x000000050b037211 */ /* 0x001fc600018f0eff */
[----:B------:R0:W4:Y:S01]  /*29150*/  @P0 LDG.E.U8 R30, desc[UR20][R14.64] ;  /* 0x000000140e1e0981 */ /* 0x000122000c1e1100 */
[----:B------:R-:W-:-:S03]  /*29160*/  ISETP.GE.AND P3, PT, R0, RZ, PT ;  /* 0x000000ff0000720c */ /* 0x000fc60003f66270 */
[----:B------:R1:W-:Y:S04]  /*29170*/  STL [R1+0xa68], R2 ;  /* 0x000a680201007387 */ /* 0x0003e80000100800 */
[----:B------:R-:W-:Y:S02]  /*29180*/  @!P2 IMAD.IADD R12, R12, 0x1, -R9 ;  /* 0x000000010c0ca824 */ /* 0x000fe400078e0a09 */
[----:B0-----:R-:W-:Y:S02]  /*29190*/  @P0 IMAD.MOV.U32 R14, RZ, RZ, R2 ;  /* 0x000000ffff0e0224 */ /* 0x001fe400078e0002 */
[----:B-1----:R-:W-:Y:S02]  /*291a0*/  VIADD R2, R64, 0xe4 ;  /* 0x000000e440027836 */ /* 0x002fe40000000000 */
[----:B------:R-:W-:-:S03]  /*291b0*/  @!P3 IMAD.MOV R12, RZ, RZ, -R12 ;  /* 0x000000ffff0cb224 */ /* 0x000fc600078e0a0c */
[----:B------:R-:W-:Y:S02]  /*291c0*/  IABS R11, R2 ;  /* 0x00000002000b7213 */ /* 0x000fe40000000000 */
[----:B------:R-:W-:-:S03]  /*291d0*/  SEL R13, R47, R12, !P1 ;  /* 0x0000000c2f0d7207 */ /* 0x000fc60004800000 */
[----:B------:R-:W-:-:S04]  /*291e0*/  IMAD.HI.U32 R12, R10, R11, RZ ;  /* 0x0000000b0a0c7227 */ /* 0x000fc800078e00ff */
[----:B------:R-:W-:Y:S01]  /*291f0*/  IMAD R13, R13, UR4, RZ ;  /* 0x000000040d0d7c24 */ /* 0x000fe2000f8e02ff */
        /* <DEDUP_REMOVED lines=16> */
[----:B-1----:R-:W-:-:S03]  /*29300*/  IABS R12, R0 ;  /* 0x00000000000c7213 */ /* 0x002fc60000000000 */
        /* <DEDUP_REMOVED lines=9> */
[----:B------:R-:W-:Y:S01]  /*293a0*/  IMAD R11, R11, UR4, RZ ;  /* 0x000000040b0b7c24 */ /* 0x000fe2000f8e02ff */
        /* <DEDUP_REMOVED lines=8> */
[----:B------:R0:W2:Y:S01]  /*29430*/  @P0 LDG.E.U8 R28, desc[UR20][R14.64] ;  /* 0x000000140e1c0981 */ /* 0x0000a2000c1e1100 */
        /* <DEDUP_REMOVED lines=18> */
[----:B------:R-:W-:-:S02]  /*29560*/  ISETP.GT.U32.AND P2, PT, R9, R11, PT ;  /* 0x0000000b0900720c */ /* 0x000fc40003f44070 */
[----:B------:R0:W2:Y:S01]  /*29570*/  @P0 LDG.E.U8 R44, desc[UR20][R24.64] ;  /* 0x00000014182c0981 */ /* 0x0000a2000c1e1100 */
[----:B------:R-:W-:Y:S02]  /*29580*/  @P0 IMAD.MOV.U32 R12, RZ, RZ, R0 ;  /* 0x000000ffff0c0224 */ /* 0x000fe400078e0000 */
[----:B------:R-:W-:Y:S01]  /*29590*/  @P0 IMAD.MOV.U32 R13, RZ, RZ, R3 ;  /* 0x000000ffff0d0224 */ /* 0x000fe200078e0003 */
[----:B------:R-:W-:Y:S04]  /*295a0*/  STL [R1+0x1310], R2 ;  /* 0x0013100201007387 */ /* 0x000fe80000100800 */
[----:B------:R1:W-:Y:S01]  /*295b0*/  STL [R1+0xaa0], R0 ;  /* 0x000aa00001007387 */ /* 0x0003e20000100800 */
[----:B0-----:R-:W-:Y:S02]  /*295c0*/  PRMT R25, RZ, 0x7610, R25 ;  /* 0x00007610ff197816 */ /* 0x001fe40000000019 */
[----:B------:R-:W-:-:S04]  /*295d0*/  @!P2 IMAD.IADD R11, R11, 0x1, -R9 ;  /* 0x000000010b0ba824 */ /* 0x000fc800078e0a09 */
[----:B------:R0:W2:Y:S01]  /*295e0*/  @P0 LDG.E.U8 R25, desc[UR20][R12.64] ;  /* 0x000000140c190981 */ /* 0x0000a2000c1e1100 */
[----:B-1----:R-:W-:Y:S01]  /*295f0*/  VIADD R0, R64, 0xe7 ;  /* 0x000000e740007836 */ /* 0x002fe20000000000 */
[----:B------:R-:W-:-:S04]  /*29600*/  ISETP.GT.U32.AND P2, PT, R9, R11, PT ;  /* 0x0000000b0900720c */ /* 0x000fc80003f44070 */
[----:B0-----:R-:W-:Y:S02]  /*29610*/  IABS R12, R0 ;  /* 0x00000000000c7213 */ /* 0x001fe40000000000 */
[----:B------:R-:W-:-:S03]  /*29620*/  ISETP.GE.AND P3, PT, R2, RZ, PT ;  /* 0x000000ff0200720c */ /* 0x000fc60003f66270 */
[----:B------:R-:W-:-:S04]  /*29630*/  IMAD.HI.U32 R13, R10, R12, RZ ;  /* 0x0000000c0a0d7227 */ /* 0x000fc800078e00ff */
[----:B------:R-:W-:-:S04]  /*29640*/  IMAD.MOV R13, RZ, RZ, -R13 ;  /* 0x000000ffff0d7224 */ /* 0x000fc800078e0a0d */
[----:B------:R-:W-:Y:S02]  /*29650*/  IMAD R12, R9, R13, R12 ;  /* 0x0000000d090c7224 */ /* 0x000fe400078e020c */
[----:B------:R-:W-:-:S03]  /*29660*/  @!P2 IMAD.IADD R11, R11, 0x1, -R9 ;  /* 0x000000010b0ba824 */ /* 0x000fc600078e0a09 */
[----:B------:R-:W-:Y:S01]  /*29670*/  ISETP.GT.U32.AND P2, PT, R9, R12, PT ;  /* 0x0000000c0900720c */ /* 0x000fe20003f44070 */
        /* <DEDUP_REMOVED lines=189> */
[----:B------:R-:W1:Y:S02]  /*2a250*/  LDCU UR4, c[0x0][0x3b0] ;  /* 0x00007600ff0477ac */ /* 0x000e640008000800 */
[----:B------:R-:W-:Y:S02]  /*2a260*/  IADD3 R2, P3, PT, R11, R8, RZ ;  /* 0x000000080b027210 */ /* 0x000fe40007f7e0ff */
[----:B------:R-:W-:Y:S02]  /*2a270*/  ISETP.GT.U32.AND P2, PT, R9, R12, PT ;  /* 0x0000000c0900720c */ /* 0x000fe40003f44070 */
[----:B0-----:R-:W-:Y:S02]  /*2a280*/  LEA.HI.X.SX32 R3, R11, R5, 0x1, P3 ;  /* 0x000000050b037211 */ /* 0x001fe400018f0eff */
[----:B------:R-:W-:Y:S01]  /*2a290*/  ISETP.GE.AND P3, PT, R0, RZ, PT ;  /* 0x000000ff0000720c */ /* 0x000fe20003f66270 */
[----:B------:R-:W-:-:S08]  /*2a2a0*/  VIADD R6, R64, 0xfe ;  /* 0x000000fe40067836 */ /* 0x000fd00000000000 */
[----:B------:R-:W-:Y:S01]  /*2a2b0*/  @!P2 IMAD.IADD R12, R12, 0x1, -R9 ;  /* 0x000000010c0ca824 */ /* 0x000fe200078e0a09 */
[----:B------:R-:W-:-:S03]  /*2a2c0*/  IABS R11, R6 ;  /* 0x00000006000b7213 */ /* 0x000fc60000000000 */
[----:B------:R-:W-:-:S05]  /*2a2d0*/  @!P3 IMAD.MOV R12, RZ, RZ, -R12 ;  /* 0x000000ffff0cb224 */ /* 0x000fca00078e0a0c */
[----:B------:R-:W-:Y:S01]  /*2a2e0*/  SEL R13, R47, R12, !P1 ;  /* 0x0000000c2f0d7207 */ /* 0x000fe20004800000 */
[----:B------:R-:W-:Y:S01]  /*2a2f0*/  IMAD.HI.U32 R12, R10, R11, RZ ;  /* 0x0000000b0a0c7227 */ /* 0x000fe200078e00ff */
[----:B------:R-:W-:-:S03]  /*2a300*/  PRMT R18, RZ, 0x7610, R18 ;  /* 0x00007610ff127816 */ /* 0x000fc60000000012 */
[----:B-1----:R-:W-:Y:S01]  /*2a310*/  IMAD R13, R13, UR4, RZ ;  /* 0x000000040d0d7c24 */ /* 0x002fe2000f8e02ff */
[----:B------:R0:W-:Y:S01]  /*2a320*/  STL [R1+0x12f8], R0 ;  /* 0x0012f80001007387 */ /* 0x0001e20000100800 */
[----:B------:R-:W-:Y:S01]  /*2a330*/  IMAD.MOV R12, RZ, RZ, -R12 ;  /* 0x000000ffff0c7224 */ /* 0x000fe200078e0a0c */
[----:B------:R-:W-:Y:S01]  /*2a340*/  PRMT R16, RZ, 0x7610, R16 ;  /* 0x00007610ff107816 */ /* 0x000fe20000000010 */
[----:B------:R-:W-:Y:S01]  /*2a350*/  VIADD R4, R64, 0xf7 ;  /* 0x000000f740047836 */ /* 0x000fe20000000000 */
[----:B------:R1:W2:Y:S01]  /*2a360*/  @P0 LDG.E.U8 R18, desc[UR20][R14.64] ;  /* 0x000000140e120981 */ /* 0x0002a2000c1e1100 */
[----:B------:R-:W-:Y:S01]  /*2a370*/  IMAD R11, R9, R12, R11 ;  /* 0x0000000c090b7224 */ /* 0x000fe200078e020b */
[----:B------:R-:W3:Y:S01]  /*2a380*/  LDCU UR4, c[0x0][0x3b0] ;  /* 0x00007600ff0477ac */ /* 0x000ee20008000800 */
[----:B0-----:R-:W-:Y:S01]  /*2a390*/  IADD3 R0, P2, PT, R13, R8, RZ ;  /* 0x000000080d007210 */ /* 0x001fe20007f5e0ff */
[----:B------:R0:W-:Y:S01]  /*2a3a0*/  STL [R1+0xb48], R2 ;  /* 0x000b480201007387 */ /* 0x0001e20000100800 */
[----:B-1----:R-:W-:-:S02]  /*2a3b0*/  @P0 IMAD.MOV.U32 R14, RZ, RZ, R2 ;  /* 0x000000ffff0e0224 */ /* 0x002fc400078e0002 */
[----:B------:R-:W-:Y:S01]  /*2a3c0*/  @P0 IMAD.MOV.U32 R15, RZ, RZ, R3 ;  /* 0x000000ffff0f0224 */ /* 0x000fe200078e0003 */
[----:B------:R-:W-:Y:S01]  /*2a3d0*/  STL [R1+0xb44], R3 ;  /* 0x000b440301007387 */ /* 0x000fe20000100800 */
[----:B0-----:R-:W-:-:S03]  /*2a3e0*/  LEA.HI.X.SX32 R2, R13, R5, 0x1, P2 ;  /* 0x000000050d027211 */ /* 0x001fc600010f0eff */
[----:B------:R0:W2:Y:S01]  /*2a3f0*/  @P0 LDG.E.U8 R16, desc[UR20][R14.64] ;  /* 0x000000140e100981 */ /* 0x0000a2000c1e1100 */
[----:B------:R-:W-:Y:S01]  /*2a400*/  ISETP.GT.U32.AND P2, PT, R9, R11, PT ;  /* 0x0000000b0900720c */ /* 0x000fe20003f44070 */
[----:B------:R-:W-:Y:S02]  /*2a410*/  @P0 IMAD.MOV.U32 R12, RZ, RZ, R0 ;  /* 0x000000ffff0c0224 */ /* 0x000fe400078e0000 */
[----:B------:R-:W-:Y:S01]  /*2a420*/  STL [R1+0x12f4], R6 ;  /* 0x0012f40601007387 */ /* 0x000fe20000100800 */
[----:B------:R-:W-:-:S03]  /*2a430*/  @P0 IMAD.MOV.U32 R13, RZ, RZ, R2 ;  /* 0x000000ffff0d0224 */ /* 0x000fc600078e0002 */
[----:B------:R1:W-:Y:S01]  /*2a440*/  STL [R1+0xb50], R0 ;  /* 0x000b500001007387 */ /* 0x0003e20000100800 */
[----:B0-----:R-:W-:-:S03]  /*2a450*/  PRMT R15, RZ, 0x7610, R15 ;  /* 0x00007610ff0f7816 */ /* 0x001fc6000000000f */
[----:B------:R0:W-:Y:S04]  /*2a460*/  STL [R1+0xb4c], R2 ;  /* 0x000b4c0201007387 */ /* 0x0001e80000100800 */
[----:B------:R3:W2:Y:S01]  /*2a470*/  @P0 LDG.E.U8 R15, desc[UR20][R12.64] ;  /* 0x000000140c0f0981 */ /* 0x0006a2000c1e1100 */
[C---:B-1----:R-:W-:Y:S02]  /*2a480*/  VIADD R0, R64.reuse, 0xff ;  /* 0x000000ff40007836 */ /* 0x042fe40000000000 */
[----:B0-----:R-:W-:-:S03]  /*2a490*/  VIADD R2, R64, 0xef ;  /* 0x000000ef40027836 */ /* 0x001fc60000000000 */
[----:B---3--:R-:W-:Y:S01]  /*2a4a0*/  IABS R12, R0 ;  /* 0x00000000000c7213 */ /* 0x008fe20000000000 */
[----:B------:R-:W-:Y:S01]  /*2a4b0*/  @!P2 IMAD.IADD R11, R11, 0x1, -R9 ;  /* 0x000000010b0ba824 */ /* 0x000fe200078e0a09 */
[----:B------:R-:W-:Y:S02]  /*2a4c0*/  IABS R14, R4 ;  /* 0x00000004000e7213 */ /* 0x000fe40000000000 */
[----:B------:R-:W-:Y:S01]  /*2a4d0*/  IABS R13, R2 ;  /* 0x00000002000d7213 */ /* 0x000fe20000000000 */
[----:B------:R-:W-:Y:S01]  /*2a4e0*/  IMAD.HI.U32 R7, R10, R12, RZ ;  /* 0x0000000c0a077227 */ /* 0x000fe200078e00ff */
[----:B------:R-:W-:-:S03]  /*2a4f0*/  ISETP.GT.U32.AND P3, PT, R9, R11, PT ;  /* 0x0000000b0900720c */ /* 0x000fc60003f64070 */
[----:B------:R-:W-:Y:S02]  /*2a500*/  IMAD.MOV R93, RZ, RZ, -R7 ;  /* 0x000000ffff5d7224 */ /* 0x000fe400078e0a07 */
[----:B------:R-:W-:Y:S01]  /*2a510*/  IMAD.HI.U32 R7, R10, R14, RZ ;  /* 0x0000000e0a077227 */ /* 0x000fe200078e00ff */
[----:B------:R-:W-:-:S03]  /*2a520*/  ISETP.GE.AND P2, PT, R6, RZ, PT ;  /* 0x000000ff0600720c */ /* 0x000fc60003f46270 */
[----:B------:R-:W-:-:S04]  /*2a530*/  IMAD.HI.U32 R3, R10, R13, RZ ;  /* 0x0000000d0a037227 */ /* 0x000fc800078e00ff */
[C---:B------:R-:W-:Y:S02]  /*2a540*/  IMAD R10, R9.reuse, R93, R12 ;  /* 0x0000005d090a7224 */ /* 0x040fe400078e020c */
[----:B------:R-:W-:Y:S02]  /*2a550*/  IMAD.MOV R12, RZ, RZ, -R7 ;  /* 0x000000ffff0c7224 */ /* 0x000fe400078e0a07 */
[----:B------:R-:W-:Y:S02]  /*2a560*/  IMAD.MOV R3, RZ, RZ, -R3 ;  /* 0x000000ffff037224 */ /* 0x000fe400078e0a03 */
[C---:B------:R-:W-:Y:S02]  /*2a570*/  IMAD R12, R9.reuse, R12, R14 ;  /* 0x0000000c090c7224 */ /* 0x040fe400078e020e */
[C---:B------:R-:W-:Y:S01]  /*2a580*/  IMAD R13, R9.reuse, R3, R13 ;  /* 0x00000003090d7224 */ /* 0x040fe200078e020d */
[----:B------:R-:W-:Y:S01]  /*2a590*/  ISETP.GT.U32.AND P6, PT, R9, R10, PT ;  /* 0x0000000a0900720c */ /* 0x000fe20003fc4070 */
[----:B------:R-:W-:Y:S01]  /*2a5a0*/  @!P3 IMAD.IADD R11, R11, 0x1, -R9 ;  /* 0x000000010b0bb824 */ /* 0x000fe200078e0a09 */
[----:B------:R-:W-:-:S02]  /*2a5b0*/  ISETP.GT.U32.AND P5, PT, R9, R12, PT ;  /* 0x0000000c0900720c */ /* 0x000fc40003fa4070 */
[----:B------:R-:W-:Y:S01]  /*2a5c0*/  ISETP.GT.U32.AND P3, PT, R9, R13, PT ;  /* 0x0000000d0900720c */ /* 0x000fe20003f64070 */
[----:B------:R-:W-:-:S05]  /*2a5d0*/  @!P2 IMAD.MOV R11, RZ, RZ, -R11 ;  /* 0x000000ffff0ba224 */ /* 0x000fca00078e0a0b */
[----:B------:R-:W-:-:S03]  /*2a5e0*/  SEL R11, R47, R11, !P1 ;  /* 0x0000000b2f0b7207 */ /* 0x000fc60004800000 */
[--C-:B------:R-:W-:Y:S02]  /*2a5f0*/  @!P6 IMAD.IADD R10, R10, 0x1, -R9.reuse ;  /* 0x000000010a0ae824 */ /* 0x100fe400078e0a09 */
[--C-:B------:R-:W-:Y:S02]  /*2a600*/  @!P5 IMAD.IADD R12, R12, 0x1, -R9.reuse ;  /* 0x000000010c0cd824 */ /* 0x100fe400078e0a09 */
[----:B------:R-:W-:Y:S01]  /*2a610*/  IMAD R11, R11, UR4, RZ ;  /* 0x000000040b0b7c24 */ /* 0x000fe2000f8e02ff */
[----:B------:R-:W0:Y:S01]  /*2a620*/  LDCU UR4, c[0x0][0x3b0] ;  /* 0x00007600ff0477ac */ /* 0x000e220008000800 */
[----:B------:R-:W-:Y:S01]  /*2a630*/  @!P3 IMAD.IADD R13, R13, 0x1, -R9 ;  /* 0x000000010d0db824 */ /* 0x000fe200078e0a09 */
[C---:B------:R-:W-:Y:S02]  /*2a640*/  ISETP.GT.U32.AND P3, PT, R9.reuse, R10, PT ;  /* 0x0000000a0900720c */ /* 0x040fe40003f64070 */
[----:B------:R-:W-:Y:S02]  /*2a650*/  ISETP.GT.U32.AND P5, PT, R9, R12, PT ;  /* 0x0000000c0900720c */ /* 0x000fe40003fa4070 */
[----:B------:R-:W-:-:S02]  /*2a660*/  IADD3 R6, P2, PT, R11, R8, RZ ;  /* 0x000000080b067210 */ /* 0x000fc40007f5e0ff */
[----:B------:R-:W-:Y:S02]  /*2a670*/  ISETP.GT.U32.AND P6, PT, R9, R13, PT ;  /* 0x0000000d0900720c */ /* 0x000fe40003fc4070 */
[----:B------:R-:W-:Y:S02]  /*2a680*/  LEA.HI.X.SX32 R7, R11, R5, 0x1, P2 ;  /* 0x000000050b077211 */ /* 0x000fe400010f0eff */
[----:B------:R-:W-:-:S03]  /*2a690*/  ISETP.GE.AND P2, PT, R2, RZ, PT ;  /* 0x000000ff0200720c */ /* 0x000fc60003f46270 */
[--C-:B------:R-:W-:Y:S01]  /*2a6a0*/  @!P3 IMAD.IADD R10, R10, 0x1, -R9.reuse ;  /* 0x000000010a0ab824 */ /* 0x100fe200078e0a09 */
[----:B------:R-:W-:Y:S01]  /*2a6b0*/  ISETP.GE.AND P3, PT, R4, RZ, PT ;  /* 0x000000ff0400720c */ /* 0x000fe20003f66270 */
[----:B------:R-:W-:Y:S01]  /*2a6c0*/  @!P5 IMAD.IADD R12, R12, 0x1, -R9 ;  /* 0x000000010c0cd824 */ /* 0x000fe200078e0a09 */
[----:B------:R-:W-:-:S03]  /*2a6d0*/  ISETP.GE.AND P5, PT, R0, RZ, PT ;  /* 0x000000ff0000720c */ /* 0x000fc60003fa6270 */
[----:B------:R-:W-:-:S04]  /*2a6e0*/  @!P6 IMAD.IADD R13, R13, 0x1, -R9 ;  /* 0x000000010d0de824 */ /* 0x000fc800078e0a09 */
[----:B------:R-:W-:-:S05]  /*2a6f0*/  @!P2 IMAD.MOV R13, RZ, RZ, -R13 ;  /* 0x000000ffff0da224 */ /* 0x000fca00078e0a0d */
[----:B------:R-:W-:Y:S01]  /*2a700*/  SEL R13, R47, R13, !P1 ;  /* 0x0000000d2f0d7207 */ /* 0x000fe20004800000 */
[----:B------:R-:W-:Y:S02]  /*2a710*/  @!P3 IMAD.MOV R12, RZ, RZ, -R12 ;  /* 0x000000ffff0cb224 */ /* 0x000fe400078e0a0c */
[----:B------:R-:W-:Y:S02]  /*2a720*/  @!P5 IMAD.MOV R10, RZ, RZ, -R10 ;  /* 0x000000ffff0ad224 */ /* 0x000fe400078e0a0a */
[----:B0-----:R-:W-:Y:S01]  /*2a730*/  IMAD R13, R13, UR4, RZ ;  /* 0x000000040d0d7c24 */ /* 0x001fe2000f8e02ff */
[----:B------:R-:W-:Y:S01]  /*2a740*/  STL [R1+0x12e0], R0 ;  /* 0x0012e00001007387 */ /* 0x000fe20000100800 */
[C---:B------:R-:W-:Y:S01]  /*2a750*/  SEL R12, R47.reuse, R12, !P1 ;  /* 0x0000000c2f0c7207 */ /* 0x040fe20004800000 */
[----:B------:R-:W0:Y:S01]  /*2a760*/  LDCU UR4, c[0x0][0x3b0] ;  /* 0x00007600ff0477ac */ /* 0x000e220008000800 */
[----:B------:R-:W-:Y:S01]  /*2a770*/  PRMT R11, RZ, 0x7610, R11 ;  /* 0x00007610ff0b7816 */ /* 0x000fe2000000000b */
[----:B------:R-:W-:Y:S01]  /*2a780*/  STL [R1+0x12f0], R2 ;  /* 0x0012f00201007387 */ /* 0x000fe20000100800 */
[----:B------:R-:W-:-:S03]  /*2a790*/  SEL R47, R47, R10, !P1 ;  /* 0x0000000a2f2f7207 */ /* 0x000fc60004800000 */
[----:B------:R1:W-:Y:S01]  /*2a7a0*/  STL [R1+0x12e8], R4 ;  /* 0x0012e80401007387 */ /* 0x0003e20000100800 */
[----:B------:R-:W-:-:S03]  /*2a7b0*/  IMAD R9, R12, UR5, RZ ;  /* 0x000000050c097c24 */ /* 0x000fc6000f8e02ff */
[----:B------:R-:W3:Y:S04]  /*2a7c0*/  LDL.LU R93, [R1+0x1724] ;  /* 0x00172400015d7983 */ /* 0x000ee80000300800 */
[----:B------:R-:W3:Y:S01]  /*2a7d0*/  LDL.LU R3, [R1+0x1720] ;  /* 0x0017200001037983 */ /* 0x000ee20000300800 */
[----:B-1----:R-:W-:-:S03]  /*2a7e0*/  IADD3 R4, P1, PT, R13, R8, RZ ;  /* 0x000000080d047210 */ /* 0x002fc60007f3e0ff */
[----:B------:R-:W-:Y:S01]  /*2a7f0*/  STL [R1+0x418], R6 ;  /* 0x0004180601007387 */ /* 0x000fe20000100800 */
[----:B------:R-:W-:-:S03]  /*2a800*/  LEA.HI.X.SX32 R14, R13, R5, 0x1, P1 ;  /* 0x000000050d0e7211 */ /* 0x000fc600008f0eff */
[----:B------:R1:W-:Y:S01]  /*2a810*/  STL [R1+0x414], R7 ;  /* 0x0004140701007387 */ /* 0x0003e20000100800 */
[----:B------:R-:W-:-:S03]  /*2a820*/  PRMT R10, RZ, 0x7610, R10 ;  /* 0x00007610ff0a7816 */ /* 0x000fc6000000000a */
[----:B------:R-:W3:Y:S01]  /*2a830*/  @P0 LDG.E.U8 R11, desc[UR20][R6.64] ;  /* 0x00000014060b0981 */ /* 0x000ee2000c1e1100 */
[----:B------:R-:W-:Y:S02]  /*2a840*/  @P0 IMAD.MOV.U32 R12, RZ, RZ, R4 ;  /* 0x000000ffff0c0224 */ /* 0x000fe400078e0004 */
[----:B------:R-:W-:-:S05]  /*2a850*/  @P0 IMAD.MOV.U32 R13, RZ, RZ, R14 ;  /* 0x000000ffff0d0224 */ /* 0x000fca00078e000e */
[----:B------:R0:W3:Y:S04]  /*2a860*/  @P0 LDG.E.U8 R10, desc[UR20][R12.64] ;  /* 0x000000140c0a0981 */ /* 0x0000e8000c1e1100 */
[----:B-1----:R-:W3:Y:S04]  /*2a870*/  LDL.LU.64 R6, [R1+0x1718] ;  /* 0x0017180001067983 */ /* 0x002ee80000300a00 */
[----:B------:R-:W3:Y:S04]  /*2a880*/  LDL.LU R2, [R1+0x1710] ;  /* 0x0017100001027983 */ /* 0x000ee80000300800 */
[----:B------:R-:W3:Y:S04]  /*2a890*/  LDL.LU R0, [R1+0x170c] ;  /* 0x00170c0001007983 */ /* 0x000ee80000300800 */
[----:B------:R1:W-:Y:S04]  /*2a8a0*/  STL [R1+0x400], R4 ;  /* 0x0004000401007387 */ /* 0x0003e80000100800 */
[----:B------:R0:W-:Y:S01]  /*2a8b0*/  STL [R1+0x3fc], R14 ;  /* 0x0003fc0e01007387 */ /* 0x0001e20000100800 */
[----:B-1----:R-:W-:-:S05]  /*2a8c0*/  IADD3 R4, P1, PT, R9, R8, RZ ;  /* 0x0000000809047210 */ /* 0x002fca0007f3e0ff */
[----:B------:R1:W-:Y:S01]  /*2a8d0*/  STL [R1+0x410], R4 ;  /* 0x0004100401007387 */ /* 0x0003e20000100800 */
[----:B0-----:R-:W-:Y:S01]  /*2a8e0*/  @P0 IMAD.MOV.U32 R12, RZ, RZ, R4 ;  /* 0x000000ffff0c0224 */ /* 0x001fe200078e0004 */
[----:B------:R-:W-:Y:S01]  /*2a8f0*/  LEA.HI.X.SX32 R14, R9, R5, 0x1, P1 ;  /* 0x00000005090e7211 */ /* 0x000fe200008f0eff */
[----:B-1----:R-:W0:Y:S01]  /*2a900*/  S2R R4, SR_TID.X ;  /* 0x0000000000047919 */ /* 0x002e220000002100 */
[----:B------:R-:W-:-:S03]  /*2a910*/  PRMT R9, RZ, 0x7610, R9 ;  /* 0x00007610ff097816 */ /* 0x000fc60000000009 */
[----:B------:R-:W-:Y:S02]  /*2a920*/  @P0 IMAD.MOV.U32 R13, RZ, RZ, R14 ;  /* 0x000000ffff0d0224 */ /* 0x000fe400078e000e */
[----:B------:R-:W-:-:S03]  /*2a930*/  IMAD R47, R47, UR4, RZ ;  /* 0x000000042f2f7c24 */ /* 0x000fc6000f8e02ff */
[----:B------:R1:W3:Y:S04]  /*2a940*/  @P0 LDG.E.U8 R9, desc[UR20][R12.64] ;  /* 0x000000140c090981 */ /* 0x0002e8000c1e1100 */
[----:B------:R4:W-:Y:S01]  /*2a950*/  STL [R1+0x40c], R14 ;  /* 0x00040c0e01007387 */ /* 0x0009e20000100800 */
[----:B-1----:R-:W-:-:S04]  /*2a960*/  IADD3 R13, P1, PT, R47, R8, RZ ;  /* 0x000000082f0d7210 */ /* 0x002fc80007f3e0ff */
[----:B------:R-:W-:Y:S01]  /*2a970*/  LEA.HI.X.SX32 R12, R47, R5, 0x1, P1 ;  /* 0x000000052f0c7211 */ /* 0x000fe200008f0eff */
[----:B----4-:R-:W4:Y:S04]  /*2a980*/  LDL.LU R14, [R1+0x24] ;  /* 0x00002400010e7983 */ /* 0x010f280000300800 */
[----:B------:R-:W3:Y:S04]  /*2a990*/  LDL.LU R8, [R1+0x30] ;  /* 0x0000300001087983 */ /* 0x000ee80000300800 */
[----:B------:R1:W-:Y:S04]  /*2a9a0*/  STL [R1+0x408], R13 ;  /* 0x0004080d01007387 */ /* 0x0003e80000100800 */
[----:B------:R1:W-:Y:S01]  /*2a9b0*/  STL [R1+0x404], R12 ;  /* 0x0004040c01007387 */ /* 0x0003e20000100800 */
[----:B0-----:R-:W-:-:S02]  /*2a9c0*/  LOP3.LUT R4, R4, 0x7f, RZ, 0xc0, !PT ;  /* 0x0000007f04047812 */ /* 0x001fc400078ec0ff */
[----:B------:R-:W-:Y:S01]  /*2a9d0*/  PRMT R5, RZ, 0x7610, R5 ;  /* 0x00007610ff057816 */ /* 0x000fe20000000005 */
[----:B------:R-:W3:Y:S01]  /*2a9e0*/  LDL.LU R47, [R1+0x3c] ;  /* 0x00003c00012f7983 */ /* 0x000ee20000300800 */
[----:B-1----:R-:W-:-:S04]  /*2a9f0*/  @P0 LOP3.LUT R13, R13, R12, RZ, 0x3c, !PT ;  /* 0x0000000c0d0d0212 */ /* 0x002fc800078e3cff */
[C---:B------:R-:W-:Y:S02]  /*2aa00*/  @P0 LOP3.LUT R12, R13.reuse, R12, RZ, 0x3c, !PT ;  /* 0x0000000c0d0c0212 */ /* 0x040fe400078e3cff */
[----:B------:R-:W-:Y:S02]  /*2aa10*/  LOP3.LUT R4, R4, 0x40, RZ, 0x3c, !PT ;  /* 0x0000004004047812 */ /* 0x000fe400078e3cff */
[----:B------:R-:W-:-:S03]  /*2aa20*/  @P0 LOP3.LUT R13, R13, R12, RZ, 0x3c, !PT ;  /* 0x0000000c0d0d0212 */ /* 0x000fc600078e3cff */
[----:B------:R0:W-:Y:S04]  /*2aa30*/  STS.U8 [R4+UR9+0xc200], R76 ;  /* 0x00c2004c04007988 */ /* 0x0001e80008000009 */
[----:B------:R-:W3:Y:S04]  /*2aa40*/  @P0 LDG.E.U8 R5, desc[UR20][R12.64] ;  /* 0x000000140c050981 */ /* 0x000ee8000c1e1100 */
[----:B------:R1:W-:Y:S04]  /*2aa50*/  STS.U8 [R4+UR9+0xc600], R72 ;  /* 0x00c6004804007988 */ /* 0x0003e80008000009 */
[----:B------:R-:W3:Y:S04]  /*2aa60*/  LDL.LU R12, [R1+0x54] ;  /* 0x00005400010c7983 */ /* 0x000ee80000300800 */
[----:B------:R-:W3:Y:S04]  /*2aa70*/  LDL.LU R13, [R1+0x48] ;  /* 0x00004800010d7983 */ /* 0x000ee80000300800 */
[----:B0-----:R-:W3:Y:S04]  /*2aa80*/  LDL.LU R76, [R1+0x60] ;  /* 0x00006000014c7983 */ /* 0x001ee80000300800 */
[----:B-1----:R-:W3:Y:S04]  /*2aa90*/  LDL.LU R72, [R1+0x6c] ;  /* 0x00006c0001487983 */ /* 0x002ee80000300800 */
[----:B------:R0:W-:Y:S04]  /*2aaa0*/  STS.U8 [R4+UR9+0xca00], R68 ;  /* 0x00ca004404007988 */ /* 0x0001e80008000009 */
[----:B------:R1:W-:Y:S04]  /*2aab0*/  STS.U8 [R4+UR9+0xce00], R63 ;  /* 0x00ce003f04007988 */ /* 0x0003e80008000009 */
[----:B0-----:R-:W3:Y:S04]  /*2aac0*/  LDL.LU R68, [R1+0x78] ;  /* 0x0000780001447983 */ /* 0x001ee80000300800 */
[----:B-1----:R-:W3:Y:S04]  /*2aad0*/  LDL.LU R63, [R1+0x84] ;  /* 0x00008400013f7983 */ /* 0x002ee80000300800 */
[----:B------:R0:W-:Y:S02]  /*2aae0*/  STS.U8 [R4+UR9+0xd200], R59 ;  /* 0x00d2003b04007988 */ /* 0x0001e40008000009 */
[----:B0-----:R-:W0:Y:S02]  /*2aaf0*/  S2R R59, SR_TID.X ;  /* 0x00000000003b7919 */ /* 0x001e240000002100 */
[----:B------:R1:W-:Y:S04]  /*2ab00*/  STS.U8 [R4+UR9+0xd600], R55 ;  /* 0x00d6003704007988 */ /* 0x0003e80008000009 */
[----:B-1----:R-:W4:Y:S01]  /*2ab10*/  LDL.LU R4, [R1+0x1708] ;  /* 0x0017080001047983 */ /* 0x002f220000300800 */
[----:B0-----:R-:W-:-:S04]  /*2ab20*/  LOP3.LUT R59, R59, 0x7f, RZ, 0xc0, !PT ;  /* 0x0000007f3b3b7812 */ /* 0x001fc800078ec0ff */
[----:B------:R-:W-:-:S05]  /*2ab30*/  LOP3.LUT R55, R59, 0x40, RZ, 0x3c, !PT ;  /* 0x000000403b377812 */ /* 0x000fca00078e3cff */
[----:B------:R-:W-:Y:S04]  /*2ab40*/  STS.U8 [R55+UR9+0xda00], R51 ;  /* 0x00da003337007988 */ /* 0x000fe80008000009 */
[----:B------:R-:W-:Y:S01]  /*2ab50*/  STS.U8 [R55+UR9+0xde00], R46 ;  /* 0x00de002e37007988 */ /* 0x000fe20008000009 */
[----:B------:R-:W-:-:S03]  /*2ab60*/  LOP3.LUT R59, R59, 0x50, RZ, 0x3c, !PT ;  /* 0x000000503b3b7812 */ /* 0x000fc600078e3cff */
[----:B------:R-:W-:Y:S04]  /*2ab70*/  STS.U8 [R55+UR9+0xe200], R42 ;  /* 0x00e2002a37007988 */ /* 0x000fe80008000009 */
[----:B------:R-:W-:Y:S04]  /*2ab80*/  STS.U8 [R55+UR9+0xe600], R38 ;  /* 0x00e6002637007988 */ /* 0x000fe80008000009 */
[----:B--2---:R-:W-:Y:S04]  /*2ab90*/  STS.U8 [R55+UR9+0xea00], R34 ;  /* 0x00ea002237007988 */ /* 0x004fe80008000009 */
[----:B------:R-:W-:Y:S04]  /*2aba0*/  STS.U8 [R55+UR9+0xee00], R30 ;  /* 0x00ee001e37007988 */ /* 0x000fe80008000009 */
[----:B------:R-:W-:Y:S04]  /*2abb0*/  STS.U8 [R55+UR9+0xf200], R26 ;  /* 0x00f2001a37007988 */ /* 0x000fe80008000009 */
[----:B------:R-:W-:Y:S04]  /*2abc0*/  STS.U8 [R55+UR9+0xf600], R22 ;  /* 0x00f6001637007988 */ /* 0x000fe80008000009 */
[----:B------:R-:W-:Y:S04]  /*2abd0*/  STS.U8 [R55+UR9+0xfa00], R19 ;  /* 0x00fa001337007988 */ /* 0x000fe80008000009 */
[----:B------:R-:W-:Y:S04]  /*2abe0*/  STS.U8 [R55+UR9+0xfe00], R16 ;  /* 0x00fe001037007988 */ /* 0x000fe80008000009 */
[----:B---3--:R-:W-:Y:S04]  /*2abf0*/  STS.U8 [R59+UR9+0x8280], R63 ;  /* 0x0082803f3b007988 */ /* 0x008fe80008000009 */
        /* <DEDUP_REMOVED lines=8> */
[----:B------:R0:W-:Y:S04]  /*2ac80*/  STS.U8 [R59+UR9+0xa680], R2 ;  /* 0x00a680023b007988 */ /* 0x0001e80008000009 */
[----:B------:R1:W-:Y:S04]  /*2ac90*/  STS.U8 [R59+UR9+0xaa80], R3 ;  /* 0x00aa80033b007988 */ /* 0x0003e80008000009 */
[----:B0-----:R-:W2:Y:S04]  /*2aca0*/  LDL.LU R2, [R1+0x1704] ;  /* 0x0017040001027983 */ /* 0x001ea80000300800 */
[----:B-1----:R-:W3:Y:S04]  /*2acb0*/  LDL.LU R3, [R1+0x1700] ;  /* 0x0017000001037983 */ /* 0x002ee80000300800 */
[----:B------:R-:W4:Y:S04]  /*2acc0*/  LDL.LU R63, [R1+0x80] ;  /* 0x00008000013f7983 */ /* 0x000f280000300800 */
[----:B------:R-:W2:Y:S04]  /*2acd0*/  LDL.LU R68, [R1+0x74] ;  /* 0x0000740001447983 */ /* 0x000ea80000300800 */
[----:B------:R-:W3:Y:S04]  /*2ace0*/  LDL.LU R12, [R1+0x68] ;  /* 0x00006800010c7983 */ /* 0x000ee80000300800 */
[----:B------:R-:W3:Y:S04]  /*2acf0*/  LDL.LU R13, [R1+0x5c] ;  /* 0x00005c00010d7983 */ /* 0x000ee80000300800 */
[----:B------:R-:W3:Y:S04]  /*2ad00*/  LDL.LU R47, [R1+0x50] ;  /* 0x00005000012f7983 */ /* 0x000ee80000300800 */
[----:B------:R-:W3:Y:S04]  /*2ad10*/  LDL.LU R14, [R1+0x44] ;  /* 0x00004400010e7983 */ /* 0x000ee80000300800 */
[----:B------:R-:W3:Y:S01]  /*2ad20*/  LDL.LU R72, [R1+0x38] ;  /* 0x0000380001487983 */ /* 0x000ee20000300800 */
[----:B------:R-:W0:Y:S03]  /*2ad30*/  S2R R8, SR_TID.X ;  /* 0x0000000000087919 */ /* 0x000e260000002100 */
        /* <DEDUP_REMOVED lines=8> */
[----:B------:R-:W-:Y:S01]  /*2adc0*/  STS.U8 [R59+UR9+0xce80], R62 ;  /* 0x00ce803e3b007988 */ /* 0x000fe20008000009 */
[----:B0-----:R-:W-:-:S03]  /*2add0*/  LOP3.LUT R8, R8, 0x7f, RZ, 0xc0, !PT ;  /* 0x0000007f08087812 */ /* 0x001fc600078ec0ff */
[----:B------:R-:W-:Y:S04]  /*2ade0*/  STS.U8 [R59+UR9+0xd280], R58 ;  /* 0x00d2803a3b007988 */ /* 0x000fe80008000009 */
[----:B------:R-:W-:Y:S04]  /*2adf0*/  STS.U8 [R59+UR9+0xd680], R54 ;  /* 0x00d680363b007988 */ /* 0x000fe80008000009 */
[----:B------:R-:W-:Y:S04]  /*2ae00*/  STS.U8 [R59+UR9+0xda80], R50 ;  /* 0x00da80323b007988 */ /* 0x000fe80008000009 */
[----:B------:R-:W-:Y:S01]  /*2ae10*/  STS.U8 [R59+UR9+0xde80], R45 ;  /* 0x00de802d3b007988 */ /* 0x000fe20008000009 */
[----:B------:R-:W-:-:S03]  /*2ae20*/  LOP3.LUT R76, R8, 0x60, RZ, 0x3c, !PT ;  /* 0x00000060084c7812 */ /* 0x000fc600078e3cff */
        /* <DEDUP_REMOVED lines=9> */
[----:B--2---:R-:W-:Y:S04]  /*2aec0*/  STS.U8 [R76+UR9+0x8700], R68 ;  /* 0x008700444c007988 */ /* 0x004fe80008000009 */
[----:B---3--:R0:W-:Y:S04]  /*2aed0*/  STS.U8 [R76+UR9+0x8b00], R12 ;  /* 0x008b000c4c007988 */ /* 0x0081e80008000009 */
[----:B------:R1:W-:Y:S04]  /*2aee0*/  STS.U8 [R76+UR9+0x8f00], R13 ;  /* 0x008f000d4c007988 */ /* 0x0003e80008000009 */
[----:B------:R2:W-:Y:S04]  /*2aef0*/  STS.U8 [R76+UR9+0x9300], R47 ;  /* 0x0093002f4c007988 */ /* 0x0005e80008000009 */
[----:B0-----:R-:W3:Y:S04]  /*2af00*/  LDL.LU R12, [R1+0x7c] ;  /* 0x00007c00010c7983 */ /* 0x001ee80000300800 */
[----:B------:R0:W-:Y:S04]  /*2af10*/  STS.U8 [R76+UR9+0x9700], R14 ;  /* 0x0097000e4c007988 */ /* 0x0001e80008000009 */
[----:B-1----:R-:W4:Y:S04]  /*2af20*/  LDL.LU R13, [R1+0x70] ;  /* 0x00007000010d7983 */ /* 0x002f280000300800 */
[----:B--2---:R-:W2:Y:S04]  /*2af30*/  LDL.LU R47, [R1+0x64] ;  /* 0x00006400012f7983 */ /* 0x004ea80000300800 */
[----:B------:R-:W-:Y:S04]  /*2af40*/  STS.U8 [R76+UR9+0x9b00], R72 ;  /* 0x009b00484c007988 */ /* 0x000fe80008000009 */
[----:B0-----:R-:W2:Y:S04]  /*2af50*/  LDL.LU R14, [R1+0x58] ;  /* 0x00005800010e7983 */ /* 0x001ea80000300800 */
[----:B------:R0:W-:Y:S04]  /*2af60*/  STS.U8 [R76+UR9+0x9f00], R3 ;  /* 0x009f00034c007988 */ /* 0x0001e80008000009 */
[----:B------:R1:W-:Y:S04]  /*2af70*/  STS.U8 [R76+UR9+0xa300], R4 ;  /* 0x00a300044c007988 */ /* 0x0003e80008000009 */
[----:B------:R1:W-:Y:S04]  /*2af80*/  STS.U8 [R76+UR9+0xa700], R7 ;  /* 0x00a700074c007988 */ /* 0x0003e80008000009 */
[----:B0-----:R-:W2:Y:S04]  /*2af90*/  LDL.LU R3, [R1+0x16fc] ;  /* 0x0016fc0001037983 */ /* 0x001ea80000300800 */
[----:B-1----:R-:W2:Y:S04]  /*2afa0*/  LDL.LU R4, [R1+0x16f8] ;  /* 0x0016f80001047983 */ /* 0x002ea80000300800 */
[----:B------:R-:W2:Y:S04]  /*2afb0*/  LDL.LU R7, [R1+0x16f4] ;  /* 0x0016f40001077983 */ /* 0x000ea80000300800 */
        /* <DEDUP_REMOVED lines=23> */
[----:B---3--:R-:W-:Y:S04]  /*2b130*/  STS.U8 [R8+UR9+0x8380], R12 ;  /* 0x0083800c08007988 */ /* 0x008fe80008000009 */
[----:B----4-:R-:W-:Y:S04]  /*2b140*/  STS.U8 [R8+UR9+0x8780], R13 ;  /* 0x0087800d08007988 */ /* 0x010fe80008000009 */
[----:B--2---:R-:W-:Y:S04]  /*2b150*/  STS.U8 [R8+UR9+0x8b80], R47 ;  /* 0x008b802f08007988 */ /* 0x004fe80008000009 */
[----:B------:R0:W-:Y:S02]  /*2b160*/  STS.U8 [R8+UR9+0x8f80], R14 ;  /* 0x008f800e08007988 */ /* 0x0001e40008000009 */
[----:B0-----:R-:W0:Y:S02]  /*2b170*/  LDC R14, c[0x0][0x3a0] ;  /* 0x0000e800ff0e7b82 */ /* 0x001e240000000800 */
[----:B------:R1:W-:Y:S04]  /*2b180*/  STS.U8 [R8+UR9+0x9380], R7 ;  /* 0x0093800708007988 */ /* 0x0003e80008000009 */
[----:B------:R2:W-:Y:S04]  /*2b190*/  STS.U8 [R8+UR9+0x9780], R4 ;  /* 0x0097800408007988 */ /* 0x0005e80008000009 */
[----:B------:R3:W-:Y:S04]  /*2b1a0*/  STS.U8 [R8+UR9+0x9b80], R3 ;  /* 0x009b800308007988 */ /* 0x0007e80008000009 */
[----:B-1----:R1:W5:Y:S04]  /*2b1b0*/  LDL.LU R7, [R1+0x16f0] ;  /* 0x0016f00001077983 */ /* 0x0023680000300800 */
[----:B--2---:R1:W5:Y:S04]  /*2b1c0*/  LDL.LU R4, [R1+0x16ec] ;  /* 0x0016ec0001047983 */ /* 0x0043680000300800 */
[----:B---3--:R1:W5:Y:S04]  /*2b1d0*/  LDL.LU R3, [R1+0x16e8] ;  /* 0x0016e80001037983 */ /* 0x0083680000300800 */
[----:B------:R2:W-:Y:S04]  /*2b1e0*/  STS.U8 [R8+UR9+0x9f80], R2 ;  /* 0x009f800208007988 */ /* 0x0005e80008000009 */
[----:B------:R3:W-:Y:S04]  /*2b1f0*/  STS.U8 [R8+UR9+0xa380], R0 ;  /* 0x00a3800008007988 */ /* 0x0007e80008000009 */
[----:B------:R4:W-:Y:S04]  /*2b200*/  STS.U8 [R8+UR9+0xa780], R6 ;  /* 0x00a7800608007988 */ /* 0x0009e80008000009 */
[----:B--2---:R1:W5:Y:S04]  /*2b210*/  LDL.LU R2, [R1+0x16e4] ;  /* 0x0016e40001027983 */ /* 0x0043680000300800 */
[----:B---3--:R1:W5:Y:S04]  /*2b220*/  LDL.LU R0, [R1+0x16e0] ;  /* 0x0016e00001007983 */ /* 0x0083680000300800 */
[----:B----4-:R1:W5:Y:S04]  /*2b230*/  LDL.LU R6, [R1+0x16dc] ;  /* 0x0016dc0001067983 */ /* 0x0103680000300800 */
[----:B------:R1:W-:Y:S04]  /*2b240*/  STS.U8 [R8+UR9+0xab80], R92 ;  /* 0x00ab805c08007988 */ /* 0x0003e80008000009 */
        /* <DEDUP_REMOVED lines=20> */
[----:B------:R1:W-:Y:S01]  /*2b390*/  STS.U8 [R8+UR9+0xff80], R5 ;  /* 0x00ff800508007988 */ /* 0x0003e20008000009 */
[----:B------:R2:W-:Y:S06]  /*2b3a0*/  MEMBAR.ALL.CTA ;  /* 0x0000000000007992 */ /* 0x0005ec0000008000 */
[----:B--2---:R-:W2:Y:S01]  /*2b3b0*/  FENCE.VIEW.ASYNC.S ;  /* 0x00000000000073c6 */ /* 0x004ea20000000000 */
[----:B0-----:R-:W-:Y:S01]  /*2b3c0*/  VIADD R14, R14, 0x7f ;  /* 0x0000007f0e0e7836 */ /* 0x001fe20000000000 */
[----:B--2---:R-:W-:Y:S01]  /*2b3d0*/  BAR.SYNC.DEFER_BLOCKING 0x0 ;  /* 0x0000000000007b1d */ /* 0x004fe20000010000 */
[----:B------:R-:W-:-:S04]  /*2b3e0*/  ISETP.NE.U32.AND P0, PT, RZ, UR12, PT ;  /* 0x0000000cff007c0c */ /* 0x000fc8000bf05070 */
[C---:B------:R-:W-:Y:S02]  /*2b3f0*/  ISETP.LT.OR P1, PT, R14.reuse, 0x80, P0 ;  /* 0x000000800e00780c */ /* 0x040fe40000721670 */
[----:B------:R-:W-:-:S11]  /*2b400*/  ISETP.GE.AND P2, PT, R14, 0x100, PT ;  /* 0x000001000e00780c */ /* 0x000fd60003f46270 */
[----:B-1----:R-:W-:Y:S05]  /*2b410*/  @P1 BRA `(.L_x_6) ;  /* 0x0000000000d81947 */ /* 0x002fea0003800000 */
[----:B------:R-:W-:Y:S02]  /*2b420*/  USHF.R.U32.HI UR14, URZ, 0x4, UR9 ;  /* 0x00000004ff0e7899 */ /* 0x000fe40008011609 */
[----:B------:R-:W-:Y:S02]  /*2b430*/  UIADD3 UR5, UPT, UPT, UR9, 0x8000, URZ ;  /* 0x0000800009057890 */ /* 0x000fe4000fffe0ff */
[----:B------:R-:W-:Y:S02]  /*2b440*/  USGXT.U32 UR14, UR14, 0xe ;  /* 0x0000000e0e0e789a */ /* 0x000fe40008000000 */
[----:B------:R-:W-:Y:S02]  /*2b450*/  USHF.R.U32.HI UR5, URZ, 0x4, UR5 ;  /* 0x00000004ff057899 */ /* 0x000fe40008011605 */
[----:B------:R-:W-:Y:S02]  /*2b460*/  UIADD3 UR34, UP1, UPT, UR14, 0x100, URZ ;  /* 0x000001000e227890 */ /* 0x000fe4000ff3e0ff */
[----:B------:R-:W-:Y:S01]  /*2b470*/  USGXT.U32 UR12, UR5, 0xe ;  /* 0x0000000e050c789a */ /* 0x000fe20008000000 */
[----:B------:R-:W-:Y:S01]  /*2b480*/  UMOV UR4, URZ ;  /* 0x000000ff00047c82 */ /* 0x000fe20008000000 */
[----:B------:R-:W-:Y:S01]  /*2b490*/  UMOV UR6, URZ ;  /* 0x000000ff00067c82 */ /* 0x000fe20008000000 */
[----:B------:R-:W-:-:S02]  /*2b4a0*/  UIADD3.X UR35, UPT, UPT, UR4, 0x40004040, URZ, UP1, !UPT ;  /* 0x4000404004237890 */ /* 0x000fc40008ffe4ff */
[----:B------:R-:W-:Y:S01]  /*2b4b0*/  UIADD3 UR32, UP1, UPT, UR12, 0x2, URZ ;  /* 0x000000020c207890 */ /* 0x000fe2000ff3e0ff */
[----:B------:R-:W-:Y:S01]  /*2b4c0*/  UMOV UR4, UR11 ;  /* 0x0000000b00047c82 */ /* 0x000fe20008000000 */
[----:B------:R-:W-:Y:S02]  /*2b4d0*/  UMOV UR5, URZ ;  /* 0x000000ff00057c82 */ /* 0x000fe40008000000 */
[----:B------:R-:W-:Y:S01]  /*2b4e0*/  UIADD3.X UR33, UPT, UPT, UR6, 0x40004040, URZ, UP1, !UPT ;  /* 0x4000404006217890 */ /* 0x000fe20008ffe4ff */
[----:B------:R-:W-:Y:S01]  /*2b4f0*/  UMOV UR25, UR4 ;  /* 0x0000000400197c82 */ /* 0x000fe20008000000 */
[----:B------:R-:W-:Y:S02]  /*2b500*/  UIADD3.64 UR4, UPT, UPT, UR34, 0x100, URZ ;  /* 0x0000010022047897 */ /* 0x000fe4000fffe0ff */
[----:B------:R-:W-:Y:S02]  /*2b510*/  UIADD3.64 UR6, UPT, UPT, UR32, 0x2, URZ ;  /* 0x0000000220067897 */ /* 0x000fe4000fffe0ff */
[----:B------:R-:W-:-:S02]  /*2b520*/  UIADD3.64 UR16, UPT, UPT, UR34, 0x200, URZ ;  /* 0x0000020022107897 */ /* 0x000fc4000fffe0ff */
[----:B------:R-:W-:Y:S02]  /*2b530*/  UIADD3.64 UR18, UPT, UPT, UR32, 0x4, URZ ;  /* 0x0000000420127897 */ /* 0x000fe4000fffe0ff */
[----:B------:R-:W-:Y:S02]  /*2b540*/  UIADD3 UR24, UPT, UPT, UR8, 0x100, URZ ;  /* 0x0000010008187890 */ /* 0x000fe4000fffe0ff */
[----:B------:R-:W-:Y:S02]  /*2b550*/  UIADD3.64 UR22, UPT, UPT, UR34, 0x300, URZ ;  /* 0x0000030022167897 */ /* 0x000fe4000fffe0ff */
[----:B------:R-:W-:Y:S02]  /*2b560*/  UIADD3 UR46, UPT, UPT, UR8, 0x100, URZ ;  /* 0x00000100082e7890 */ /* 0x000fe4000fffe0ff */
[----:B------:R-:W-:Y:S02]  /*2b570*/  UIADD3.64 UR26, UPT, UPT, UR34, 0x400, URZ ;  /* 0x00000400221a7897 */ /* 0x000fe4000fffe0ff */
[----:B------:R-:W-:-:S02]  /*2b580*/  UIADD3 UR47, UPT, UPT, UR8, 0x100, URZ ;  /* 0x00000100082f7890 */ /* 0x000fc4000fffe0ff */
[----:B------:R-:W-:Y:S01]  /*2b590*/  UIADD3.64 UR28, UPT, UPT, UR34, 0x500, URZ ;  /* 0x00000500221c7897 */ /* 0x000fe2000fffe0ff */
[----:B------:R-:W-:Y:S01]  /*2b5a0*/  UMOV UR36, 0x0 ;  /* 0x0000000000247882 */ /* 0x000fe20000000000 */
[----:B------:R-:W-:Y:S01]  /*2b5b0*/  UMOV UR37, 0x8408010 ;  /* 0x0840801000257882 */ /* 0x000fe20000000000 */
[----:B------:R-:W-:Y:S01]  /*2b5c0*/  UIADD3 UR52, UPT, UPT, UR8, 0x100, URZ ;  /* 0x0000010008347890 */ /* 0x000fe2000fffe0ff */
[----:B------:R-:W-:Y:S01]  /*2b5d0*/  UMOV UR15, 0x40004040 ;  /* 0x40004040000f7882 */ /* 0x000fe20000000000 */
[----:B------:R-:W-:Y:S01]  /*2b5e0*/  UIADD3.64 UR30, UPT, UPT, UR34, 0x600, URZ ;  /* 0x00000600221e7897 */ /* 0x000fe2000fffe0ff */
[----:B------:R-:W-:Y:S01]  /*2b5f0*/  UMOV UR13, 0x40004040 ;  /* 0x40004040000d7882 */ /* 0x000fe20000000000 */
[----:B------:R-:W-:Y:S01]  /*2b600*/  UMOV UR38, 0x0 ;  /* 0x0000000000267882 */ /* 0x000fe20000000000 */
[----:B------:R-:W-:Y:S01]  /*2b610*/  UMOV UR39, 0x8408010 ;  /* 0x0840801000277882 */ /* 0x000fe20000000000 */
[----:B------:R-:W-:Y:S01]  /*2b620*/  UMOV UR40, 0x0 ;  /* 0x0000000000287882 */ /* 0x000fe20000000000 */
[----:B------:R-:W-:Y:S01]  /*2b630*/  UMOV UR41, 0x8408010 ;  /* 0x0840801000297882 */ /* 0x000fe20000000000 */
[----:B------:R0:W-:Y:S01]  /*2b640*/  UTCQMMA gdesc[UR14], gdesc[UR12], tmem[UR8], tmem[UR36], idesc[UR37], !UPT ;  /* 0x00ff240c0e0075ea */ /* 0x0001e2000f800308 */
[----:B------:R-:W-:Y:S01]  /*2b650*/  UMOV UR42, 0x0 ;  /* 0x00000000002a7882 */ /* 0x000fe20000000000 */
[----:B------:R-:W-:Y:S01]  /*2b660*/  UMOV UR43, 0x8408010 ;  /* 0x08408010002b7882 */ /* 0x000fe20000000000 */
[----:B------:R0:W-:Y:S01]  /*2b670*/  UTCQMMA gdesc[UR34], gdesc[UR32], tmem[UR8], tmem[UR38], idesc[UR39], UPT ;  /* 0x00ff2620220075ea */ /* 0x0001e2000b800308 */
        /* <DEDUP_REMOVED lines=8> */
[----:B------:R0:W-:Y:S01]  /*2b700*/  UTCQMMA gdesc[UR22], gdesc[UR12], tmem[UR24], tmem[UR44], idesc[UR45], !UPT ;  /* 0x00ff2c0c160075ea */ /* 0x0001e2000f800318 */
[----:B------:R-:W-:Y:S01]  /*2b710*/  UMOV UR54, 0x0 ;  /* 0x0000000000367882 */ /* 0x000fe20000000000 */
[----:B------:R-:W-:Y:S01]  /*2b720*/  UMOV UR55, 0x8408010 ;  /* 0x0840801000377882 */ /* 0x000fe20000000000 */
[----:B------:R0:W-:Y:S01]  /*2b730*/  UTCQMMA gdesc[UR26], gdesc[UR32], tmem[UR46], tmem[UR48], idesc[UR49], UPT ;  /* 0x00ff30201a0075ea */ /* 0x0001e2000b80032e */
[----:B------:R0:W-:Y:S01]  /*2b740*/  UTCQMMA gdesc[UR28], gdesc[UR6], tmem[UR47], tmem[UR50], idesc[UR51], UPT ;  /* 0x00ff32061c0075ea */ /* 0x0001e2000b80032f */
[----:B------:R0:W-:Y:S01]  /*2b750*/  UTCQMMA gdesc[UR30], gdesc[UR18], tmem[UR52], tmem[UR54], idesc[UR55], UPT ;  /* 0x00ff36121e0075ea */ /* 0x0001e2000b800334 */
[----:B------:R0:W-:Y:S01]  /*2b760*/  UTCBAR [UR25], URZ ;  /* 0x000000ff190073e9 */ /* 0x0001e200080000ff */
[----:B------:R-:W-:Y:S01]  /*2b770*/  NOP ;  /* 0x0000000000007918 */ /* 0x000fe20000000000 */
.L_x_6:
[----:B0-----:R-:W-:Y:S01]  /*2b780*/  UMOV UR4, URZ ;  /* 0x000000ff00047c82 */ /* 0x001fe20008000000 */
[----:B------:R-:W-:Y:S05]  /*2b790*/  @!P2 BRA `(.L_x_7) ;  /* 0x000001e40098a947 */ /* 0x000fea0003800000 */
[----:B------:R-:W-:Y:S01]  /*2b7a0*/  SHF.R.S32.HI R5, RZ, 0x1f, R14 ;  /* 0x0000001fff057819 */ /* 0x000fe2000001140e */
[----:B------:R-:W-:Y:S02]  /*2b7b0*/  UIADD3 UR4, UPT, UPT, UR9, 0x10000, URZ ;  /* 0x0001000009047890 */ /* 0x000fe4000fffe0ff */
[----:B------:R-:W-:Y:S01]  /*2b7c0*/  UIADD3 UR5, UPT, UPT, UR9, 0x18000, URZ ;  /* 0x0001800009057890 */ /* 0x000fe2000fffe0ff */
[----:B------:R-:W-:Y:S01]  /*2b7d0*/  LEA.HI R5, R5, R14, RZ, 0x7 ;  /* 0x0000000e05057211 */ /* 0x000fe200078f38ff */
[----:B------:R-:W-:Y:S02]  /*2b7e0*/  USHF.R.U32.HI UR4, URZ, 0x4, UR4 ;  /* 0x00000004ff047899 */ /* 0x000fe40008011604 */
[----:B------:R-:W-:Y:S01]  /*2b7f0*/  USHF.R.U32.HI UR5, URZ, 0x4, UR5 ;  /* 0x00000004ff057899 */ /* 0x000fe20008011605 */
[----:B------:R-:W-:Y:S01]  /*2b800*/  SHF.R.S32.HI R8, RZ, 0x7, R5 ;  /* 0x00000007ff087819 */ /* 0x000fe20000011405 */
[----:B-----5:R-:W-:Y:S01]  /*2b810*/  IMAD.SHL.U32 R5, R6, 0x80, RZ ;  /* 0x0000008006057824 */ /* 0x020fe200078e00ff */
[----:B------:R-:W-:Y:S01]  /*2b820*/  USGXT.U32 UR14, UR4, 0xe ;  /* 0x0000000e040e789a */ /* 0x000fe20008000000 */
[----:B------:R-:W-:Y:S01]  /*2b830*/  IMAD.SHL.U32 R6, R7, 0x80, RZ ;  /* 0x0000008007067824 */ /* 0x000fe200078e00ff */
[----:B------:R-:W-:Y:S01]  /*2b840*/  VIMNMX R8, PT, PT, R8, 0x2, !PT ;  /* 0x0000000208087848 */ /* 0x000fe20007fe0100 */
[----:B------:R-:W-:Y:S01]  /*2b850*/  USGXT.U32 UR12, UR5, 0xe ;  /* 0x0000000e050c789a */ /* 0x000fe20008000000 */
[----:B------:R-:W-:Y:S01]  /*2b860*/  SHF.R.S32.HI R9, RZ, 0x1f, R5 ;  /* 0x0000001fff097819 */ /* 0x000fe20000011405 */
[----:B------:R-:W-:-:S02]  /*2b870*/  UIADD3 UR22, UP1, UPT, UR14, 0x100, URZ ;  /* 0x000001000e167890 */ /* 0x000fc4000ff3e0ff */
[----:B------:R-:W-:Y:S01]  /*2b880*/  VIADD R7, R8, 0xfffffffe ;  /* 0xfffffffe08077836 */ /* 0x000fe20000000000 */
[----:B------:R-:W-:Y:S01]  /*2b890*/  UIADD3 UR24, UP2, UPT, UR12, 0x2, URZ ;  /* 0x000000020c187890 */ /* 0x000fe2000ff5e0ff */
[----:B------:R-:W-:Y:S01]  /*2b8a0*/  IMAD.MOV.U32 R8, RZ, RZ, RZ ;  /* 0x000000ffff087224 */ /* 0x000fe200078e00ff */
[----:B------:R-:W-:Y:S01]  /*2b8b0*/  UMOV UR4, URZ ;  /* 0x000000ff00047c82 */ /* 0x000fe20008000000 */
[----:B------:R-:W-:Y:S01]  /*2b8c0*/  UMOV UR5, URZ ;  /* 0x000000ff00057c82 */ /* 0x000fe20008000000 */
[----:B------:R0:W-:Y:S01]  /*2b8d0*/  STL [R1+0x12dc], R7 ;  /* 0x0012dc0701007387 */ /* 0x0001e20000100800 */
[----:B------:R-:W-:Y:S02]  /*2b8e0*/  UIADD3.X UR23, UPT, UPT, UR4, 0x40004040, URZ, UP1, !UPT ;  /* 0x4000404004177890 */ /* 0x000fe40008ffe4ff */
[----:B------:R-:W-:Y:S01]  /*2b8f0*/  UIADD3.X UR25, UPT, UPT, UR5, 0x40004040, URZ, UP2, !UPT ;  /* 0x4000404005197890 */ /* 0x000fe200097fe4ff */
[----:B------:R1:W-:Y:S01]  /*2b900*/  STL [R1+0x12d4], RZ ;  /* 0x0012d4ff01007387 */ /* 0x0003e20000100800 */
[----:B------:R-:W-:Y:S01]  /*2b910*/  UMOV UR18, 0x1 ;  /* 0x0000000100127882 */ /* 0x000fe20000000000 */
[----:B------:R-:W-:-:S02]  /*2b920*/  UIADD3.64 UR26, UPT, UPT, UR22, 0x100, URZ ;  /* 0x00000100161a7897 */ /* 0x000fc4000fffe0ff */
[----:B------:R-:W-:Y:S01]  /*2b930*/  UIADD3.64 UR28, UPT, UPT, UR24, 0x2, URZ ;  /* 0x00000002181c7897 */ /* 0x000fe2000fffe0ff */
[----:B0-----:R-:W-:Y:S01]  /*2b940*/  SHF.R.S32.HI R7, RZ, 0x1f, R6 ;  /* 0x0000001fff077819 */ /* 0x001fe20000011406 */
[----:B------:R-:W-:Y:S02]  /*2b950*/  UIADD3.64 UR30, UPT, UPT, UR22, 0x200, URZ ;  /* 0x00000200161e7897 */ /* 0x000fe4000fffe0ff */
[----:B------:R-:W-:Y:S02]  /*2b960*/  UIADD3.64 UR32, UPT, UPT, UR24, 0x4, URZ ;  /* 0x0000000418207897 */ /* 0x000fe4000fffe0ff */
[----:B------:R-:W-:Y:S02]  /*2b970*/  UIADD3.64 UR34, UPT, UPT, UR22, 0x300, URZ ;  /* 0x0000030016227897 */ /* 0x000fe4000fffe0ff */
[----:B------:R-:W-:Y:S02]  /*2b980*/  UIADD3.64 UR36, UPT, UPT, UR22, 0x400, URZ ;  /* 0x0000040016247897 */ /* 0x000fe4000fffe0ff */
[----:B------:R-:W-:-:S02]  /*2b990*/  UIADD3.64 UR38, UPT, UPT, UR22, 0x500, URZ ;  /* 0x0000050016267897 */ /* 0x000fc4000fffe0ff */
[----:B------:R-:W-:Y:S01]  /*2b9a0*/  UIADD3.64 UR40, UPT, UPT, UR22, 0x600, URZ ;  /* 0x0000060016287897 */ /* 0x000fe2000fffe0ff */
[----:B-1----:R-:W-:-:S11]  /*2b9b0*/  UMOV UR13, 0x40004040 ;  /* 0x40004040000d7882 */ /* 0x002fd60000000000 */
.L_x_10:
[----:B------:R-:W2:Y:S04]  /*2b9c0*/  LDL.LU R13, [R1+0x408] ;  /* 0x00040800010d7983 */ /* 0x000ea80000300800 */
[----:B------:R-:W3:Y:S04]  /*2b9d0*/  LDL.LU R9, [R1+0x418] ;  /* 0x0004180001097983 */ /* 0x000ee80000300800 */
[----:B------:R-:W4:Y:S04]  /*2b9e0*/  LDL.LU R12, [R1+0xb50] ;  /* 0x000b5000010c7983 */ /* 0x000f280000300800 */
[----:B-----5:R-:W5:Y:S04]  /*2b9f0*/  LDL.LU R11, [R1+0xb48] ;  /* 0x000b4800010b7983 */ /* 0x020f680000300800 */
[----:B0-----:R-:W3:Y:S01]  /*2ba00*/  LDL.LU R7, [R1+0xb40] ;  /* 0x000b400001077983 */ /* 0x001ee20000300800 */
[----:B------:R-:W-:-:S03]  /*2ba10*/  IMAD.U32 R8, R8, -0x80000000, RZ ;  /* 0x8000000008087824 */ /* 0x000fc600078e00ff */
[----:B------:R-:W3:Y:S04]  /*2ba20*/  LDL.LU R35, [R1+0x404] ;  /* 0x0004040001237983 */ /* 0x000ee80000300800 */
[----:B------:R-:W3:Y:S04]  /*2ba30*/  LDL.LU R34, [R1+0xb38] ;  /* 0x000b380001227983 */ /* 0x000ee80000300800 */
[----:B------:R-:W3:Y:S01]  /*2ba40*/  LDL.LU R33, [R1+0x414] ;  /* 0x0004140001217983 */ /* 0x000ee20000300800 */
[----:B--2---:R-:W-:-:S05]  /*2ba50*/  IADD3 R13, P1, PT, R6, R13, RZ ;  /* 0x0000000d060d7210 */ /* 0x004fca0007f3e0ff */
[----:B------:R0:W-:Y:S04]  /*2ba60*/  STL [R1+0x408], R13 ;  /* 0x0004080d01007387 */ /* 0x0001e80000100800 */
[----:B------:R-:W2:Y:S04]  /*2ba70*/  LDL.LU R32, [R1+0xb30] ;  /* 0x000b300001207983 */ /* 0x000ea80000300800 */
[----:B------:R-:W2:Y:S04]  /*2ba80*/  LDL.LU R31, [R1+0xb4c] ;  /* 0x000b4c00011f7983 */ /* 0x000ea80000300800 */
[----:B------:R-:W2:Y:S04]  /*2ba90*/  LDL.LU R30, [R1+0xb28] ;  /* 0x000b2800011e7983 */ /* 0x000ea80000300800 */
[----:B------:R-:W2:Y:S04]  /*2baa0*/  LDL.LU R29, [R1+0xb44] ;  /* 0x000b4400011d7983 */ /* 0x000ea80000300800 */
[----:B------:R-:W2:Y:S04]  /*2bab0*/  LDL.LU R28, [R1+0x410] ;  /* 0x00041000011c7983 */ /* 0x000ea80000300800 */
[----:B------:R-:W2:Y:S04]  /*2bac0*/  LDL.LU R27, [R1+0xb3c] ;  /* 0x000b3c00011b7983 */ /* 0x000ea80000300800 */
[----:B------:R-:W2:Y:S01]  /*2bad0*/  LDL.LU R26, [R1+0xb20] ;  /* 0x000b2000011a7983 */ /* 0x000ea20000300800 */
[----:B---3--:R-:W-:-:S03]  /*2bae0*/  IADD3 R9, P2, PT, R6, R9, RZ ;  /* 0x0000000906097210 */ /* 0x008fc60007f5e0ff */
[----:B------:R-:W3:Y:S04]  /*2baf0*/  LDL.LU R25, [R1+0xb34] ;  /* 0x000b340001197983 */ /* 0x000ee80000300800 */
[----:B------:R-:W3:Y:S04]  /*2bb00*/  LDL.LU R24, [R1+0xb18] ;  /* 0x000b180001187983 */ /* 0x000ee80000300800 */
[----:B------:R-:W3:Y:S04]  /*2bb10*/  LDL.LU R14, [R1+0xb2c] ;  /* 0x000b2c00010e7983 */ /* 0x000ee80000300800 */
[----:B------:R-:W3:Y:S04]  /*2bb20*/  LDL.LU R23, [R1+0xb10] ;  /* 0x000b100001177983 */ /* 0x000ee80000300800 */
[----:B------:R-:W3:Y:S04]  /*2bb30*/  LDL.LU R21, [R1+0xb24] ;  /* 0x000b240001157983 */ /* 0x000ee80000300800 */
[----:B------:R-:W3:Y:S04]  /*2bb40*/  LDL.LU R20, [R1+0xb08] ;  /* 0x000b080001147983 */ /* 0x000ee80000300800 */
[----:B------:R1:W-:Y:S04]  /*2bb50*/  STL [R1+0x418], R9 ;  /* 0x0004180901007387 */ /* 0x0003e80000100800 */
[----:B------:R-:W3:Y:S04]  /*2bb60*/  LDL.LU R19, [R1+0x40c] ;  /* 0x00040c0001137983 */ /* 0x000ee80000300800 */
[----:B------:R-:W3:Y:S04]  /*2bb70*/  LDL.LU R18, [R1+0xb00] ;  /* 0x000b000001127983 */ /* 0x000ee80000300800 */
[----:B0-----:R-:W3:Y:S01]  /*2bb80*/  LDL.LU R13, [R1+0xb1c] ;  /* 0x000b1c00010d7983 */ /* 0x001ee20000300800 */
[----:B----4-:R-:W-:-:S03]  /*2bb90*/  IADD3 R12, P3, PT, R6, R12, RZ ;  /* 0x0000000c060c7210 */ /* 0x010fc60007f7e0ff */
[----:B------:R-:W4:Y:S04]  /*2bba0*/  LDL.LU R17, [R1+0xaf8] ;  /* 0x000af80001117983 */ /* 0x000f280000300800 */
[----:B-1----:R-:W4:Y:S01]  /*2bbb0*/  LDL.LU R9, [R1+0xb14] ;  /* 0x000b140001097983 */ /* 0x002f220000300800 */
[----:B-----5:R-:W-:-:S03]  /*2bbc0*/  IADD3 R11, P5, PT, R6, R11, RZ ;  /* 0x0000000b060b7210 */ /* 0x020fc60007fbe0ff */
[----:B------:R-:W5:Y:S04]  /*2bbd0*/  LDL.LU R16, [R1+0xaf0] ;  /* 0x000af00001107983 */ /* 0x000f680000300800 */
[----:B------:R0:W-:Y:S04]  /*2bbe0*/  STL [R1+0xb50], R12 ;  /* 0x000b500c01007387 */ /* 0x0001e80000100800 */
[----:B0-----:R-:W5:Y:S04]  /*2bbf0*/  LDL.LU R12, [R1+0xb0c] ;  /* 0x000b0c00010c7983 */ /* 0x001f680000300800 */
[----:B------:R-:W5:Y:S04]  /*2bc00*/  LDL.LU R15, [R1+0x400] ;  /* 0x00040000010f7983 */ /* 0x000f680000300800 */
[----:B------:R0:W-:Y:S04]  /*2bc10*/  STL [R1+0xb48], R11 ;  /* 0x000b480b01007387 */ /* 0x0001e80000100800 */
[----:B0-----:R-:W5:Y:S01]  /*2bc20*/  LDL.LU R11, [R1+0xb04] ;  /* 0x000b0400010b7983 */ /* 0x001f620000300800 */
[----:B------:R-:W-:-:S02]  /*2bc30*/  SHF.R.S32.HI R22, RZ, 0x1f, R6 ;  /* 0x0000001fff167819 */ /* 0x000fc40000011406 */
[----:B------:R-:W-:-:S03]  /*2bc40*/  IADD3 R7, P6, PT, R6, R7, RZ ;  /* 0x0000000706077210 */ /* 0x000fc60007fde0ff */
[----:B------:R-:W-:Y:S01]  /*2bc50*/  IMAD.X R35, R22, 0x1, R35, P1 ;  /* 0x0000000116237824 */ /* 0x000fe200008e0623 */
[----:B------:R-:W-:Y:S01]  /*2bc60*/  IADD3 R34, P1, PT, R6, R34, RZ ;  /* 0x0000002206227210 */ /* 0x000fe20007f3e0ff */
[----:B------:R0:W-:Y:S01]  /*2bc70*/  STL [R1+0xb40], R7 ;  /* 0x000b400701007387 */ /* 0x0001e20000100800 */
[----:B------:R-:W-:-:S03]  /*2bc80*/  IMAD.X R33, R22, 0x1, R33, P2 ;  /* 0x0000000116217824 */ /* 0x000fc600010e0621 */
[----:B0-----:R-:W5:Y:S04]  /*2bc90*/  LDL.LU R7, [R1+0xae8] ;  /* 0x000ae80001077983 */ /* 0x001f680000300800 */
[----:B------:R-:W-:Y:S04]  /*2bca0*/  STL [R1+0x404], R35 ;  /* 0x0004042301007387 */ /* 0x000fe80000100800 */
[----:B------:R-:W-:Y:S04]  /*2bcb0*/  STL [R1+0xb38], R34 ;  /* 0x000b382201007387 */ /* 0x000fe80000100800 */
[----:B------:R-:W-:Y:S01]  /*2bcc0*/  STL [R1+0x414], R33 ;  /* 0x0004142101007387 */ /* 0x000fe20000100800 */
[----:B--2---:R-:W-:Y:S01]  /*2bcd0*/  IADD3 R32, P2, PT, R6, R32, RZ ;  /* 0x0000002006207210 */ /* 0x004fe20007f5e0ff */
[----:B------:R-:W-:-:S04]  /*2bce0*/  IMAD.X R31, R22, 0x1, R31, P3 ;  /* 0x00000001161f7824 */ /* 0x000fc800018e061f */
        /* <DEDUP_REMOVED lines=11> */
[----:B---3--:R-:W-:-:S03]  /*2bda0*/  IMAD.X R25, R22, 0x1, R25, P1 ;  /* 0x0000000116197824 */ /* 0x008fc600008e0619 */
[----:B------:R-:W-:Y:S01]  /*2bdb0*/  STL [R1+0xb20], R26 ;  /* 0x000b201a01007387 */ /* 0x000fe20000100800 */
[----:B------:R-:W-:Y:S01]  /*2bdc0*/  IMAD.X R14, R22, 0x1, R14, P2 ;  /* 0x00000001160e7824 */ /* 0x000fe200010e060e */
[C---:B------:R-:W-:Y:S02]  /*2bdd0*/  IADD3 R24, P1, PT, R6.reuse, R24, RZ ;  /* 0x0000001806187210 */ /* 0x040fe40007f3e0ff */
[----:B------:R-:W-:Y:S02]  /*2bde0*/  IADD3 R23, P2, PT, R6, R23, RZ ;  /* 0x0000001706177210 */ /* 0x000fe40007f5e0ff */
[----:B------:R0:W-:Y:S01]  /*2bdf0*/  STL [R1+0xb2c], R14 ;  /* 0x000b2c0e01007387 */ /* 0x0001e20000100800 */
[----:B------:R-:W-:-:S03]  /*2be00*/  IMAD.X R21, R22, 0x1, R21, P3 ;  /* 0x0000000116157824 */ /* 0x000fc600018e0615 */
[----:B------:R-:W-:Y:S01]  /*2be10*/  STL [R1+0xb34], R25 ;  /* 0x000b341901007387 */ /* 0x000fe20000100800 */
[----:B------:R-:W-:-:S03]  /*2be20*/  IADD3 R20, P3, PT, R6, R20, RZ ;  /* 0x0000001406147210 */ /* 0x000fc60007f7e0ff */
[----:B0-----:R-:W2:Y:S04]  /*2be30*/  LDL.LU R14, [R1+0xafc] ;  /* 0x000afc00010e7983 */ /* 0x001ea80000300800 */
[----:B------:R-:W-:Y:S01]  /*2be40*/  STL [R1+0xb18], R24 ;  /* 0x000b181801007387 */ /* 0x000fe20000100800 */
[----:B------:R-:W-:-:S03]  /*2be50*/  IMAD.X R19, R22, 0x1, R19, P5 ;  /* 0x0000000116137824 */ /* 0x000fc600028e0613 */
[----:B------:R-:W-:Y:S01]  /*2be60*/  STL [R1+0xb10], R23 ;  /* 0x000b101701007387 */ /* 0x000fe20000100800 */
[----:B------:R-:W-:-:S03]  /*2be70*/  IMAD.X R13, R22, 0x1, R13, P6 ;  /* 0x00000001160d7824 */ /* 0x000fc600030e060d */
[----:B------:R-:W-:Y:S01]  /*2be80*/  STL [R1+0xb24], R21 ;  /* 0x000b241501007387 */ /* 0x000fe20000100800 */
[----:B------:R-:W-:-:S03]  /*2be90*/  IADD3 R18, P5, PT, R6, R18, RZ ;  /* 0x0000001206127210 */ /* 0x000fc60007fbe0ff */
[----:B------:R-:W-:Y:S04]  /*2bea0*/  STL [R1+0xb08], R20 ;  /* 0x000b081401007387 */ /* 0x000fe80000100800 */
[----:B------:R0:W-:Y:S01]  /*2beb0*/  STL [R1+0xb1c], R13 ;  /* 0x000b1c0d01007387 */ /* 0x0001e20000100800 */
[----:B----4-:R-:W-:-:S03]  /*2bec0*/  IMAD.X R9, R22, 0x1, R9, P1 ;  /* 0x0000000116097824 */ /* 0x010fc600008e0609 */
[----:B------:R-:W-:Y:S04]  /*2bed0*/  STL [R1+0x40c], R19 ;  /* 0x00040c1301007387 */ /* 0x000fe80000100800 */
[----:B0-----:R-:W3:Y:S01]  /*2bee0*/  LDL.LU R13, [R1+0xae0] ;  /* 0x000ae000010d7983 */ /* 0x001ee20000300800 */
[----:B------:R-:W-:-:S03]  /*2bef0*/  IADD3 R17, P6, PT, R6, R17, RZ ;  /* 0x0000001106117210 */ /* 0x000fc60007fde0ff */
[----:B------:R-:W-:Y:S04]  /*2bf00*/  STL [R1+0xb00], R18 ;  /* 0x000b001201007387 */ /* 0x000fe80000100800 */
[----:B------:R0:W-:Y:S01]  /*2bf10*/  STL [R1+0xb14], R9 ;  /* 0x000b140901007387 */ /* 0x0001e20000100800 */
[----:B-----5:R-:W-:Y:S01]  /*2bf20*/  IMAD.X R12, R22, 0x1, R12, P2 ;  /* 0x00000001160c7824 */ /* 0x020fe200010e060c */
[----:B------:R-:W-:Y:S02]  /*2bf30*/  IADD3 R16, P1, PT, R6, R16, RZ ;  /* 0x0000001006107210 */ /* 0x000fe40007f3e0ff */
[----:B0-----:R-:W4:Y:S04]  /*2bf40*/  LDL.LU R9, [R1+0xaf4] ;  /* 0x000af40001097983 */ /* 0x001f280000300800 */
[----:B------:R-:W-:Y:S01]  /*2bf50*/  STL [R1+0xaf8], R17 ;  /* 0x000af81101007387 */ /* 0x000fe20000100800 */
[----:B------:R-:W-:-:S03]  /*2bf60*/  IMAD.X R11, R22, 0x1, R11, P3 ;  /* 0x00000001160b7824 */ /* 0x000fc600018e060b */
[----:B------:R0:W-:Y:S04]  /*2bf70*/  STL [R1+0xb0c], R12 ;  /* 0x000b0c0c01007387 */ /* 0x0001e80000100800 */
[----:B0-----:R-:W5:Y:S04]  /*2bf80*/  LDL.LU R12, [R1+0xad8] ;  /* 0x000ad800010c7983 */ /* 0x001f680000300800 */
[----:B------:R-:W-:Y:S04]  /*2bf90*/  STL [R1+0xaf0], R16 ;  /* 0x000af01001007387 */ /* 0x000fe80000100800 */
[----:B------:R0:W-:Y:S04]  /*2bfa0*/  STL [R1+0xb04], R11 ;  /* 0x000b040b01007387 */ /* 0x0001e80000100800 */
[----:B0-----:R-:W5:Y:S01]  /*2bfb0*/  LDL.LU R11, [R1+0xaec] ;  /* 0x000aec00010b7983 */ /* 0x001f620000300800 */
[----:B------:R-:W-:-:S02]  /*2bfc0*/  IADD3 R15, P2, PT, R6, R15, RZ ;  /* 0x0000000f060f7210 */ /* 0x000fc40007f5e0ff */
[----:B------:R-:W-:-:S03]  /*2bfd0*/  IADD3 R7, P3, PT, R6, R7, RZ ;  /* 0x0000000706077210 */ /* 0x000fc60007f7e0ff */
[----:B------:R-:W-:Y:S04]  /*2bfe0*/  STL [R1+0x400], R15 ;  /* 0x0004000f01007387 */ /* 0x000fe80000100800 */
[----:B------:R-:W5:Y:S04]  /*2bff0*/  LDL.LU R35, [R1+0xad0] ;  /* 0x000ad00001237983 */ /* 0x000f680000300800 */
[----:B------:R-:W5:Y:S04]  /*2c000*/  LDL.LU R34, [R1+0x3fc] ;  /* 0x0003fc0001227983 */ /* 0x000f680000300800 */
[----:B------:R-:W5:Y:S04]  /*2c010*/  LDL.LU R33, [R1+0xac8] ;  /* 0x000ac80001217983 */ /* 0x000f680000300800 */
[----:B------:R0:W-:Y:S04]  /*2c020*/  STL [R1+0xae8], R7 ;  /* 0x000ae80701007387 */ /* 0x0001e80000100800 */
[----:B------:R-:W5:Y:S04]  /*2c030*/  LDL.LU R32, [R1+0xae4] ;  /* 0x000ae40001207983 */ /* 0x000f680000300800 */
        /* <DEDUP_REMOVED lines=8> */
[----:B0-----:R-:W5:Y:S04]  /*2c0c0*/  LDL.LU R7, [R1+0xaa0] ;  /* 0x000aa00001077983 */ /* 0x001f680000300800 */
[----:B------:R-:W5:Y:S04]  /*2c0d0*/  LDL.LU R23, [R1+0xabc] ;  /* 0x000abc0001177983 */ /* 0x000f680000300800 */
[----:B------:R-:W5:Y:S04]  /*2c0e0*/  LDL.LU R21, [R1+0xa98] ;  /* 0x000a980001157983 */ /* 0x000f680000300800 */
[----:B------:R-:W5:Y:S01]  /*2c0f0*/  LDL.LU R20, [R1+0xab4] ;  /* 0x000ab40001147983 */ /* 0x000f620000300800 */
[----:B--2---:R-:W-:-:S05]  /*2c100*/  IMAD.X R14, R22, 0x1, R14, P5 ;  /* 0x00000001160e7824 */ /* 0x004fca00028e060e */
[----:B------:R0:W-:Y:S04]  /*2c110*/  STL [R1+0xafc], R14 ;  /* 0x000afc0e01007387 */ /* 0x0001e80000100800 */
[----:B------:R-:W2:Y:S04]  /*2c120*/  LDL.LU R19, [R1+0xa90] ;  /* 0x000a900001137983 */ /* 0x000ea80000300800 */
[----:B------:R-:W2:Y:S04]  /*2c130*/  LDL.LU R18, [R1+0xaac] ;  /* 0x000aac0001127983 */ /* 0x000ea80000300800 */
[----:B0-----:R-:W2:Y:S04]  /*2c140*/  LDL.LU R14, [R1+0xa88] ;  /* 0x000a8800010e7983 */ /* 0x001ea80000300800 */
[----:B------:R-:W2:Y:S01]  /*2c150*/  LDL.LU R17, [R1+0xaa4] ;  /* 0x000aa40001117983 */ /* 0x000ea20000300800 */
[----:B---3--:R-:W-:-:S05]  /*2c160*/  IADD3 R13, P5, PT, R6, R13, RZ ;  /* 0x0000000d060d7210 */ /* 0x008fca0007fbe0ff */
[----:B------:R0:W-:Y:S04]  /*2c170*/  STL [R1+0xae0], R13 ;  /* 0x000ae00d01007387 */ /* 0x0001e80000100800 */
[----:B0-----:R-:W3:Y:S01]  /*2c180*/  LDL.LU R13, [R1+0xa80] ;  /* 0x000a8000010d7983 */ /* 0x001ee20000300800 */
[----:B----4-:R-:W-:-:S03]  /*2c190*/  IMAD.X R9, R22, 0x1, R9, P6 ;  /* 0x0000000116097824 */ /* 0x010fc600030e0609 */
[----:B------:R-:W4:Y:S04]  /*2c1a0*/  LDL.LU R16, [R1+0xa9c] ;  /* 0x000a9c0001107983 */ /* 0x000f280000300800 */
[----:B------:R0:W-:Y:S04]  /*2c1b0*/  STL [R1+0xaf4], R9 ;  /* 0x000af40901007387 */ /* 0x0001e80000100800 */
[----:B0-----:R-:W4:Y:S01]  /*2c1c0*/  LDL.LU R9, [R1+0xa78] ;  /* 0x000a780001097983 */ /* 0x001f220000300800 */
[----:B-----5:R-:W-:-:S03]  /*2c1d0*/  IADD3 R12, P6, PT, R6, R12, RZ ;  /* 0x0000000c060c7210 */ /* 0x020fc60007fde0ff */
[----:B------:R-:W5:Y:S04]  /*2c1e0*/  LDL.LU R15, [R1+0xa94] ;  /* 0x000a9400010f7983 */ /* 0x000f680000300800 */
[----:B------:R0:W-:Y:S04]  /*2c1f0*/  STL [R1+0xad8], R12 ;  /* 0x000ad80c01007387 */ /* 0x0001e80000100800 */
[----:B0-----:R-:W5:Y:S01]  /*2c200*/  LDL.LU R12, [R1+0xa70] ;  /* 0x000a7000010c7983 */ /* 0x001f620000300800 */
[----:B------:R-:W-:-:S05]  /*2c210*/  IMAD.X R11, R22, 0x1, R11, P1 ;  /* 0x00000001160b7824 */ /* 0x000fca00008e060b */
[----:B------:R0:W-:Y:S04]  /*2c220*/  STL [R1+0xaec], R11 ;  /* 0x000aec0b01007387 */ /* 0x0001e80000100800 */
[----:B0-----:R-:W5:Y:S01]  /*2c230*/  LDL.LU R11, [R1+0xa8c] ;  /* 0x000a8c00010b7983 */ /* 0x001f620000300800 */
[----:B------:R-:W-:Y:S01]  /*2c240*/  IADD3 R35, P1, PT, R6, R35, RZ ;  /* 0x0000002306237210 */ /* 0x000fe20007f3e0ff */
[----:B------:R-:W-:Y:S01]  /*2c250*/  IMAD.X R34, R22, 0x1, R34, P2 ;  /* 0x0000000116227824 */ /* 0x000fe200010e0622 */
        /* <DEDUP_REMOVED lines=16> */
[----:B------:R-:W-:Y:S01]  /*2c360*/  IADD3 R25, P1, PT, R6, R25, RZ ;  /* 0x0000001906197210 */ /* 0x000fe20007f3e0ff */
[----:B------:R-:W-:Y:S02]  /*2c370*/  IMAD.X R24, R22, 0x1, R24, P2 ;  /* 0x0000000116187824 */ /* 0x000fe400010e0618 */
[----:B------:R-:W-:Y:S01]  /*2c380*/  STL [R1+0xab0], R27 ;  /* 0x000ab01b01007387 */ /* 0x000fe20000100800 */
[----:B------:R-:W-:-:S03]  /*2c390*/  IADD3 R7, P2, PT, R6, R7, RZ ;  /* 0x0000000706077210 */ /* 0x000fc60007f5e0ff */
[----:B------:R-:W-:Y:S01]  /*2c3a0*/  STL [R1+0xacc], R26 ;  /* 0x000acc1a01007387 */ /* 0x000fe20000100800 */
[----:B------:R-:W-:-:S03]  /*2c3b0*/  IMAD.X R23, R22, 0x1, R23, P3 ;  /* 0x0000000116177824 */ /* 0x000fc600018e0617 */
[----:B------:R0:W-:Y:S01]  /*2c3c0*/  STL [R1+0xaa0], R7 ;  /* 0x000aa00701007387 */ /* 0x0001e20000100800 */
[----:B------:R-:W-:-:S03]  /*2c3d0*/  IADD3 R21, P3, PT, R6, R21, RZ ;  /* 0x0000001506157210 */ /* 0x000fc60007f7e0ff */
[----:B------:R-:W-:Y:S01]  /*2c3e0*/  STL [R1+0xaa8], R25 ;  /* 0x000aa81901007387 */ /* 0x000fe20000100800 */
[----:B------:R-:W-:-:S03]  /*2c3f0*/  IMAD.X R20, R22, 0x1, R20, P5 ;  /* 0x0000000116147824 */ /* 0x000fc600028e0614 */
[----:B0-----:R-:W5:Y:S04]  /*2c400*/  LDL.LU R7, [R1+0xa68] ;  /* 0x000a680001077983 */ /* 0x001f680000300800 */
[----:B------:R-:W-:Y:S04]  /*2c410*/  STL [R1+0xac4], R24 ;  /* 0x000ac41801007387 */ /* 0x000fe80000100800 */
[----:B------:R-:W-:Y:S04]  /*2c420*/  STL [R1+0xabc], R23 ;  /* 0x000abc1701007387 */ /* 0x000fe80000100800 */
[----:B------:R-:W-:Y:S04]  /*2c430*/  STL [R1+0xa98], R21 ;  /* 0x000a981501007387 */ /* 0x000fe80000100800 */
[----:B------:R-:W-:Y:S01]  /*2c440*/  STL [R1+0xab4], R20 ;  /* 0x000ab41401007387 */ /* 0x000fe20000100800 */
[----:B--2---:R-:W-:Y:S01]  /*2c450*/  IADD3 R19, P5, PT, R6, R19, RZ ;  /* 0x0000001306137210 */ /* 0x004fe20007fbe0ff */
[----:B------:R-:W-:Y:S01]  /*2c460*/  IMAD.X R18, R22, 0x1, R18, P6 ;  /* 0x0000000116127824 */ /* 0x000fe200030e0612 */
[----:B------:R-:W-:Y:S01]  /*2c470*/  IADD3 R14, P6, PT, R6, R14, RZ ;  /* 0x0000000e060e7210 */ /* 0x000fe20007fde0ff */
[----:B------:R-:W-:-:S04]  /*2c480*/  IMAD.X R17, R22, 0x1, R17, P1 ;  /* 0x0000000116117824 */ /* 0x000fc800008e0611 */
[----:B------:R0:W-:Y:S04]  /*2c490*/  STL [R1+0xa88], R14 ;  /* 0x000a880e01007387 */ /* 0x0001e80000100800 */
[----:B------:R-:W-:Y:S04]  /*2c4a0*/  STL [R1+0xa90], R19 ;  /* 0x000a901301007387 */ /* 0x000fe80000100800 */
[----:B0-----:R-:W2:Y:S04]  /*2c4b0*/  LDL.LU R14, [R1+0xa84] ;  /* 0x000a8400010e7983 */ /* 0x001ea80000300800 */
[----:B------:R-:W-:Y:S01]  /*2c4c0*/  STL [R1+0xaac], R18 ;  /* 0x000aac1201007387 */ /* 0x000fe20000100800 */
[----:B---3--:R-:W-:Y:S01]  /*2c4d0*/  IADD3 R13, P1, PT, R6, R13, RZ ;  /* 0x0000000d060d7210 */ /* 0x008fe20007f3e0ff */
[----:B----4-:R-:W-:-:S04]  /*2c4e0*/  IMAD.X R16, R22, 0x1, R16, P2 ;  /* 0x0000000116107824 */ /* 0x010fc800010e0610 */
[----:B------:R0:W-:Y:S04]  /*2c4f0*/  STL [R1+0xa80], R13 ;  /* 0x000a800d01007387 */ /* 0x0001e80000100800 */
[----:B0-----:R-:W3:Y:S01]  /*2c500*/  LDL.LU R13, [R1+0xa60] ;  /* 0x000a6000010d7983 */ /* 0x001ee20000300800 */
[----:B------:R-:W-:-:S03]  /*2c510*/  IADD3 R9, P2, PT, R6, R9, RZ ;  /* 0x0000000906097210 */ /* 0x000fc60007f5e0ff */
[----:B------:R-:W-:Y:S04]  /*2c520*/  STL [R1+0xaa4], R17 ;  /* 0x000aa41101007387 */ /* 0x000fe80000100800 */
[----:B------:R0:W-:Y:S01]  /*2c530*/  STL [R1+0xa78], R9 ;  /* 0x000a780901007387 */ /* 0x0001e20000100800 */
[----:B-----5:R-:W-:-:S03]  /*2c540*/  IMAD.X R15, R22, 0x1, R15, P3 ;  /* 0x00000001160f7824 */ /* 0x020fc600018e060f */
[----:B0-----:R-:W4:Y:S01]  /*2c550*/  LDL.LU R9, [R1+0xa7c] ;  /* 0x000a7c0001097983 */ /* 0x001f220000300800 */
[----:B------:R-:W-:-:S03]  /*2c560*/  IADD3 R12, P3, PT, R6, R12, RZ ;  /* 0x0000000c060c7210 */ /* 0x000fc60007f7e0ff */
[----:B------:R-:W-:Y:S04]  /*2c570*/  STL [R1+0xa9c], R16 ;  /* 0x000a9c1001007387 */ /* 0x000fe80000100800 */
[----:B------:R0:W-:Y:S04]  /*2c580*/  STL [R1+0xa70], R12 ;  /* 0x000a700c01007387 */ /* 0x0001e80000100800 */
[----:B0-----:R-:W5:Y:S01]  /*2c590*/  LDL.LU R12, [R1+0xa58] ;  /* 0x000a5800010c7983 */ /* 0x001f620000300800 */
[----:B------:R-:W-:-:S03]  /*2c5a0*/  IMAD.X R11, R22, 0x1, R11, P5 ;  /* 0x00000001160b7824 */ /* 0x000fc600028e060b */
        /* <DEDUP_REMOVED lines=15> */
[----:B------:R-:W5:Y:S01]  /*2c6a0*/  LDL.LU R23, [R1+0xa20] ;  /* 0x000a200001177983 */ /* 0x000f620000300800 */
[----:B------:R-:W-:-:S03]  /*2c6b0*/  IADD3 R7, P5, PT, R6, R7, RZ ;  /* 0x0000000706077210 */ /* 0x000fc60007fbe0ff */
[----:B------:R-:W5:Y:S04]  /*2c6c0*/  LDL.LU R21, [R1+0xa3c] ;  /* 0x000a3c0001157983 */ /* 0x000f680000300800 */
[----:B------:R-:W5:Y:S04]  /*2c6d0*/  LDL.LU R20, [R1+0xa18] ;  /* 0x000a180001147983 */ /* 0x000f680000300800 */
[----:B------:R0:W-:Y:S04]  /*2c6e0*/  STL [R1+0xa68], R7 ;  /* 0x000a680701007387 */ /* 0x0001e80000100800 */
[----:B------:R-:W5:Y:S04]  /*2c6f0*/  LDL.LU R19, [R1+0xa34] ;  /* 0x000a340001137983 */ /* 0x000f680000300800 */
[----:B------:R-:W5:Y:S04]  /*2c700*/  LDL.LU R18, [R1+0xa10] ;  /* 0x000a100001127983 */ /* 0x000f680000300800 */
[----:B0-----:R-:W5:Y:S04]  /*2c710*/  LDL.LU R7, [R1+0xa2c] ;  /* 0x000a2c0001077983 */ /* 0x001f680000300800 */
[----:B------:R-:W5:Y:S01]  /*2c720*/  LDL.LU R17, [R1+0xa08] ;  /* 0x000a080001117983 */ /* 0x000f620000300800 */
[----:B--2---:R-:W-:-:S05]  /*2c730*/  IMAD.X R14, R22, 0x1, R14, P6 ;  /* 0x00000001160e7824 */ /* 0x004fca00030e060e */
[----:B------:R0:W-:Y:S04]  /*2c740*/  STL [R1+0xa84], R14 ;  /* 0x000a840e01007387 */ /* 0x0001e80000100800 */
        /* <DEDUP_REMOVED lines=9> */
[----:B-----5:R-:W-:-:S05]  /*2c7e0*/  IADD3 R12, P1, PT, R6, R12, RZ ;  /* 0x0000000c060c7210 */ /* 0x020fca0007f3e0ff */
[----:B------:R0:W-:Y:S01]  /*2c7f0*/  STL [R1+0xa58], R12 ;  /* 0x000a580c01007387 */ /* 0x0001e20000100800 */
[----:B------:R-:W-:Y:S01]  /*2c800*/  IMAD.X R35, R22, 0x1, R35, P2 ;  /* 0x0000000116237824 */ /* 0x000fe200010e0623 */
[----:B------:R-:W-:Y:S02]  /*2c810*/  IADD3 R34, P2, PT, R6, R34, RZ ;  /* 0x0000002206227210 */ /* 0x000fe40007f5e0ff */
[----:B0-----:R-:W5:Y:S01]  /*2c820*/  LDL.LU R12, [R1+0x9f0] ;  /* 0x0009f000010c7983 */ /* 0x001f620000300800 */
        /* <DEDUP_REMOVED lines=18> */
[----:B------:R-:W-:-:S03]  /*2c950*/  IMAD.X R11, R22, 0x1, R11, P3 ;  /* 0x00000001160b7824 */ /* 0x000fc600018e060b */
[----:B------:R-:W-:Y:S04]  /*2c960*/  STL [R1+0xa30], R26 ;  /* 0x000a301a01007387 */ /* 0x000fe80000100800 */
[----:B------:R0:W-:Y:S04]  /*2c970*/  STL [R1+0xa44], R11 ;  /* 0x000a440b01007387 */ /* 0x0001e80000100800 */
[----:B------:R-:W-:Y:S04]  /*2c980*/  STL [R1+0xa4c], R25 ;  /* 0x000a4c1901007387 */ /* 0x000fe80000100800 */
[----:B0-----:R-:W5:Y:S01]  /*2c990*/  LDL.LU R11, [R1+0xa0c] ;  /* 0x000a0c00010b7983 */ /* 0x001f620000300800 */
[----:B------:R-:W-:Y:S01]  /*2c9a0*/  IADD3 R24, P2, PT, R6, R24, RZ ;  /* 0x0000001806187210 */ /* 0x000fe20007f5e0ff */
[----:B------:R-:W-:Y:S01]  /*2c9b0*/  IMAD.X R21, R22, 0x1, R21, P5 ;  /* 0x0000000116157824 */ /* 0x000fe200028e0615 */
[----:B------:R-:W-:-:S02]  /*2c9c0*/  IADD3 R23, P3, PT, R6, R23, RZ ;  /* 0x0000001706177210 */ /* 0x000fc40007f7e0ff */
[----:B------:R-:W-:Y:S01]  /*2c9d0*/  IADD3 R20, P5, PT, R6, R20, RZ ;  /* 0x0000001406147210 */ /* 0x000fe20007fbe0ff */
[----:B------:R-:W-:Y:S01]  /*2c9e0*/  STL [R1+0xa28], R24 ;  /* 0x000a281801007387 */ /* 0x000fe20000100800 */
[----:B------:R-:W-:-:S03]  /*2c9f0*/  IMAD.X R19, R22, 0x1, R19, P6 ;  /* 0x0000000116137824 */ /* 0x000fc600030e0613 */
[----:B------:R-:W-:Y:S01]  /*2ca00*/  STL [R1+0xa20], R23 ;  /* 0x000a201701007387 */ /* 0x000fe20000100800 */
[----:B------:R-:W-:-:S03]  /*2ca10*/  IMAD.X R7, R22, 0x1, R7, P1 ;  /* 0x0000000116077824 */ /* 0x000fc600008e0607 */
[----:B------:R-:W-:Y:S01]  /*2ca20*/  STL [R1+0xa3c], R21 ;  /* 0x000a3c1501007387 */ /* 0x000fe20000100800 */
[----:B------:R-:W-:-:S03]  /*2ca30*/  IADD3 R18, P6, PT, R6, R18, RZ ;  /* 0x0000001206127210 */ /* 0x000fc60007fde0ff */
[----:B------:R-:W-:Y:S04]  /*2ca40*/  STL [R1+0xa18], R20 ;  /* 0x000a181401007387 */ /* 0x000fe80000100800 */
[----:B------:R0:W-:Y:S04]  /*2ca50*/  STL [R1+0xa2c], R7 ;  /* 0x000a2c0701007387 */ /* 0x0001e80000100800 */
[----:B------:R-:W-:Y:S01]  /*2ca60*/  STL [R1+0xa34], R19 ;  /* 0x000a341301007387 */ /* 0x000fe20000100800 */
[----:B------:R-:W-:-:S03]  /*2ca70*/  IADD3 R17, P1, PT, R6, R17, RZ ;  /* 0x0000001106117210 */ /* 0x000fc60007f3e0ff */
[----:B0-----:R-:W5:Y:S04]  /*2ca80*/  LDL.LU R7, [R1+0x9e8] ;  /* 0x0009e80001077983 */ /* 0x001f680000300800 */
[----:B------:R-:W-:Y:S01]  /*2ca90*/  STL [R1+0xa10], R18 ;  /* 0x000a101201007387 */ /* 0x000fe20000100800 */
[----:B--2---:R-:W-:-:S05]  /*2caa0*/  IMAD.X R14, R22, 0x1, R14, P2 ;  /* 0x00000001160e7824 */ /* 0x004fca00010e060e */
[----:B------:R0:W-:Y:S01]  /*2cab0*/  STL [R1+0xa24], R14 ;  /* 0x000a240e01007387 */ /* 0x0001e20000100800 */
[----:B------:R-:W-:-:S03]  /*2cac0*/  IADD3 R16, P2, PT, R6, R16, RZ ;  /* 0x0000001006107210 */ /* 0x000fc60007f5e0ff */
[----:B0-----:R-:W2:Y:S04]  /*2cad0*/  LDL.LU R14, [R1+0xa04] ;  /* 0x000a0400010e7983 */ /* 0x001ea80000300800 */
[----:B------:R-:W-:Y:S01]  /*2cae0*/  STL [R1+0xa08], R17 ;  /* 0x000a081101007387 */ /* 0x000fe20000100800 */
[----:B---3--:R-:W-:-:S05]  /*2caf0*/  IMAD.X R13, R22, 0x1, R13, P3 ;  /* 0x00000001160d7824 */ /* 0x008fca00018e060d */
[----:B------:R0:W-:Y:S01]  /*2cb00*/  STL [R1+0xa1c], R13 ;  /* 0x000a1c0d01007387 */ /* 0x0001e20000100800 */
[----:B----4-:R-:W-:-:S03]  /*2cb10*/  IADD3 R15, P3, PT, R6, R15, RZ ;  /* 0x0000000f060f7210 */ /* 0x010fc60007f7e0ff */
[----:B0-----:R-:W3:Y:S01]  /*2cb20*/  LDL.LU R13, [R1+0x9e0] ;  /* 0x0009e000010d7983 */ /* 0x001ee20000300800 */
[----:B------:R-:W-:-:S03]  /*2cb30*/  IMAD.X R9, R22, 0x1, R9, P5 ;  /* 0x0000000116097824 */ /* 0x000fc600028e0609 */
[----:B------:R-:W-:Y:S04]  /*2cb40*/  STL [R1+0xa00], R16 ;  /* 0x000a001001007387 */ /* 0x000fe80000100800 */
[----:B------:R0:W-:Y:S04]  /*2cb50*/  STL [R1+0xa14], R9 ;  /* 0x000a140901007387 */ /* 0x0001e80000100800 */
[----:B0-----:R-:W4:Y:S01]  /*2cb60*/  LDL.LU R9, [R1+0x9fc] ;  /* 0x0009fc0001097983 */ /* 0x001f220000300800 */
[----:B-----5:R-:W-:-:S03]  /*2cb70*/  IADD3 R12, P5, PT, R6, R12, RZ ;  /* 0x0000000c060c7210 */ /* 0x020fc60007fbe0ff */
        /* <DEDUP_REMOVED lines=14> */
[----:B0-----:R-:W5:Y:S01]  /*2cc60*/  LDL.LU R12, [R1+0x9a8] ;  /* 0x0009a800010c7983 */ /* 0x001f620000300800 */
[----:B------:R-:W-:-:S03]  /*2cc70*/  IMAD.X R11, R22, 0x1, R11, P6 ;  /* 0x00000001160b7824 */ /* 0x000fc600030e060b */
[----:B------:R-:W5:Y:S04]  /*2cc80*/  LDL.LU R23, [R1+0x9c4] ;  /* 0x0009c40001177983 */ /* 0x000f680000300800 */
[----:B------:R-:W5:Y:S04]  /*2cc90*/  LDL.LU R21, [R1+0x9a0] ;  /* 0x0009a00001157983 */ /* 0x000f680000300800 */
[----:B------:R-:W5:Y:S04]  /*2cca0*/  LDL.LU R20, [R1+0x9bc] ;  /* 0x0009bc0001147983 */ /* 0x000f680000300800 */
[----:B------:R0:W-:Y:S04]  /*2ccb0*/  STL [R1+0xa0c], R11 ;  /* 0x000a0c0b01007387 */ /* 0x0001e80000100800 */
[----:B------:R-:W5:Y:S04]  /*2ccc0*/  LDL.LU R19, [R1+0x998] ;  /* 0x0009980001137983 */ /* 0x000f680000300800 */
[----:B------:R-:W5:Y:S04]  /*2ccd0*/  LDL.LU R18, [R1+0x9b4] ;  /* 0x0009b40001127983 */ /* 0x000f680000300800 */
[----:B0-----:R-:W5:Y:S04]  /*2cce0*/  LDL.LU R11, [R1+0x990] ;  /* 0x00099000010b7983 */ /* 0x001f680000300800 */
[----:B------:R-:W5:Y:S01]  /*2ccf0*/  LDL.LU R17, [R1+0x9ac] ;  /* 0x0009ac0001117983 */ /* 0x000f620000300800 */
[----:B------:R-:W-:-:S05]  /*2cd00*/  IADD3 R7, P6, PT, R6, R7, RZ ;  /* 0x0000000706077210 */ /* 0x000fca0007fde0ff */
[----:B------:R0:W-:Y:S04]  /*2cd10*/  STL [R1+0x9e8], R7 ;  /* 0x0009e80701007387 */ /* 0x0001e80000100800 */
        /* <DEDUP_REMOVED lines=9> */
[----:B----4-:R-:W-:-:S05]  /*2cdb0*/  IMAD.X R9, R22, 0x1, R9, P2 ;  /* 0x0000000116097824 */ /* 0x010fca00010e0609 */
[----:B------:R0:W-:Y:S01]  /*2cdc0*/  STL [R1+0x9fc], R9 ;  /* 0x0009fc0901007387 */ /* 0x0001e20000100800 */
[----:B-----5:R-:W-:Y:S01]  /*2cdd0*/  IADD3 R35, P2, PT, R6, R35, RZ ;  /* 0x0000002306237210 */ /* 0x020fe20007f5e0ff */
[----:B------:R-:W-:Y:S02]  /*2cde0*/  IMAD.X R34, R22, 0x1, R34, P3 ;  /* 0x0000000116227824 */ /* 0x000fe400018e0622 */
[----:B0-----:R-:W4:Y:S01]  /*2cdf0*/  LDL.LU R9, [R1+0x994] ;  /* 0x0009940001097983 */ /* 0x001f220000300800 */
        /* <DEDUP_REMOVED lines=27> */
[----:B------:R-:W-:Y:S01]  /*2cfb0*/  STL [R1+0x9cc], R24 ;  /* 0x0009cc1801007387 */ /* 0x000fe20000100800 */
[----:B------:R-:W-:Y:S01]  /*2cfc0*/  IADD3 R19, P6, PT, R6, R19, RZ ;  /* 0x0000001306137210 */ /* 0x000fe20007fde0ff */
[----:B------:R-:W-:Y:S02]  /*2cfd0*/  IMAD.X R18, R22, 0x1, R18, P1 ;  /* 0x0000000116127824 */ /* 0x000fe400008e0612 */
[----:B------:R-:W-:Y:S01]  /*2cfe0*/  STL [R1+0x9c4], R23 ;  /* 0x0009c41701007387 */ /* 0x000fe20000100800 */
[----:B------:R-:W-:-:S03]  /*2cff0*/  IADD3 R11, P1, PT, R6, R11, RZ ;  /* 0x0000000b060b7210 */ /* 0x000fc60007f3e0ff */
[----:B------:R-:W-:Y:S04]  /*2d000*/  STL [R1+0x9a0], R21 ;  /* 0x0009a01501007387 */ /* 0x000fe80000100800 */
[----:B------:R-:W-:Y:S04]  /*2d010*/  STL [R1+0x9bc], R20 ;  /* 0x0009bc1401007387 */ /* 0x000fe80000100800 */
[----:B------:R0:W-:Y:S04]  /*2d020*/  STL [R1+0x990], R11 ;  /* 0x0009900b01007387 */ /* 0x0001e80000100800 */
[----:B------:R-:W-:Y:S04]  /*2d030*/  STL [R1+0x998], R19 ;  /* 0x0009981301007387 */ /* 0x000fe80000100800 */
[----:B0-----:R-:W5:Y:S01]  /*2d040*/  LDL.LU R11, [R1+0x98c] ;  /* 0x00098c00010b7983 */ /* 0x001f620000300800 */
[----:B------:R-:W-:Y:S01]  /*2d050*/  IMAD.X R17, R22, 0x1, R17, P2 ;  /* 0x0000000116117824 */ /* 0x000fe200010e0611 */
[----:B------:R-:W-:-:S02]  /*2d060*/  IADD3 R7, P2, PT, R6, R7, RZ ;  /* 0x0000000706077210 */ /* 0x000fc40007f5e0ff */
[----:B------:R-:W-:Y:S01]  /*2d070*/  STL [R1+0x9b4], R18 ;  /* 0x0009b41201007387 */ /* 0x000fe20000100800 */
[----:B------:R-:W-:-:S03]  /*2d080*/  IMAD.X R16, R22, 0x1, R16, P3 ;  /* 0x0000000116107824 */ /* 0x000fc600018e0610 */
[----:B------:R0:W-:Y:S04]  /*2d090*/  STL [R1+0x988], R7 ;  /* 0x0009880701007387 */ /* 0x0001e80000100800 */
[----:B0-----:R-:W5:Y:S04]  /*2d0a0*/  LDL.LU R7, [R1+0x968] ;  /* 0x0009680001077983 */ /* 0x001f680000300800 */
[----:B------:R-:W-:Y:S01]  /*2d0b0*/  STL [R1+0x9ac], R17 ;  /* 0x0009ac1101007387 */ /* 0x000fe20000100800 */
[----:B--2---:R-:W-:Y:S01]  /*2d0c0*/  IADD3 R14, P3, PT, R6, R14, RZ ;  /* 0x0000000e060e7210 */ /* 0x004fe20007f7e0ff */
[----:B------:R-:W-:-:S04]  /*2d0d0*/  IMAD.X R15, R22, 0x1, R15, P5 ;  /* 0x00000001160f7824 */ /* 0x000fc800028e060f */
[----:B------:R0:W-:Y:S04]  /*2d0e0*/  STL [R1+0x980], R14 ;  /* 0x0009800e01007387 */ /* 0x0001e80000100800 */
[----:B0-----:R-:W2:Y:S04]  /*2d0f0*/  LDL.LU R14, [R1+0x984] ;  /* 0x00098400010e7983 */ /* 0x001ea80000300800 */
[----:B------:R-:W-:Y:S01]  /*2d100*/  STL [R1+0x9a4], R16 ;  /* 0x0009a41001007387 */ /* 0x000fe20000100800 */
[----:B---3--:R-:W-:-:S05]  /*2d110*/  IADD3 R13, P5, PT, R6, R13, RZ ;  /* 0x0000000d060d7210 */ /* 0x008fca0007fbe0ff */
[----:B------:R0:W-:Y:S04]  /*2d120*/  STL [R1+0x978], R13 ;  /* 0x0009780d01007387 */ /* 0x0001e80000100800 */
[----:B0-----:R-:W3:Y:S01]  /*2d130*/  LDL.LU R13, [R1+0x960] ;  /* 0x00096000010d7983 */ /* 0x001ee20000300800 */
[----:B----4-:R-:W-:-:S03]  /*2d140*/  IMAD.X R9, R22, 0x1, R9, P6 ;  /* 0x0000000116097824 */ /* 0x010fc600030e0609 */
[----:B------:R-:W-:Y:S04]  /*2d150*/  STL [R1+0x99c], R15 ;  /* 0x00099c0f01007387 */ /* 0x000fe80000100800 */
[----:B------:R-:W4:Y:S04]  /*2d160*/  LDL.LU R35, [R1+0x97c] ;  /* 0x00097c0001237983 */ /* 0x000f280000300800 */
[----:B------:R-:W4:Y:S04]  /*2d170*/  LDL.LU R34, [R1+0x958] ;  /* 0x0009580001227983 */ /* 0x000f280000300800 */
[----:B------:R-:W4:Y:S04]  /*2d180*/  LDL.LU R33, [R1+0x974] ;  /* 0x0009740001217983 */ /* 0x000f280000300800 */
[----:B------:R0:W-:Y:S04]  /*2d190*/  STL [R1+0x994], R9 ;  /* 0x0009940901007387 */ /* 0x0001e80000100800 */
        /* <DEDUP_REMOVED lines=9> */
[----:B0-----:R-:W4:Y:S01]  /*2d230*/  LDL.LU R9, [R1+0x94c] ;  /* 0x00094c0001097983 */ /* 0x001f220000300800 */
[----:B-----5:R-:W-:-:S03]  /*2d240*/  IADD3 R12, P6, PT, R6, R12, RZ ;  /* 0x0000000c060c7210 */ /* 0x020fc60007fde0ff */
        /* <DEDUP_REMOVED lines=8> */
[----:B------:R-:W-:-:S05]  /*2d2d0*/  IMAD.X R11, R22, 0x1, R11, P1 ;  /* 0x00000001160b7824 */ /* 0x000fca00008e060b */
[----:B------:R0:W-:Y:S04]  /*2d2e0*/  STL [R1+0x98c], R11 ;  /* 0x00098c0b01007387 */ /* 0x0001e80000100800 */
[----:B0-----:R-:W5:Y:S01]  /*2d2f0*/  LDL.LU R11, [R1+0x92c] ;  /* 0x00092c00010b7983 */ /* 0x001f620000300800 */
[----:B------:R-:W-:-:S03]  /*2d300*/  IADD3 R7, P1, PT, R6, R7, RZ ;  /* 0x0000000706077210 */ /* 0x000fc60007f3e0ff */
[----:B------:R-:W5:Y:S04]  /*2d310*/  LDL.LU R16, [R1+0x908] ;  /* 0x0009080001107983 */ /* 0x000f680000300800 */
[----:B------:R0:W-:Y:S04]  /*2d320*/  STL [R1+0x968], R7 ;  /* 0x0009680701007387 */ /* 0x0001e80000100800 */
[----:B0-----:R-:W5:Y:S04]  /*2d330*/  LDL.LU R7, [R1+0x924] ;  /* 0x0009240001077983 */ /* 0x001f680000300800 */
[----:B------:R-:W5:Y:S01]  /*2d340*/  LDL.LU R15, [R1+0x900] ;  /* 0x00090000010f7983 */ /* 0x000f620000300800 */
[----:B--2---:R-:W-:-:S05]  /*2d350*/  IMAD.X R14, R22, 0x1, R14, P2 ;  /* 0x00000001160e7824 */ /* 0x004fca00010e060e */
[----:B------:R0:W-:Y:S04]  /*2d360*/  STL [R1+0x984], R14 ;  /* 0x0009840e01007387 */ /* 0x0001e80000100800 */
[----:B0-----:R-:W2:Y:S01]  /*2d370*/  LDL.LU R14, [R1+0x91c] ;  /* 0x00091c00010e7983 */ /* 0x001ea20000300800 */
[----:B---3--:R-:W-:-:S05]  /*2d380*/  IADD3 R13, P2, PT, R6, R13, RZ ;  /* 0x0000000d060d7210 */ /* 0x008fca0007f5e0ff */
[----:B------:R0:W-:Y:S01]  /*2d390*/  STL [R1+0x960], R13 ;  /* 0x0009600d01007387 */ /* 0x0001e20000100800 */
[----:B----4-:R-:W-:Y:S01]  /*2d3a0*/  IMAD.X R35, R22, 0x1, R35, P3 ;  /* 0x0000000116237824 */ /* 0x010fe200018e0623 */
[----:B------:R-:W-:Y:S02]  /*2d3b0*/  IADD3 R34, P3, PT, R6, R34, RZ ;  /* 0x0000002206227210 */ /* 0x000fe40007f7e0ff */
[----:B0-----:R-:W3:Y:S01]  /*2d3c0*/  LDL.LU R13, [R1+0x8f8] ;  /* 0x0008f800010d7983 */ /* 0x001ee20000300800 */
        /* <DEDUP_REMOVED lines=21> */
[----:B------:R0:W-:Y:S01]  /*2d520*/  STL [R1+0x94c], R9 ;  /* 0x00094c0901007387 */ /* 0x0001e20000100800 */
[----:B-----5:R-:W-:-:S03]  /*2d530*/  IADD3 R23, P5, PT, R6, R23, RZ ;  /* 0x0000001706177210 */ /* 0x020fc60007fbe0ff */
[----:B------:R-:W-:Y:S01]  /*2d540*/  STL [R1+0x954], R25 ;  /* 0x0009541901007387 */ /* 0x000fe20000100800 */
[----:B------:R-:W-:Y:S01]  /*2d550*/  IMAD.X R21, R22, 0x1, R21, P6 ;  /* 0x0000000116157824 */ /* 0x000fe200030e0615 */
[----:B------:R-:W-:Y:S02]  /*2d560*/  IADD3 R20, P6, PT, R6, R20, RZ ;  /* 0x0000001406147210 */ /* 0x000fe40007fde0ff */
[----:B0-----:R-:W4:Y:S04]  /*2d570*/  LDL.LU R9, [R1+0x914] ;  /* 0x0009140001097983 */ /* 0x001f280000300800 */
        /* <DEDUP_REMOVED lines=8> */
[----:B------:R-:W-:Y:S04]  /*2d600*/  STL [R1+0x93c], R19 ;  /* 0x00093c1301007387 */ /* 0x000fe80000100800 */
[----:B0-----:R-:W5:Y:S01]  /*2d610*/  LDL.LU R12, [R1+0x8f0] ;  /* 0x0008f000010c7983 */ /* 0x001f620000300800 */
[----:B------:R-:W-:-:S03]  /*2d620*/  IMAD.X R11, R22, 0x1, R11, P3 ;  /* 0x00000001160b7824 */ /* 0x000fc600018e060b */
[----:B------:R-:W-:Y:S04]  /*2d630*/  STL [R1+0x918], R18 ;  /* 0x0009181201007387 */ /* 0x000fe80000100800 */
[----:B------:R0:W-:Y:S04]  /*2d640*/  STL [R1+0x92c], R11 ;  /* 0x00092c0b01007387 */ /* 0x0001e80000100800 */
[----:B0-----:R-:W5:Y:S01]  /*2d650*/  LDL.LU R11, [R1+0x90c] ;  /* 0x00090c00010b7983 */ /* 0x001f620000300800 */
[----:B------:R-:W-:Y:S01]  /*2d660*/  IADD3 R17, P2, PT, R6, R17, RZ ;  /* 0x0000001106117210 */ /* 0x000fe20007f5e0ff */
[----:B------:R-:W-:Y:S01]  /*2d670*/  IMAD.X R7, R22, 0x1, R7, P5 ;  /* 0x0000000116077824 */ /* 0x000fe200028e0607 */
[----:B------:R-:W-:-:S03]  /*2d680*/  IADD3 R16, P3, PT, R6, R16, RZ ;  /* 0x0000001006107210 */ /* 0x000fc60007f7e0ff */
[----:B------:R-:W-:Y:S01]  /*2d690*/  STL [R1+0x910], R17 ;  /* 0x0009101101007387 */ /* 0x000fe20000100800 */
[----:B------:R-:W-:-:S03]  /*2d6a0*/  IADD3 R15, P5, PT, R6, R15, RZ ;  /* 0x0000000f060f7210 */ /* 0x000fc60007fbe0ff */
[----:B------:R0:W-:Y:S04]  /*2d6b0*/  STL [R1+0x924], R7 ;  /* 0x0009240701007387 */ /* 0x0001e80000100800 */
[----:B0-----:R-:W5:Y:S04]  /*2d6c0*/  LDL.LU R7, [R1+0x8e8] ;  /* 0x0008e80001077983 */ /* 0x001f680000300800 */
[----:B------:R-:W-:Y:S01]  /*2d6d0*/  STL [R1+0x908], R16 ;  /* 0x0009081001007387 */ /* 0x000fe20000100800 */
[----:B--2---:R-:W-:-:S05]  /*2d6e0*/  IMAD.X R14, R22, 0x1, R14, P6 ;  /* 0x00000001160e7824 */ /* 0x004fca00030e060e */
[----:B------:R0:W-:Y:S04]  /*2d6f0*/  STL [R1+0x91c], R14 ;  /* 0x00091c0e01007387 */ /* 0x0001e80000100800 */
[----:B0-----:R-:W2:Y:S04]  /*2d700*/  LDL.LU R14, [R1+0x904] ;  /* 0x00090400010e7983 */ /* 0x001ea80000300800 */
[----:B------:R-:W-:Y:S04]  /*2d710*/  STL [R1+0x900], R15 ;  /* 0x0009000f01007387 */ /* 0x000fe80000100800 */
[----:B------:R-:W2:Y:S04]  /*2d720*/  LDL.LU R35, [R1+0x8e0] ;  /* 0x0008e00001237983 */ /* 0x000ea80000300800 */
[----:B------:R-:W2:Y:S01]  /*2d730*/  LDL.LU R34, [R1+0x8fc] ;  /* 0x0008fc0001227983 */ /* 0x000ea20000300800 */
[----:B---3--:R-:W-:-:S03]  /*2d740*/  IADD3 R13, P6, PT, R6, R13, RZ ;  /* 0x0000000d060d7210 */ /* 0x008fc60007fde0ff */
[----:B------:R-:W3:Y:S04]  /*2d750*/  LDL.LU R33, [R1+0x8d8] ;  /* 0x0008d80001217983 */ /* 0x000ee80000300800 */
[----:B------:R0:W-:Y:S04]  /*2d760*/  STL [R1+0x8f8], R13 ;  /* 0x0008f80d01007387 */ /* 0x0001e80000100800 */
        /* <DEDUP_REMOVED lines=9> */
[----:B0-----:R-:W3:Y:S04]  /*2d800*/  LDL.LU R13, [R1+0x8b0] ;  /* 0x0008b000010d7983 */ /* 0x001ee80000300800 */
[----:B------:R-:W3:Y:S04]  /*2d810*/  LDL.LU R23, [R1+0x8cc] ;  /* 0x0008cc0001177983 */ /* 0x000ee80000300800 */
[----:B------:R-:W3:Y:S04]  /*2d820*/  LDL.LU R21, [R1+0x8a8] ;  /* 0x0008a80001157983 */ /* 0x000ee80000300800 */
[----:B------:R-:W3:Y:S01]  /*2d830*/  LDL.LU R20, [R1+0x8c4] ;  /* 0x0008c40001147983 */ /* 0x000ee20000300800 */
[----:B----4-:R-:W-:-:S05]  /*2d840*/  IMAD.X R9, R22, 0x1, R9, P1 ;  /* 0x0000000116097824 */ /* 0x010fca00008e0609 */
[----:B------:R0:W-:Y:S04]  /*2d850*/  STL [R1+0x914], R9 ;  /* 0x0009140901007387 */ /* 0x0001e80000100800 */
[----:B------:R-:W4:Y:S04]  /*2d860*/  LDL.LU R19, [R1+0x8a0] ;  /* 0x0008a00001137983 */ /* 0x000f280000300800 */
[----:B------:R-:W4:Y:S04]  /*2d870*/  LDL.LU R18, [R1+0x8bc] ;  /* 0x0008bc0001127983 */ /* 0x000f280000300800 */
[----:B0-----:R-:W4:Y:S04]  /*2d880*/  LDL.LU R9, [R1+0x898] ;  /* 0x0008980001097983 */ /* 0x001f280000300800 */
[----:B------:R-:W4:Y:S01]  /*2d890*/  LDL.LU R17, [R1+0x8b4] ;  /* 0x0008b40001117983 */ /* 0x000f220000300800 */
[----:B-----5:R-:W-:-:S05]  /*2d8a0*/  IADD3 R12, P1, PT, R6, R12, RZ ;  /* 0x0000000c060c7210 */ /* 0x020fca0007f3e0ff */
[----:B------:R0:W-:Y:S04]  /*2d8b0*/  STL [R1+0x8f0], R12 ;  /* 0x0008f00c01007387 */ /* 0x0001e80000100800 */
[----:B0-----:R-:W5:Y:S01]  /*2d8c0*/  LDL.LU R12, [R1+0x890] ;  /* 0x00089000010c7983 */ /* 0x001f620000300800 */
[----:B------:R-:W-:-:S03]  /*2d8d0*/  IMAD.X R11, R22, 0x1, R11, P2 ;  /* 0x00000001160b7824 */ /* 0x000fc600010e060b */
[----:B------:R-:W5:Y:S04]  /*2d8e0*/  LDL.LU R16, [R1+0x8ac] ;  /* 0x0008ac0001107983 */ /* 0x000f680000300800 */
[----:B------:R0:W-:Y:S04]  /*2d8f0*/  STL [R1+0x90c], R11 ;  /* 0x00090c0b01007387 */ /* 0x0001e80000100800 */
[----:B0-----:R-:W5:Y:S04]  /*2d900*/  LDL.LU R11, [R1+0x888] ;  /* 0x00088800010b7983 */ /* 0x001f680000300800 */
[----:B------:R-:W5:Y:S01]  /*2d910*/  LDL.LU R15, [R1+0x8a4] ;  /* 0x0008a400010f7983 */ /* 0x000f620000300800 */
[----:B------:R-:W-:-:S05]  /*2d920*/  IADD3 R7, P2, PT, R6, R7, RZ ;  /* 0x0000000706077210 */ /* 0x000fca0007f5e0ff */
[----:B------:R0:W-:Y:S04]  /*2d930*/  STL [R1+0x8e8], R7 ;  /* 0x0008e80701007387 */ /* 0x0001e80000100800 */
[----:B0-----:R-:W5:Y:S01]  /*2d940*/  LDL.LU R7, [R1+0x880] ;  /* 0x0008800001077983 */ /* 0x001f620000300800 */
[----:B--2---:R-:W-:-:S05]  /*2d950*/  IMAD.X R14, R22, 0x1, R14, P3 ;  /* 0x00000001160e7824 */ /* 0x004fca00018e060e */
[----:B------:R0:W-:Y:S01]  /*2d960*/  STL [R1+0x904], R14 ;  /* 0x0009040e01007387 */ /* 0x0001e20000100800 */
[----:B------:R-:W-:Y:S01]  /*2d970*/  IADD3 R35, P3, PT, R6, R35, RZ ;  /* 0x0000002306237210 */ /* 0x000fe20007f7e0ff */
[----:B------:R-:W-:Y:S02]  /*2d980*/  IMAD.X R34, R22, 0x1, R34, P5 ;  /* 0x0000000116227824 */ /* 0x000fe400028e0622 */
[----:B0-----:R-:W2:Y:S01]  /*2d990*/  LDL.LU R14, [R1+0x89c] ;  /* 0x00089c00010e7983 */ /* 0x001ea20000300800 */
[----:B---3--:R-:W-:-:S03]  /*2d9a0*/  IADD3 R33, P5, PT, R6, R33, RZ ;  /* 0x0000002106217210 */ /* 0x008fc60007fbe0ff */
        /* <DEDUP_REMOVED lines=25> */
[----:B0-----:R-:W3:Y:S04]  /*2db40*/  LDL.LU R13, [R1+0x878] ;  /* 0x00087800010d7983 */ /* 0x001ee80000300800 */
[----:B------:R-:W-:Y:S04]  /*2db50*/  STL [R1+0x8d4], R24 ;  /* 0x0008d41801007387 */ /* 0x000fe80000100800 */
[----:B------:R-:W-:Y:S01]  /*2db60*/  STL [R1+0x8cc], R23 ;  /* 0x0008cc1701007387 */ /* 0x000fe20000100800 */
[----:B----4-:R-:W-:Y:S01]  /*2db70*/  IADD3 R19, P1, PT, R6, R19, RZ ;  /* 0x0000001306137210 */ /* 0x010fe20007f3e0ff */
[----:B------:R-:W-:-:S02]  /*2db80*/  IMAD.X R18, R22, 0x1, R18, P2 ;  /* 0x0000000116127824 */ /* 0x000fc400010e0612 */
[----:B------:R-:W-:Y:S01]  /*2db90*/  STL [R1+0x8a8], R21 ;  /* 0x0008a81501007387 */ /* 0x000fe20000100800 */
[----:B------:R-:W-:-:S03]  /*2dba0*/  IADD3 R9, P2, PT, R6, R9, RZ ;  /* 0x0000000906097210 */ /* 0x000fc60007f5e0ff */
[----:B------:R-:W-:Y:S04]  /*2dbb0*/  STL [R1+0x8c4], R20 ;  /* 0x0008c41401007387 */ /* 0x000fe80000100800 */
[----:B------:R0:W-:Y:S01]  /*2dbc0*/  STL [R1+0x898], R9 ;  /* 0x0008980901007387 */ /* 0x0001e20000100800 */
[----:B------:R-:W-:-:S03]  /*2dbd0*/  IMAD.X R17, R22, 0x1, R17, P3 ;  /* 0x0000000116117824 */ /* 0x000fc600018e0611 */
[----:B------:R-:W-:Y:S04]  /*2dbe0*/  STL [R1+0x8a0], R19 ;  /* 0x0008a01301007387 */ /* 0x000fe80000100800 */
[----:B0-----:R-:W4:Y:S04]  /*2dbf0*/  LDL.LU R9, [R1+0x894] ;  /* 0x0008940001097983 */ /* 0x001f280000300800 */
[----:B------:R-:W-:Y:S01]  /*2dc00*/  STL [R1+0x8bc], R18 ;  /* 0x0008bc1201007387 */ /* 0x000fe20000100800 */
[----:B-----5:R-:W-:Y:S01]  /*2dc10*/  IADD3 R12, P3, PT, R6, R12, RZ ;  /* 0x0000000c060c7210 */ /* 0x020fe20007f7e0ff */
[----:B------:R-:W-:-:S04]  /*2dc20*/  IMAD.X R16, R22, 0x1, R16, P5 ;  /* 0x0000000116107824 */ /* 0x000fc800028e0610 */
[----:B------:R0:W-:Y:S04]  /*2dc30*/  STL [R1+0x890], R12 ;  /* 0x0008900c01007387 */ /* 0x0001e80000100800 */
[----:B0-----:R-:W5:Y:S01]  /*2dc40*/  LDL.LU R12, [R1+0x870] ;  /* 0x00087000010c7983 */ /* 0x001f620000300800 */
[----:B------:R-:W-:-:S03]  /*2dc50*/  IADD3 R11, P5, PT, R6, R11, RZ ;  /* 0x0000000b060b7210 */ /* 0x000fc60007fbe0ff */
[----:B------:R-:W-:Y:S04]  /*2dc60*/  STL [R1+0x8b4], R17 ;  /* 0x0008b41101007387 */ /* 0x000fe80000100800 */
[----:B------:R0:W-:Y:S04]  /*2dc70*/  STL [R1+0x888], R11 ;  /* 0x0008880b01007387 */ /* 0x0001e80000100800 */
[----:B0-----:R-:W5:Y:S01]  /*2dc80*/  LDL.LU R11, [R1+0x88c] ;  /* 0x00088c00010b7983 */ /* 0x001f620000300800 */
[----:B------:R-:W-:Y:S01]  /*2dc90*/  IMAD.X R15, R22, 0x1, R15, P6 ;  /* 0x00000001160f7824 */ /* 0x000fe200030e060f */
[----:B------:R-:W-:-:S02]  /*2dca0*/  IADD3 R7, P6, PT, R6, R7, RZ ;  /* 0x0000000706077210 */ /* 0x000fc40007fde0ff */
[----:B------:R-:W-:Y:S04]  /*2dcb0*/  STL [R1+0x8ac], R16 ;  /* 0x0008ac1001007387 */ /* 0x000fe80000100800 */
[----:B------:R0:W-:Y:S04]  /*2dcc0*/  STL [R1+0x880], R7 ;  /* 0x0008800701007387 */ /* 0x0001e80000100800 */
[----:B0-----:R-:W5:Y:S04]  /*2dcd0*/  LDL.LU R7, [R1+0x868] ;  /* 0x0008680001077983 */ /* 0x001f680000300800 */
[----:B------:R-:W-:Y:S04]  /*2dce0*/  STL [R1+0x8a4], R15 ;  /* 0x0008a40f01007387 */ /* 0x000fe80000100800 */
[----:B------:R-:W5:Y:S04]  /*2dcf0*/  LDL.LU R35, [R1+0x884] ;  /* 0x0008840001237983 */ /* 0x000f680000300800 */
[----:B------:R-:W5:Y:S04]  /*2dd00*/  LDL.LU R34, [R1+0x860] ;  /* 0x0008600001227983 */ /* 0x000f680000300800 */
[----:B------:R-:W5:Y:S01]  /*2dd10*/  LDL.LU R33, [R1+0x87c] ;  /* 0x00087c0001217983 */ /* 0x000f620000300800 */
[----:B--2---:R-:W-:-:S05]  /*2dd20*/  IMAD.X R14, R22, 0x1, R14, P1 ;  /* 0x00000001160e7824 */ /* 0x004fca00008e060e */
[----:B------:R0:W-:Y:S04]  /*2dd30*/  STL [R1+0x89c], R14 ;  /* 0x00089c0e01007387 */ /* 0x0001e80000100800 */
        /* <DEDUP_REMOVED lines=9> */
[----:B0-----:R-:W2:Y:S04]  /*2ddd0*/  LDL.LU R14, [R1+0x854] ;  /* 0x00085400010e7983 */ /* 0x001ea80000300800 */
[----:B------:R-:W2:Y:S04]  /*2dde0*/  LDL.LU R23, [R1+0x830] ;  /* 0x0008300001177983 */ /* 0x000ea80000300800 */
[----:B------:R-:W2:Y:S04]  /*2ddf0*/  LDL.LU R21, [R1+0x84c] ;  /* 0x00084c0001157983 */ /* 0x000ea80000300800 */
[----:B------:R-:W2:Y:S01]  /*2de00*/  LDL.LU R20, [R1+0x828] ;  /* 0x0008280001147983 */ /* 0x000ea20000300800 */
[----:B---3--:R-:W-:-:S05]  /*2de10*/  IADD3 R13, P1, PT, R6, R13, RZ ;  /* 0x0000000d060d7210 */ /* 0x008fca0007f3e0ff */
[----:B------:R0:W-:Y:S04]  /*2de20*/  STL [R1+0x878], R13 ;  /* 0x0008780d01007387 */ /* 0x0001e80000100800 */
[----:B------:R-:W3:Y:S04]  /*2de30*/  LDL.LU R19, [R1+0x844] ;  /* 0x0008440001137983 */ /* 0x000ee80000300800 */
[----:B------:R-:W3:Y:S04]  /*2de40*/  LDL.LU R18, [R1+0x820] ;  /* 0x0008200001127983 */ /* 0x000ee80000300800 */
[----:B0-----:R-:W3:Y:S04]  /*2de50*/  LDL.LU R13, [R1+0x83c] ;  /* 0x00083c00010d7983 */ /* 0x001ee80000300800 */
[----:B------:R-:W3:Y:S01]  /*2de60*/  LDL.LU R17, [R1+0x818] ;  /* 0x0008180001117983 */ /* 0x000ee20000300800 */
[----:B----4-:R-:W-:-:S05]  /*2de70*/  IMAD.X R9, R22, 0x1, R9, P2 ;  /* 0x0000000116097824 */ /* 0x010fca00010e0609 */
[----:B------:R0:W-:Y:S04]  /*2de80*/  STL [R1+0x894], R9 ;  /* 0x0008940901007387 */ /* 0x0001e80000100800 */
        /* <DEDUP_REMOVED lines=8> */
[----:B0-----:R-:W5:Y:S01]  /*2df10*/  LDL.LU R11, [R1+0x824] ;  /* 0x00082400010b7983 */ /* 0x001f620000300800 */
[----:B------:R-:W-:-:S05]  /*2df20*/  IADD3 R7, P3, PT, R6, R7, RZ ;  /* 0x0000000706077210 */ /* 0x000fca0007f7e0ff */
[----:B------:R0:W-:Y:S01]  /*2df30*/  STL [R1+0x868], R7 ;  /* 0x0008680701007387 */ /* 0x0001e20000100800 */
[----:B------:R-:W-:Y:S01]  /*2df40*/  IMAD.X R35, R22, 0x1, R35, P5 ;  /* 0x0000000116237824 */ /* 0x000fe200028e0623 */
[----:B------:R-:W-:Y:S02]  /*2df50*/  IADD3 R34, P5, PT, R6, R34, RZ ;  /* 0x0000002206227210 */ /* 0x000fe40007fbe0ff */
[----:B0-----:R-:W5:Y:S01]  /*2df60*/  LDL.LU R7, [R1+0x800] ;  /* 0x0008000001077983 */ /* 0x001f620000300800 */
[----:B------:R-:W-:-:S03]  /*2df70*/  IMAD.X R33, R22, 0x1, R33, P6 ;  /* 0x0000000116217824 */ /* 0x000fc600030e0621 */
        /* <DEDUP_REMOVED lines=26> */
[----:B------:R-:W-:Y:S04]  /*2e120*/  STL [R1+0x838], R24 ;  /* 0x0008381801007387 */ /* 0x000fe80000100800 */
[----:B------:R-:W-:Y:S01]  /*2e130*/  STL [R1+0x830], R23 ;  /* 0x0008301701007387 */ /* 0x000fe20000100800 */
[----:B---3--:R-:W-:-:S03]  /*2e140*/  IMAD.X R19, R22, 0x1, R19, P2 ;  /* 0x0000000116137824 */ /* 0x008fc600010e0613 */
[----:B------:R-:W-:Y:S01]  /*2e150*/  STL [R1+0x84c], R21 ;  /* 0x00084c1501007387 */ /* 0x000fe20000100800 */
[----:B------:R-:W-:-:S03]  /*2e160*/  IMAD.X R13, R22, 0x1, R13, P3 ;  /* 0x00000001160d7824 */ /* 0x000fc600018e060d */
[----:B------:R-:W-:Y:S01]  /*2e170*/  STL [R1+0x828], R20 ;  /* 0x0008281401007387 */ /* 0x000fe20000100800 */
[----:B------:R-:W-:-:S03]  /*2e180*/  IADD3 R18, P2, PT, R6, R18, RZ ;  /* 0x0000001206127210 */ /* 0x000fc60007f5e0ff */
[----:B------:R0:W-:Y:S04]  /*2e190*/  STL [R1+0x83c], R13 ;  /* 0x00083c0d01007387 */ /* 0x0001e80000100800 */
[----:B------:R-:W-:Y:S04]  /*2e1a0*/  STL [R1+0x844], R19 ;  /* 0x0008441301007387 */ /* 0x000fe80000100800 */
[----:B0-----:R-:W3:Y:S01]  /*2e1b0*/  LDL.LU R13, [R1+0x7f8] ;  /* 0x0007f800010d7983 */ /* 0x001ee20000300800 */
[----:B------:R-:W-:-:S03]  /*2e1c0*/  IADD3 R17, P3, PT, R6, R17, RZ ;  /* 0x0000001106117210 */ /* 0x000fc60007f7e0ff */
[----:B------:R-:W-:Y:S01]  /*2e1d0*/  STL [R1+0x820], R18 ;  /* 0x0008201201007387 */ /* 0x000fe20000100800 */
[----:B----4-:R-:W-:-:S05]  /*2e1e0*/  IMAD.X R9, R22, 0x1, R9, P5 ;  /* 0x0000000116097824 */ /* 0x010fca00028e0609 */
[----:B------:R0:W-:Y:S01]  /*2e1f0*/  STL [R1+0x834], R9 ;  /* 0x0008340901007387 */ /* 0x0001e20000100800 */
[----:B------:R-:W-:-:S03]  /*2e200*/  IADD3 R16, P5, PT, R6, R16, RZ ;  /* 0x0000001006107210 */ /* 0x000fc60007fbe0ff */
[----:B0-----:R-:W4:Y:S04]  /*2e210*/  LDL.LU R9, [R1+0x814] ;  /* 0x0008140001097983 */ /* 0x001f280000300800 */
[----:B------:R-:W-:Y:S01]  /*2e220*/  STL [R1+0x818], R17 ;  /* 0x0008181101007387 */ /* 0x000fe20000100800 */
[----:B-----5:R-:W-:-:S05]  /*2e230*/  IMAD.X R12, R22, 0x1, R12, P6 ;  /* 0x00000001160c7824 */ /* 0x020fca00030e060c */
[----:B------:R0:W-:Y:S04]  /*2e240*/  STL [R1+0x82c], R12 ;  /* 0x00082c0c01007387 */ /* 0x0001e80000100800 */
[----:B0-----:R-:W5:Y:S01]  /*2e250*/  LDL.LU R12, [R1+0x7f0] ;  /* 0x0007f000010c7983 */ /* 0x001f620000300800 */
[----:B------:R-:W-:-:S03]  /*2e260*/  IMAD.X R11, R22, 0x1, R11, P1 ;  /* 0x00000001160b7824 */ /* 0x000fc600008e060b */
[----:B------:R-:W-:Y:S04]  /*2e270*/  STL [R1+0x810], R16 ;  /* 0x0008101001007387 */ /* 0x000fe80000100800 */
[----:B------:R0:W-:Y:S04]  /*2e280*/  STL [R1+0x824], R11 ;  /* 0x0008240b01007387 */ /* 0x0001e80000100800 */
[----:B0-----:R-:W5:Y:S01]  /*2e290*/  LDL.LU R11, [R1+0x80c] ;  /* 0x00080c00010b7983 */ /* 0x001f620000300800 */
[C---:B------:R-:W-:Y:S02]  /*2e2a0*/  IADD3 R15, P6, PT, R6.reuse, R15, RZ ;  /* 0x0000000f060f7210 */ /* 0x040fe40007fde0ff */
        /* <DEDUP_REMOVED lines=81> */
[----:B------:R-:W-:-:S04]  /*2e7c0*/  IMAD.X R16, R22, 0x1, R16, P6 ;  /* 0x0000000116107824 */ /* 0x000fc800030e0610 */
[----:B------:R0:W-:Y:S04]  /*2e7d0*/  STL [R1+0x798], R13 ;  /* 0x0007980d01007387 */ /* 0x0001e80000100800 */
[----:B0-----:R-:W3:Y:S04]  /*2e7e0*/  LDL.LU R13, [R1+0x778] ;  /* 0x00077800010d7983 */ /* 0x001ee80000300800 */
[----:B------:R-:W-:Y:S01]  /*2e7f0*/  STL [R1+0x7bc], R17 ;  /* 0x0007bc1101007387 */ /* 0x000fe20000100800 */
[----:B----4-:R-:W-:-:S05]  /*2e800*/  IADD3 R9, P6, PT, R6, R9, RZ ;  /* 0x0000000906097210 */ /* 0x010fca0007fde0ff */
[----:B------:R0:W-:Y:S01]  /*2e810*/  STL [R1+0x790], R9 ;  /* 0x0007900901007387 */ /* 0x0001e20000100800 */
[----:B------:R-:W-:-:S03]  /*2e820*/  IMAD.X R15, R22, 0x1, R15, P1 ;  /* 0x00000001160f7824 */ /* 0x000fc600008e060f */
[----:B0-----:R-:W4:Y:S04]  /*2e830*/  LDL.LU R9, [R1+0x794] ;  /* 0x0007940001097983 */ /* 0x001f280000300800 */
[----:B------:R-:W-:Y:S01]  /*2e840*/  STL [R1+0x7b4], R16 ;  /* 0x0007b41001007387 */ /* 0x000fe20000100800 */
[----:B-----5:R-:W-:-:S05]  /*2e850*/  IADD3 R12, P1, PT, R6, R12, RZ ;  /* 0x0000000c060c7210 */ /* 0x020fca0007f3e0ff */
        /* <DEDUP_REMOVED lines=89> */
[----:B------:R-:W-:-:S03]  /*2edf0*/  IADD3 R15, P1, PT, R6, R15, RZ ;  /* 0x0000000f060f7210 */ /* 0x000fc60007f3e0ff */
[----:B0-----:R-:W3:Y:S04]  /*2ee00*/  LDL.LU R13, [R1+0x6f0] ;  /* 0x0006f000010d7983 */ /* 0x001ee80000300800 */
[----:B------:R-:W-:Y:S01]  /*2ee10*/  STL [R1+0x718], R16 ;  /* 0x0007181001007387 */ /* 0x000fe20000100800 */
[----:B----4-:R-:W-:-:S05]  /*2ee20*/  IMAD.X R9, R22, 0x1, R9, P2 ;  /* 0x0000000116097824 */ /* 0x010fca00010e0609 */
[----:B------:R0:W-:Y:S04]  /*2ee30*/  STL [R1+0x72c], R9 ;  /* 0x00072c0901007387 */ /* 0x0001e80000100800 */
[----:B0-----:R-:W4:Y:S04]  /*2ee40*/  LDL.LU R9, [R1+0x714] ;  /* 0x0007140001097983 */ /* 0x001f280000300800 */
[----:B------:R-:W-:Y:S04]  /*2ee50*/  STL [R1+0x710], R15 ;  /* 0x0007100f01007387 */ /* 0x000fe80000100800 */
[----:B------:R-:W4:Y:S04]  /*2ee60*/  LDL.LU R35, [R1+0x6e8] ;  /* 0x0006e80001237983 */ /* 0x000f280000300800 */
[----:B------:R-:W4:Y:S01]  /*2ee70*/  LDL.LU R34, [R1+0x70c] ;  /* 0x00070c0001227983 */ /* 0x000f220000300800 */
[----:B-----5:R-:W-:-:S03]  /*2ee80*/  IADD3 R12, P2, PT, R6, R12, RZ ;  /* 0x0000000c060c7210 */ /* 0x020fc60007f5e0ff */
        /* <DEDUP_REMOVED lines=15> */
[----:B------:R-:W-:-:S05]  /*2ef80*/  IMAD.X R11, R22, 0x1, R11, P3 ;  /* 0x00000001160b7824 */ /* 0x000fca00018e060b */
        /* <DEDUP_REMOVED lines=18> */
[----:B------:R-:W-:Y:S01]  /*2f0b0*/  IADD3 R35, P6, PT, R6, R35, RZ ;  /* 0x0000002306237210 */ /* 0x000fe20007fde0ff */
[----:B------:R-:W-:Y:S02]  /*2f0c0*/  IMAD.X R34, R22, 0x1, R34, P1 ;  /* 0x0000000116227824 */ /* 0x000fe400008e0622 */
[----:B0-----:R-:W4:Y:S01]  /*2f0d0*/  LDL.LU R9, [R1+0x6a4] ;  /* 0x0006a40001097983 */ /* 0x001f220000300800 */
[----:B-----5:R-:W-:-:S03]  /*2f0e0*/  IADD3 R33, P1, PT, R6, R33, RZ ;  /* 0x0000002106217210 */ /* 0x020fc60007f3e0ff */
        /* <DEDUP_REMOVED lines=27> */
[----:B------:R-:W-:Y:S01]  /*2f2a0*/  STL [R1+0x6d4], R23 ;  /* 0x0006d41701007387 */ /* 0x000fe20000100800 */
[----:B------:R-:W-:Y:S01]  /*2f2b0*/  IADD3 R19, P3, PT, R6, R19, RZ ;  /* 0x0000001306137210 */ /* 0x000fe20007f7e0ff */
[----:B------:R-:W-:-:S02]  /*2f2c0*/  IMAD.X R18, R22, 0x1, R18, P5 ;  /* 0x0000000116127824 */ /* 0x000fc400028e0612 */
[----:B------:R-:W-:Y:S01]  /*2f2d0*/  STL [R1+0x6b0], R21 ;  /* 0x0006b01501007387 */ /* 0x000fe20000100800 */
[----:B------:R-:W-:-:S03]  /*2f2e0*/  IADD3 R11, P5, PT, R6, R11, RZ ;  /* 0x0000000b060b7210 */ /* 0x000fc60007fbe0ff */
[----:B------:R-:W-:Y:S04]  /*2f2f0*/  STL [R1+0x6cc], R20 ;  /* 0x0006cc1401007387 */ /* 0x000fe80000100800 */
[----:B------:R0:W-:Y:S04]  /*2f300*/  STL [R1+0x6a0], R11 ;  /* 0x0006a00b01007387 */ /* 0x0001e80000100800 */
[----:B------:R-:W-:Y:S04]  /*2f310*/  STL [R1+0x6a8], R19 ;  /* 0x0006a81301007387 */ /* 0x000fe80000100800 */
[----:B0-----:R-:W5:Y:S01]  /*2f320*/  LDL.LU R11, [R1+0x69c] ;  /* 0x00069c00010b7983 */ /* 0x001f620000300800 */
[----:B------:R-:W-:-:S03]  /*2f330*/  IMAD.X R17, R22, 0x1, R17, P6 ;  /* 0x0000000116117824 */ /* 0x000fc600030e0611 */
[----:B------:R-:W-:Y:S01]  /*2f340*/  STL [R1+0x6c4], R18 ;  /* 0x0006c41201007387 */ /* 0x000fe20000100800 */
[----:B------:R-:W-:Y:S01]  /*2f350*/  IADD3 R7, P6, PT, R6, R7, RZ ;  /* 0x0000000706077210 */ /* 0x000fe20007fde0ff */
[----:B------:R-:W-:-:S04]  /*2f360*/  IMAD.X R16, R22, 0x1, R16, P1 ;  /* 0x0000000116107824 */ /* 0x000fc800008e0610 */
        /* <DEDUP_REMOVED lines=10> */
[----:B0-----:R-:W3:Y:S04]  /*2f410*/  LDL.LU R13, [R1+0x670] ;  /* 0x00067000010d7983 */ /* 0x001ee80000300800 */
[----:B------:R-:W-:Y:S04]  /*2f420*/  STL [R1+0x6ac], R15 ;  /* 0x0006ac0f01007387 */ /* 0x000fe80000100800 */
[----:B------:R-:W3:Y:S04]  /*2f430*/  LDL.LU R35, [R1+0x68c] ;  /* 0x00068c0001237983 */ /* 0x000ee80000300800 */
[----:B------:R-:W3:Y:S01]  /*2f440*/  LDL.LU R34, [R1+0x668] ;  /* 0x0006680001227983 */ /* 0x000ee20000300800 */
[----:B----4-:R-:W-:-:S03]  /*2f450*/  IMAD.X R9, R22, 0x1, R9, P3 ;  /* 0x0000000116097824 */ /* 0x010fc600018e0609 */
        /* <DEDUP_REMOVED lines=11> */
[----:B0-----:R-:W4:Y:S04]  /*2f510*/  LDL.LU R9, [R1+0x65c] ;  /* 0x00065c0001097983 */ /* 0x001f280000300800 */
[----:B------:R-:W4:Y:S04]  /*2f520*/  LDL.LU R23, [R1+0x638] ;  /* 0x0006380001177983 */ /* 0x000f280000300800 */
[----:B------:R-:W4:Y:S04]  /*2f530*/  LDL.LU R21, [R1+0x654] ;  /* 0x0006540001157983 */ /* 0x000f280000300800 */
[----:B------:R-:W4:Y:S01]  /*2f540*/  LDL.LU R20, [R1+0x630] ;  /* 0x0006300001147983 */ /* 0x000f220000300800 */
[----:B-----5:R-:W-:-:S05]  /*2f550*/  IADD3 R12, P3, PT, R6, R12, RZ ;  /* 0x0000000c060c7210 */ /* 0x020fca0007f7e0ff */
[----:B------:R0:W-:Y:S04]  /*2f560*/  STL [R1+0x680], R12 ;  /* 0x0006800c01007387 */ /* 0x0001e80000100800 */
[----:B------:R-:W5:Y:S04]  /*2f570*/  LDL.LU R19, [R1+0x64c] ;  /* 0x00064c0001137983 */ /* 0x000f680000300800 */
[----:B------:R-:W5:Y:S04]  /*2f580*/  LDL.LU R18, [R1+0x628] ;  /* 0x0006280001127983 */ /* 0x000f680000300800 */
[----:B0-----:R-:W5:Y:S04]  /*2f590*/  LDL.LU R12, [R1+0x644] ;  /* 0x00064400010c7983 */ /* 0x001f680000300800 */
[----:B------:R-:W5:Y:S01]  /*2f5a0*/  LDL.LU R17, [R1+0x620] ;  /* 0x0006200001117983 */ /* 0x000f620000300800 */
[----:B------:R-:W-:-:S05]  /*2f5b0*/  IMAD.X R11, R22, 0x1, R11, P5 ;  /* 0x00000001160b7824 */ /* 0x000fca00028e060b */
[----:B------:R0:W-:Y:S04]  /*2f5c0*/  STL [R1+0x69c], R11 ;  /* 0x00069c0b01007387 */ /* 0x0001e80000100800 */
        /* <DEDUP_REMOVED lines=11> */
[----:B------:R-:W-:Y:S01]  /*2f680*/  IMAD.X R35, R22, 0x1, R35, P1 ;  /* 0x0000000116237824 */ /* 0x000fe200008e0623 */
[----:B------:R-:W-:Y:S02]  /*2f690*/  IADD3 R34, P1, PT, R6, R34, RZ ;  /* 0x0000002206227210 */ /* 0x000fe40007f3e0ff */
[----:B0-----:R-:W3:Y:S01]  /*2f6a0*/  LDL.LU R13, [R1+0x608] ;  /* 0x00060800010d7983 */ /* 0x001ee20000300800 */
[----:B----4-:R-:W-:-:S03]  /*2f6b0*/  IMAD.X R33, R22, 0x1, R33, P2 ;  /* 0x0000000116217824 */ /* 0x010fc600010e0621 */
        /* <DEDUP_REMOVED lines=21> */
[----:B------:R-:W-:-:S03]  /*2f810*/  IADD3 R23, P2, PT, R6, R23, RZ ;  /* 0x0000001706177210 */ /* 0x000fc60007f5e0ff */
[----:B------:R-:W-:Y:S01]  /*2f820*/  STL [R1+0x664], R25 ;  /* 0x0006641901007387 */ /* 0x000fe20000100800 */
[----:B------:R-:W-:Y:S01]  /*2f830*/  IMAD.X R21, R22, 0x1, R21, P3 ;  /* 0x0000000116157824 */ /* 0x000fe200018e0615 */
[----:B------:R-:W-:Y:S02]  /*2f840*/  IADD3 R20, P3, PT, R6, R20, RZ ;  /* 0x0000001406147210 */ /* 0x000fe40007f7e0ff */
[----:B0-----:R-:W4:Y:S04]  /*2f850*/  LDL.LU R9, [R1+0x624] ;  /* 0x0006240001097983 */ /* 0x001f280000300800 */
[----:B------:R-:W-:Y:S04]  /*2f860*/  STL [R1+0x640], R24 ;  /* 0x0006401801007387 */ /* 0x000fe80000100800 */
[----:B------:R-:W-:Y:S01]  /*2f870*/  STL [R1+0x638], R23 ;  /* 0x0006381701007387 */ /* 0x000fe20000100800 */
[----:B-----5:R-:W-:-:S03]  /*2f880*/  IMAD.X R19, R22, 0x1, R19, P5 ;  /* 0x0000000116137824 */ /* 0x020fc600028e0613 */
[----:B------:R-:W-:Y:S01]  /*2f890*/  STL [R1+0x654], R21 ;  /* 0x0006541501007387 */ /* 0x000fe20000100800 */
[----:B------:R-:W-:-:S03]  /*2f8a0*/  IMAD.X R12, R22, 0x1, R12, P6 ;  /* 0x00000001160c7824 */ /* 0x000fc600030e060c */
[----:B------:R-:W-:Y:S01]  /*2f8b0*/  STL [R1+0x630], R20 ;  /* 0x0006301401007387 */ /* 0x000fe20000100800 */
[----:B------:R-:W-:-:S03]  /*2f8c0*/  IADD3 R18, P5, PT, R6, R18, RZ ;  /* 0x0000001206127210 */ /* 0x000fc60007fbe0ff */
[----:B------:R0:W-:Y:S04]  /*2f8d0*/  STL [R1+0x644], R12 ;  /* 0x0006440c01007387 */ /* 0x0001e80000100800 */
[----:B------:R-:W-:Y:S04]  /*2f8e0*/  STL [R1+0x64c], R19 ;  /* 0x00064c1301007387 */ /* 0x000fe80000100800 */
[----:B0-----:R-:W5:Y:S04]  /*2f8f0*/  LDL.LU R12, [R1+0x600] ;  /* 0x00060000010c7983 */ /* 0x001f680000300800 */
[----:B------:R-:W-:Y:S01]  /*2f900*/  STL [R1+0x628], R18 ;  /* 0x0006281201007387 */ /* 0x000fe20000100800 */
[----:B------:R-:W-:-:S05]  /*2f910*/  IMAD.X R11, R22, 0x1, R11, P1 ;  /* 0x00000001160b7824 */ /* 0x000fca00008e060b */
[----:B------:R0:W-:Y:S04]  /*2f920*/  STL [R1+0x63c], R11 ;  /* 0x00063c0b01007387 */ /* 0x0001e80000100800 */
[----:B0-----:R-:W5:Y:S01]  /*2f930*/  LDL.LU R11, [R1+0x61c] ;  /* 0x00061c00010b7983 */ /* 0x001f620000300800 */
[C---:B------:R-:W-:Y:S02]  /*2f940*/  IADD3 R17, P6, PT, R6.reuse, R17, RZ ;  /* 0x0000001106117210 */ /* 0x040fe40007fde0ff */
[----:B------:R-:W-:-:S03]  /*2f950*/  IADD3 R16, P1, PT, R6, R16, RZ ;  /* 0x0000001006107210 */ /* 0x000fc60007f3e0ff */
[----:B------:R-:W-:Y:S01]  /*2f960*/  STL [R1+0x620], R17 ;  /* 0x0006201101007387 */ /* 0x000fe20000100800 */
[----:B------:R-:W-:Y:S01]  /*2f970*/  IMAD.X R7, R22, 0x1, R7, P2 ;  /* 0x0000000116077824 */ /* 0x000fe200010e0607 */
[----:B------:R-:W-:-:S04]  /*2f980*/  IADD3 R15, P2, PT, R6, R15, RZ ;  /* 0x0000000f060f7210 */ /* 0x000fc80007f5e0ff */
        /* <DEDUP_REMOVED lines=89> */
[----:B0-----:R-:W5:Y:S04]  /*2ff20*/  LDL.LU R12, [R1+0x580] ;  /* 0x00058000010c7983 */ /* 0x001f680000300800 */
[----:B------:R-:W-:Y:S01]  /*2ff30*/  STL [R1+0x5c4], R17 ;  /* 0x0005c41101007387 */ /* 0x000fe20000100800 */
[----:B------:R-:W-:-:S05]  /*2ff40*/  IADD3 R11, P2, PT, R6, R11, RZ ;  /* 0x0000000b060b7210 */ /* 0x000fca0007f5e0ff */
[----:B------:R0:W-:Y:S04]  /*2ff50*/  STL [R1+0x598], R11 ;  /* 0x0005980b01007387 */ /* 0x0001e80000100800 */
[----:B0-----:R-:W5:Y:S01]  /*2ff60*/  LDL.LU R11, [R1+0x59c] ;  /* 0x00059c00010b7983 */ /* 0x001f620000300800 */
[----:B------:R-:W-:-:S03]  /*2ff70*/  IMAD.X R15, R22, 0x1, R15, P3 ;  /* 0x00000001160f7824 */ /* 0x000fc600018e060f */
[----:B------:R-:W-:Y:S01]  /*2ff80*/  STL [R1+0x5bc], R16 ;  /* 0x0005bc1001007387 */ /* 0x000fe20000100800 */
[----:B------:R-:W-:-:S05]  /*2ff90*/  IADD3 R7, P3, PT, R6, R7, RZ ;  /* 0x0000000706077210 */ /* 0x000fca0007f7e0ff */
        /* <DEDUP_REMOVED lines=63> */
[----:B------:R-:W-:Y:S01]  /*30390*/  IMAD.X R14, R22, 0x1, R14, P3 ;  /* 0x00000001160e7824 */ /* 0x000fe200018e060e */
[----:B------:R-:W-:-:S04]  /*303a0*/  IADD3 R23, P3, PT, R6, R23, RZ ;  /* 0x0000001706177210 */ /* 0x000fc80007f7e0ff */
        /* <DEDUP_REMOVED lines=24> */
[----:B0-----:R-:W5:Y:S04]  /*30530*/  LDL.LU R12, [R1+0x500] ;  /* 0x00050000010c7983 */ /* 0x001f680000300800 */
[----:B------:R-:W-:Y:S01]  /*30540*/  STL [R1+0x520], R16 ;  /* 0x0005201001007387 */ /* 0x000fe20000100800 */
[----:B------:R-:W-:-:S05]  /*30550*/  IMAD.X R11, R22, 0x1, R11, P5 ;  /* 0x00000001160b7824 */ /* 0x000fca00028e060b */
[----:B------:R0:W-:Y:S04]  /*30560*/  STL [R1+0x534], R11 ;  /* 0x0005340b01007387 */ /* 0x0001e80000100800 */
[----:B0-----:R-:W5:Y:S01]  /*30570*/  LDL.LU R11, [R1+0x51c] ;  /* 0x00051c00010b7983 */ /* 0x001f620000300800 */
[----:B------:R-:W-:-:S05]  /*30580*/  IADD3 R15, P3, PT, R6, R15, RZ ;  /* 0x0000000f060f7210 */ /* 0x000fca0007f7e0ff */
[----:B------:R-:W-:Y:S04]  /*30590*/  STL [R1+0x518], R15 ;  /* 0x0005180f01007387 */ /* 0x000fe80000100800 */
[----:B------:R-:W5:Y:S04]  /*305a0*/  LDL.LU R35, [R1+0x4f8] ;  /* 0x0004f80001237983 */ /* 0x000f680000300800 */
[----:B------:R-:W5:Y:S01]  /*305b0*/  LDL.LU R34, [R1+0x514] ;  /* 0x0005140001227983 */ /* 0x000f620000300800 */
[----:B------:R-:W-:-:S03]  /*305c0*/  IADD3 R7, P5, PT, R6, R7, RZ ;  /* 0x0000000706077210 */ /* 0x000fc60007fbe0ff */
        /* <DEDUP_REMOVED lines=88> */
[----:B0-----:R-:W5:Y:S04]  /*30b50*/  LDL.LU R12, [R1+0x480] ;  /* 0x00048000010c7983 */ /* 0x001f680000300800 */
[----:B------:R-:W-:Y:S04]  /*30b60*/  STL [R1+0x4bc], R15 ;  /* 0x0004bc0f01007387 */ /* 0x000fe80000100800 */
[----:B------:R-:W5:Y:S04]  /*30b70*/  LDL.LU R35, [R1+0x49c] ;  /* 0x00049c0001237983 */ /* 0x000f680000300800 */
[----:B------:R-:W5:Y:S01]  /*30b80*/  LDL.LU R34, [R1+0x478] ;  /* 0x0004780001227983 */ /* 0x000f620000300800 */
[----:B------:R-:W-:-:S03]  /*30b90*/  IMAD.X R11, R22, 0x1, R11, P6 ;  /* 0x00000001160b7824 */ /* 0x000fc600030e060b */
        /* <DEDUP_REMOVED lines=15> */
[----:B------:R-:W-:-:S05]  /*30c90*/  IADD3 R7, P6, PT, R6, R7, RZ ;  /* 0x0000000706077210 */ /* 0x000fca0007fde0ff */
        /* <DEDUP_REMOVED lines=48> */
[----:B------:R-:W-:Y:S04]  /*30fa0*/  STL [R1+0x450], R24 ;  /* 0x0004501801007387 */ /* 0x000fe80000100800 */
        /* <DEDUP_REMOVED lines=8> */
[----:B------:R-:W-:Y:S04]  /*31030*/  STL [R1+0x45c], R19 ;  /* 0x00045c1301007387 */ /* 0x000fe80000100800 */
        /* <DEDUP_REMOVED lines=165> */
[----:B------:R-:W-:Y:S01]  /*31a90*/  STL [R1+0x364], R27 ;  /* 0x0003641b01007387 */ /* 0x000fe20000100800 */
[C---:B------:R-:W-:Y:S02]  /*31aa0*/  IMAD.X R25, R22.reuse, 0x1, R25, P5 ;  /* 0x0000000116197824 */ /* 0x040fe400028e0619 */
[----:B------:R-:W-:Y:S01]  /*31ab0*/  IMAD.X R9, R22, 0x1, R9, P6 ;  /* 0x0000000116097824 */ /* 0x000fe200030e0609 */
[----:B------:R-:W-:Y:S01]  /*31ac0*/  STL [R1+0x11d0], R26 ;  /* 0x0011d01a01007387 */ /* 0x000fe20000100800 */
[----:B------:R-:W-:-:S03]  /*31ad0*/  IADD3 R24, P5, PT, R5, R24, RZ ;  /* 0x0000001805187210 */ /* 0x000fc60007fbe0ff */
[----:B------:R0:W-:Y:S01]  /*31ae0*/  STL [R1+0x354], R9 ;  /* 0x0003540901007387 */ /* 0x0001e20000100800 */
[C---:B------:R-:W-:Y:S01]  /*31af0*/  IADD3 R23, P6, PT, R5.reuse, R23, RZ ;  /* 0x0000001705177210 */ /* 0x040fe20007fde0ff */
[----:B------:R-:W-:Y:S02]  /*31b00*/  IMAD.X R21, R22, 0x1, R21, P1 ;  /* 0x0000000116157824 */ /* 0x000fe400008e0615 */
[----:B------:R-:W-:Y:S01]  /*31b10*/  STL [R1+0x35c], R25 ;  /* 0x00035c1901007387 */ /* 0x000fe20000100800 */
[----:B0-----:R-:W-:Y:S02]  /*31b20*/  SHF.R.S32.HI R9, RZ, 0x1f, R5 ;  /* 0x0000001fff097819 */ /* 0x001fe40000011405 */
[----:B------:R-:W-:Y:S01]  /*31b30*/  IADD3 R20, P1, PT, R5, R20, RZ ;  /* 0x0000001405147210 */ /* 0x000fe20007f3e0ff */
        /* <DEDUP_REMOVED lines=9> */
[----:B0-----:R-:W4:Y:S04]  /*31bd0*/  LDL.LU R12, [R1+0x11ac] ;  /* 0x0011ac00010c7983 */ /* 0x001f280000300800 */
[----:B------:R-:W-:Y:S01]  /*31be0*/  STL [R1+0x11b0], R18 ;  /* 0x0011b01201007387 */ /* 0x000fe20000100800 */
[----:B------:R-:W-:-:S05]  /*31bf0*/  IMAD.X R11, R9, 0x1, R11, P5 ;  /* 0x00000001090b7824 */ /* 0x000fca00028e060b */
[----:B------:R0:W-:Y:S04]  /*31c00*/  STL [R1+0x11c4], R11 ;  /* 0x0011c40b01007387 */ /* 0x0001e80000100800 */
[----:B0-----:R-:W5:Y:S01]  /*31c10*/  LDL.LU R11, [R1+0x1188] ;  /* 0x00118800010b7983 */ /* 0x001f620000300800 */
[C---:B------:R-:W-:Y:S02]  /*31c20*/  IADD3 R17, P3, PT, R5.reuse, R17, RZ ;  /* 0x0000001105117210 */ /* 0x040fe40007f7e0ff */
[----:B------:R-:W-:-:S03]  /*31c30*/  IADD3 R16, P5, PT, R5, R16, RZ ;  /* 0x0000001005107210 */ /* 0x000fc60007fbe0ff */
[----:B------:R-:W-:Y:S01]  /*31c40*/  STL [R1+0x11a8], R17 ;  /* 0x0011a81101007387 */ /* 0x000fe20000100800 */
[----:B------:R-:W-:-:S05]  /*31c50*/  IMAD.X R7, R9, 0x1, R7, P6 ;  /* 0x0000000109077824 */ /* 0x000fca00030e0607 */
[----:B------:R0:W-:Y:S01]  /*31c60*/  STL [R1+0x11bc], R7 ;  /* 0x0011bc0701007387 */ /* 0x0001e20000100800 */
[----:B------:R-:W-:-:S03]  /*31c70*/  IADD3 R15, P6, PT, R5, R15, RZ ;  /* 0x0000000f050f7210 */ /* 0x000fc60007fde0ff */
        /* <DEDUP_REMOVED lines=40> */
[----:B--2---:R-:W-:-:S05]  /*31f00*/  IADD3 R14, P3, PT, R5, R14, RZ ;  /* 0x0000000e050e7210 */ /* 0x004fca0007f7e0ff */
[----:B------:R0:W-:Y:S01]  /*31f10*/  STL [R1+0x1180], R14 ;  /* 0x0011800e01007387 */ /* 0x0001e20000100800 */
[----:B------:R-:W-:Y:S01]  /*31f20*/  IMAD.X R36, R9, 0x1, R36, P5 ;  /* 0x0000000109247824 */ /* 0x000fe200028e0624 */
[----:B------:R-:W-:Y:S02]  /*31f30*/  IADD3 R35, P5, PT, R5, R35, RZ ;  /* 0x0000002305237210 */ /* 0x000fe40007fbe0ff */
[----:B0-----:R-:W2:Y:S01]  /*31f40*/  LDL.LU R14, [R1+0x1144] ;  /* 0x00114400010e7983 */ /* 0x001ea20000300800 */
[----:B---3--:R-:W-:-:S03]  /*31f50*/  IMAD.X R34, R9, 0x1, R34, P6 ;  /* 0x0000000109227824 */ /* 0x008fc600030e0622 */
        /* <DEDUP_REMOVED lines=35> */
[----:B------:R0:W-:Y:S04]  /*32190*/  STL [R1+0x1140], R13 ;  /* 0x0011400d01007387 */ /* 0x0001e80000100800 */
[----:B------:R-:W-:Y:S04]  /*321a0*/  STL [R1+0x1148], R19 ;  /* 0x0011481301007387 */ /* 0x000fe80000100800 */
[----:B0-----:R-:W3:Y:S04]  /*321b0*/  LDL.LU R13, [R1+0x1120] ;  /* 0x00112000010d7983 */ /* 0x001ee80000300800 */
[----:B------:R-:W-:Y:S01]  /*321c0*/  STL [R1+0x1164], R18 ;  /* 0x0011641201007387 */ /* 0x000fe20000100800 */
[----:B----4-:R-:W-:Y:S01]  /*321d0*/  IADD3 R12, P5, PT, R5, R12, RZ ;  /* 0x0000000c050c7210 */ /* 0x010fe20007fbe0ff */
[----:B------:R-:W-:-:S04]  /*321e0*/  IMAD.X R16, R9, 0x1, R16, P6 ;  /* 0x0000000109107824 */ /* 0x000fc800030e0610 */
[----:B------:R0:W-:Y:S04]  /*321f0*/  STL [R1+0x1138], R12 ;  /* 0x0011380c01007387 */ /* 0x0001e80000100800 */
[----:B0-----:R-:W4:Y:S04]  /*32200*/  LDL.LU R12, [R1+0x113c] ;  /* 0x00113c00010c7983 */ /* 0x001f280000300800 */
[----:B------:R-:W-:Y:S01]  /*32210*/  STL [R1+0x115c], R17 ;  /* 0x00115c1101007387 */ /* 0x000fe20000100800 */
[----:B-----5:R-:W-:-:S05]  /*32220*/  IADD3 R11, P6, PT, R5, R11, RZ ;  /* 0x0000000b050b7210 */ /* 0x020fca0007fde0ff */
        /* <DEDUP_REMOVED lines=43> */
[----:B------:R0:W-:Y:S01]  /*324e0*/  STL [R1+0x1134], R7 ;  /* 0x0011340701007387 */ /* 0x0001e20000100800 */
[----:B------:R-:W-:Y:S01]  /*324f0*/  IADD3 R36, P5, PT, R5, R36, RZ ;  /* 0x0000002405247210 */ /* 0x000fe20007fbe0ff */
[----:B------:R-:W-:Y:S02]  /*32500*/  IMAD.X R35, R9, 0x1, R35, P6 ;  /* 0x0000000109237824 */ /* 0x000fe400030e0623 */
[----:B0-----:R-:W5:Y:S01]  /*32510*/  LDL.LU R7, [R1+0x10c4] ;  /* 0x0010c40001077983 */ /* 0x001f620000300800 */
[----:B------:R-:W-:-:S03]  /*32520*/  IADD3 R34, P6, PT, R5, R34, RZ ;  /* 0x0000002205227210 */ /* 0x000fc60007fde0ff */
[----:B------:R-:W-:Y:S04]  /*32530*/  STL [R1+0x1110], R36 ;  /* 0x0011102401007387 */ /* 0x000fe80000100800 */
[----:B------:R-:W-:Y:S04]  /*32540*/  STL [R1+0x112c], R35 ;  /* 0x00112c2301007387 */ /* 0x000fe80000100800 */
[----:B------:R-:W-:Y:S01]  /*32550*/  STL [R1+0x11e8], R34 ;  /* 0x0011e82201007387 */ /* 0x000fe20000100800 */
[----:B--2---:R-:W-:Y:S01]  /*32560*/  IMAD.X R33, R9, 0x1, R33, P1 ;  /* 0x0000000109217824 */ /* 0x004fe200008e0621 */
[----:B------:R-:W-:-:S04]  /*32570*/  IADD3 R32, P1, PT, R5, R32, RZ ;  /* 0x0000002005207210 */ /* 0x000fc80007f3e0ff */
        /* <DEDUP_REMOVED lines=28> */
[----:B------:R-:W-:-:S04]  /*32740*/  IADD3 R18, P3, PT, R5, R18, RZ ;  /* 0x0000001205127210 */ /* 0x000fc80007f7e0ff */
[----:B------:R0:W-:Y:S04]  /*32750*/  STL [R1+0x1100], R14 ;  /* 0x0011000e01007387 */ /* 0x0001e80000100800 */
[----:B------:R-:W-:Y:S01]  /*32760*/  STL [R1+0x1208], R19 ;  /* 0x0012081301007387 */ /* 0x000fe20000100800 */
        /* <DEDUP_REMOVED lines=11> */
[----:B------:R-:W-:Y:S01]  /*32820*/  STL [R1+0x10d4], R16 ;  /* 0x0010d41001007387 */ /* 0x000fe20000100800 */
[----:B-----5:R-:W-:-:S05]  /*32830*/  IMAD.X R11, R9, 0x1, R11, P2 ;  /* 0x00000001090b7824 */ /* 0x020fca00010e060b */
        /* <DEDUP_REMOVED lines=39> */
[----:B------:R0:W-:Y:S04]  /*32ab0*/  STL [R1+0x10b4], R11 ;  /* 0x0010b40b01007387 */ /* 0x0001e80000100800 */
[----:B0-----:R-:W5:Y:S01]  /*32ac0*/  LDL.LU R11, [R1+0x107c] ;  /* 0x00107c00010b7983 */ /* 0x001f620000300800 */
[----:B------:R-:W-:Y:S01]  /*32ad0*/  IMAD.X R36, R9, 0x1, R36, P6 ;  /* 0x0000000109247824 */ /* 0x000fe200030e0624 */
[----:B------:R-:W-:Y:S01]  /*32ae0*/  IADD3 R35, P6, PT, R5, R35, RZ ;  /* 0x0000002305237210 */ /* 0x000fe20007fde0ff */
        /* <DEDUP_REMOVED lines=38> */
[----:B0-----:R-:W5:Y:S04]  /*32d50*/  LDL.LU R7, [R1+0x1058] ;  /* 0x0010580001077983 */ /* 0x001f680000300800 */
[----:B------:R-:W-:Y:S01]  /*32d60*/  STL [R1+0x1228], R18 ;  /* 0x0012281201007387 */ /* 0x000fe20000100800 */
[----:B--2---:R-:W-:Y:S01]  /*32d70*/  IADD3 R14, P6, PT, R5, R14, RZ ;  /* 0x0000000e050e7210 */ /* 0x004fe20007fde0ff */
[----:B------:R-:W-:-:S04]  /*32d80*/  IMAD.X R16, R9, 0x1, R16, P1 ;  /* 0x0000000109107824 */ /* 0x000fc800008e0610 */
[----:B------:R0:W-:Y:S04]  /*32d90*/  STL [R1+0x1070], R14 ;  /* 0x0010700e01007387 */ /* 0x0001e80000100800 */
        /* <DEDUP_REMOVED lines=8> */
[----:B------:R0:W-:Y:S04]  /*32e20*/  STL [R1+0x1060], R12 ;  /* 0x0010600c01007387 */ /* 0x0001e80000100800 */
[----:B0-----:R-:W4:Y:S04]  /*32e30*/  LDL.LU R12, [R1+0x106c] ;  /* 0x00106c00010c7983 */ /* 0x001f280000300800 */
[----:B------:R-:W-:Y:S04]  /*32e40*/  STL [R1+0x1084], R15 ;  /* 0x0010840f01007387 */ /* 0x000fe80000100800 */
[----:B------:R-:W4:Y:S04]  /*32e50*/  LDL.LU R36, [R1+0x1048] ;  /* 0x0010480001247983 */ /* 0x000f280000300800 */
[----:B------:R-:W4:Y:S01]  /*32e60*/  LDL.LU R35, [R1+0x1064] ;  /* 0x0010640001237983 */ /* 0x000f220000300800 */
[----:B-----5:R-:W-:-:S03]  /*32e70*/  IMAD.X R11, R9, 0x1, R11, P3 ;  /* 0x00000001090b7824 */ /* 0x020fc600018e060b */
        /* <DEDUP_REMOVED lines=73> */
[----:B------:R-:W-:-:S02]  /*33310*/  IADD3 R18, P5, PT, R5, R18, RZ ;  /* 0x0000001205127210 */ /* 0x000fc40007fbe0ff */
        /* <DEDUP_REMOVED lines=13> */
[----:B------:R0:W-:Y:S04]  /*333f0*/  STL [R1+0x1014], R13 ;  /* 0x0010140d01007387 */ /* 0x0001e80000100800 */
[----:B0-----:R-:W3:Y:S04]  /*33400*/  LDL.LU R13, [R1+0xfe0] ;  /* 0x000fe000010d7983 */ /* 0x001ee80000300800 */
[----:B------:R-:W-:Y:S04]  /*33410*/  STL [R1+0xff8], R15 ;  /* 0x000ff80f01007387 */ /* 0x000fe80000100800 */
[----:B------:R-:W3:Y:S04]  /*33420*/  LDL.LU R36, [R1+0xffc] ;  /* 0x000ffc0001247983 */ /* 0x000ee80000300800 */
[----:B------:R-:W3:Y:S04]  /*33430*/  LDL.LU R35, [R1+0xfd8] ;  /* 0x000fd80001237983 */ /* 0x000ee80000300800 */
[----:B------:R-:W3:Y:S01]  /*33440*/  LDL.LU R34, [R1+0xff4] ;  /* 0x000ff40001227983 */ /* 0x000ee20000300800 */
[----:B----4-:R-:W-:-:S05]  /*33450*/  IADD3 R12, P3, PT, R5, R12, RZ ;  /* 0x0000000c050c7210 */ /* 0x010fca0007f7e0ff */
        /* <DEDUP_REMOVED lines=18> */
[----:B------:R-:W4:Y:S01]  /*33580*/  LDL.LU R17, [R1+0x1258] ;  /* 0x0012580001117983 */ /* 0x000f220000300800 */
[----:B-----5:R-:W-:-:S05]  /*33590*/  IMAD.X R11, R9, 0x1, R11, P5 ;  /* 0x00000001090b7824 */ /* 0x020fca00028e060b */
        /* <DEDUP_REMOVED lines=15> */
[----:B------:R-:W-:-:S03]  /*33690*/  IMAD.X R34, R9, 0x1, R34, P2 ;  /* 0x0000000109227824 */ /* 0x000fc600010e0622 */
[----:B------:R-:W-:Y:S04]  /*336a0*/  STL [R1+0xffc], R36 ;  /* 0x000ffc2401007387 */ /* 0x000fe80000100800 */
[----:B------:R-:W-:Y:S01]  /*336b0*/  STL [R1+0xfd8], R35 ;  /* 0x000fd82301007387 */ /* 0x000fe20000100800 */
[----:B----4-:R-:W-:-:S03]  /*336c0*/  IADD3 R33, P2, PT, R5, R33, RZ ;  /* 0x0000002105217210 */ /* 0x010fc60007f5e0ff */
        /* <DEDUP_REMOVED lines=29> */
[----:B------:R-:W-:Y:S01]  /*338a0*/  IADD3 R12, P6, PT, R5, R12, RZ ;  /* 0x0000000c050c7210 */ /* 0x000fe20007fde0ff */
[----:B------:R-:W-:Y:S01]  /*338b0*/  STL [R1+0xfbc], R20 ;  /* 0x000fbc1401007387 */ /* 0x000fe20000100800 */
[----:B------:R-:W-:-:S03]  /*338c0*/  IMAD.X R17, R9, 0x1, R17, P1 ;  /* 0x0000000109117824 */ /* 0x000fc600008e0611 */
[----:B------:R0:W-:Y:S04]  /*338d0*/  STL [R1+0xfa0], R12 ;  /* 0x000fa00c01007387 */ /* 0x0001e80000100800 */
[----:B------:R-:W-:Y:S04]  /*338e0*/  STL [R1+0xfa8], R19 ;  /* 0x000fa81301007387 */ /* 0x000fe80000100800 */
[----:B0-----:R-:W4:Y:S04]  /*338f0*/  LDL.LU R12, [R1+0xf80] ;  /* 0x000f8000010c7983 */ /* 0x001f280000300800 */
[----:B------:R-:W-:Y:S01]  /*33900*/  STL [R1+0x1244], R18 ;  /* 0x0012441201007387 */ /* 0x000fe20000100800 */
[----:B-----5:R-:W-:-:S05]  /*33910*/  IADD3 R11, P1, PT, R5, R11, RZ ;  /* 0x0000000b050b7210 */ /* 0x020fca0007f3e0ff */
[----:B------:R0:W-:Y:S04]  /*33920*/  STL [R1+0xf98], R11 ;  /* 0x000f980b01007387 */ /* 0x0001e80000100800 */
        /* <DEDUP_REMOVED lines=8> */
[----:B--2---:R-:W-:-:S05]  /*339b0*/  IADD3 R14, P3, PT, R5, R14, RZ ;  /* 0x0000000e050e7210 */ /* 0x004fca0007f7e0ff */
[----:B------:R0:W-:Y:S04]  /*339c0*/  STL [R1+0xf88], R14 ;  /* 0x000f880e01007387 */ /* 0x0001e80000100800 */
[----:B0-----:R-:W2:Y:S04]  /*339d0*/  LDL.LU R14, [R1+0xf94] ;  /* 0x000f9400010e7983 */ /* 0x001ea80000300800 */
[----:B------:R-:W-:Y:S04]  /*339e0*/  STL [R1+0xfac], R15 ;  /* 0x000fac0f01007387 */ /* 0x000fe80000100800 */
[----:B------:R-:W2:Y:S04]  /*339f0*/  LDL.LU R36, [R1+0xf70] ;  /* 0x000f700001247983 */ /* 0x000ea80000300800 */
[----:B------:R-:W2:Y:S01]  /*33a00*/  LDL.LU R35, [R1+0xf8c] ;  /* 0x000f8c0001237983 */ /* 0x000ea20000300800 */
[----:B---3--:R-:W-:-:S03]  /*33a10*/  IMAD.X R13, R9, 0x1, R13, P5 ;  /* 0x00000001090d7824 */ /* 0x008fc600028e060d */
        /* <DEDUP_REMOVED lines=20> */
[----:B----4-:R-:W-:-:S05]  /*33b60*/  IADD3 R12, P5, PT, R5, R12, RZ ;  /* 0x0000000c050c7210 */ /* 0x010fca0007fbe0ff */
[----:B------:R0:W-:Y:S04]  /*33b70*/  STL [R1+0xf80], R12 ;  /* 0x000f800c01007387 */ /* 0x0001e80000100800 */
        /* <DEDUP_REMOVED lines=49> */
[----:B------:R0:W-:Y:S04]  /*33e90*/  STL [R1+0x126c], R13 ;  /* 0x00126c0d01007387 */ /* 0x0001e80000100800 */
[----:B------:R-:W-:Y:S01]  /*33ea0*/  STL [R1+0xf4c], R19 ;  /* 0x000f4c1301007387 */ /* 0x000fe20000100800 */
        /* <DEDUP_REMOVED lines=10> */
[C---:B------:R-:W-:Y:S02]  /*33f50*/  IADD3 R16, P2, PT, R5.reuse, R16, RZ ;  /* 0x0000001005107210 */ /* 0x040fe40007f5e0ff */
[----:B------:R-:W-:-:S03]  /*33f60*/  IADD3 R15, P3, PT, R5, R15, RZ ;  /* 0x0000000f050f7210 */ /* 0x000fc60007f7e0ff */
[----:B------:R-:W-:Y:S01]  /*33f70*/  STL [R1+0xf28], R16 ;  /* 0x000f281001007387 */ /* 0x000fe20000100800 */
[----:B------:R-:W-:-:S05]  /*33f80*/  IMAD.X R7, R9, 0x1, R7, P5 ;  /* 0x0000000109077824 */ /* 0x000fca00028e0607 */
[----:B------:R0:W-:Y:S04]  /*33f90*/  STL [R1+0xf3c], R7 ;  /* 0x000f3c0701007387 */ /* 0x0001e80000100800 */
[----:B0-----:R-:W5:Y:S04]  /*33fa0*/  LDL.LU R7, [R1+0xf08] ;  /* 0x000f080001077983 */ /* 0x001f680000300800 */
[----:B------:R-:W-:Y:S04]  /*33fb0*/  STL [R1+0xf20], R15 ;  /* 0x000f200f01007387 */ /* 0x000fe80000100800 */
[----:B------:R-:W5:Y:S04]  /*33fc0*/  LDL.LU R36, [R1+0xf24] ;  /* 0x000f240001247983 */ /* 0x000f680000300800 */
[----:B------:R-:W5:Y:S04]  /*33fd0*/  LDL.LU R35, [R1+0xf00] ;  /* 0x000f000001237983 */ /* 0x000f680000300800 */
[----:B------:R-:W5:Y:S01]  /*33fe0*/  LDL.LU R34, [R1+0xf1c] ;  /* 0x000f1c0001227983 */ /* 0x000f620000300800 */
        /* <DEDUP_REMOVED lines=20> */
[----:B---3--:R-:W-:-:S05]  /*34130*/  IMAD.X R13, R9, 0x1, R13, P6 ;  /* 0x00000001090d7824 */ /* 0x008fca00030e060d */
[----:B------:R0:W-:Y:S04]  /*34140*/  STL [R1+0xf34], R13 ;  /* 0x000f340d01007387 */ /* 0x0001e80000100800 */
        /* <DEDUP_REMOVED lines=66> */
[----:B0-----:R-:W5:Y:S04]  /*34570*/  LDL.LU R11, [R1+0xebc] ;  /* 0x000ebc00010b7983 */ /* 0x001f680000300800 */
[----:B------:R-:W-:Y:S04]  /*34580*/  STL [R1+0xed4], R15 ;  /* 0x000ed40f01007387 */ /* 0x000fe80000100800 */
[----:B------:R-:W5:Y:S04]  /*34590*/  LDL.LU R36, [R1+0xe98] ;  /* 0x000e980001247983 */ /* 0x000f680000300800 */
[----:B------:R-:W5:Y:S04]  /*345a0*/  LDL.LU R35, [R1+0xeb4] ;  /* 0x000eb40001237983 */ /* 0x000f680000300800 */
[----:B------:R-:W5:Y:S01]  /*345b0*/  LDL.LU R34, [R1+0xe90] ;  /* 0x000e900001227983 */ /* 0x000f620000300800 */
[----:B------:R-:W-:-:S05]  /*345c0*/  IMAD.X R7, R9, 0x1, R7, P6 ;  /* 0x0000000109077824 */ /* 0x000fca00030e0607 */
        /* <DEDUP_REMOVED lines=19> */
[----:B--2---:R-:W-:-:S05]  /*34700*/  IADD3 R14, P6, PT, R5, R14, RZ ;  /* 0x0000000e050e7210 */ /* 0x004fca0007fde0ff */
[----:B------:R0:W-:Y:S04]  /*34710*/  STL [R1+0xea8], R14 ;  /* 0x000ea80e01007387 */ /* 0x0001e80000100800 */
        /* <DEDUP_REMOVED lines=8> */
[----:B0-----:R-:W4:Y:S01]  /*347a0*/  LDL.LU R12, [R1+0xe64] ;  /* 0x000e6400010c7983 */ /* 0x001f220000300800 */
[----:B-----5:R-:W-:-:S05]  /*347b0*/  IMAD.X R11, R9, 0x1, R11, P2 ;  /* 0x00000001090b7824 */ /* 0x020fca00010e060b */
        /* <DEDUP_REMOVED lines=40> */
[----:B------:R0:W-:Y:S04]  /*34a40*/  STL [R1+0xe6c], R7 ;  /* 0x000e6c0701007387 */ /* 0x0001e80000100800 */
        /* <DEDUP_REMOVED lines=50> */
[----:B0-----:R-:W3:Y:S01]  /*34d70*/  LDL.LU R13, [R1+0xdd8] ;  /* 0x000dd800010d7983 */ /* 0x001ee20000300800 */
[----:B----4-:R-:W-:-:S05]  /*34d80*/  IADD3 R12, P2, PT, R5, R12, RZ ;  /* 0x0000000c050c7210 */ /* 0x010fca0007f5e0ff */
[----:B------:R0:W-:Y:S01]  /*34d90*/  STL [R1+0xe30], R12 ;  /* 0x000e300c01007387 */ /* 0x0001e20000100800 */
[----:B------:R-:W-:Y:S01]  /*34da0*/  IMAD.X R36, R9, 0x1, R36, P3 ;  /* 0x0000000109247824 */ /* 0x000fe200018e0624 */
[----:B------:R-:W-:Y:S02]  /*34db0*/  IADD3 R35, P3, PT, R5, R35, RZ ;  /* 0x0000002305237210 */ /* 0x000fe40007f7e0ff */
[----:B0-----:R-:W4:Y:S01]  /*34dc0*/  LDL.LU R12, [R1+0xdf4] ;  /* 0x000df400010c7983 */ /* 0x001f220000300800 */
[----:B-----5:R-:W-:-:S03]  /*34dd0*/  IMAD.X R34, R9, 0x1, R34, P5 ;  /* 0x0000000109227824 */ /* 0x020fc600028e0622 */
        /* <DEDUP_REMOVED lines=54> */
[----:B------:R-:W3:Y:S04]  /*35140*/  LDL.LU R35, [R1+0xddc] ;  /* 0x000ddc0001237983 */ /* 0x000ee80000300800 */
[----:B------:R-:W3:Y:S01]  /*35150*/  LDL.LU R34, [R1+0xdb8] ;  /* 0x000db80001227983 */ /* 0x000ee20000300800 */
[----:B----4-:R-:W-:-:S05]  /*35160*/  IMAD.X R12, R9, 0x1, R12, P1 ;  /* 0x00000001090c7824 */ /* 0x010fca00008e060c */
        /* <DEDUP_REMOVED lines=29> */
[----:B0-----:R-:W2:Y:S01]  /*35340*/  LDL.LU R14, [R1+0x12c4] ;  /* 0x0012c400010e7983 */ /* 0x001ea20000300800 */
[----:B---3--:R-:W-:-:S05]  /*35350*/  IMAD.X R13, R9, 0x1, R13, P3 ;  /* 0x00000001090d7824 */ /* 0x008fca00018e060d */
[----:B------:R0:W-:Y:S01]  /*35360*/  STL [R1+0xde4], R13 ;  /* 0x000de40d01007387 */ /* 0x0001e20000100800 */
[----:B------:R-:W-:Y:S01]  /*35370*/  IADD3 R36, P3, PT, R5, R36, RZ ;  /* 0x0000002405247210 */ /* 0x000fe20007f7e0ff */
[----:B------:R-:W-:Y:S02]  /*35380*/  IMAD.X R35, R9, 0x1, R35, P5 ;  /* 0x0000000109237824 */ /* 0x000fe400028e0623 */
[----:B0-----:R-:W3:Y:S01]  /*35390*/  LDL.LU R13, [R1+0xd78] ;  /* 0x000d7800010d7983 */ /* 0x001ee20000300800 */
[----:B------:R-:W-:-:S03]  /*353a0*/  IADD3 R34, P5, PT, R5, R34, RZ ;  /* 0x0000002205227210 */ /* 0x000fc60007fbe0ff */
[----:B------:R-:W-:Y:S04]  /*353b0*/  STL [R1+0xdc0], R36 ;  /* 0x000dc02401007387 */ /* 0x000fe80000100800 */
[----:B------:R-:W-:Y:S01]  /*353c0*/  STL [R1+0xddc], R35 ;  /* 0x000ddc2301007387 */ /* 0x000fe20000100800 */
        /* <DEDUP_REMOVED lines=33> */
[----:B------:R-:W-:Y:S04]  /*355e0*/  STL [R1+0xd9c], R19 ;  /* 0x000d9c1301007387 */ /* 0x000fe80000100800 */
        /* <DEDUP_REMOVED lines=185> */
[----:B------:R0:W-:Y:S04]  /*36180*/  STL [R1+0xcdc], R14 ;  /* 0x000cdc0e01007387 */ /* 0x0001e80000100800 */
[----:B------:R-:W-:Y:S04]  /*36190*/  STL [R1+0xce4], R19 ;  /* 0x000ce41301007387 */ /* 0x000fe80000100800 */
        /* <DEDUP_REMOVED lines=188> */
[----:B------:R-:W-:Y:S01]  /*36d60*/  IMAD.X R7, R9, 0x1, R7, P1 ;  /* 0x0000000109077824 */ /* 0x000fe200008e0607 */
[----:B------:R-:W-:-:S04]  /*36d70*/  IADD3 R16, P1, PT, R5, R16, RZ ;  /* 0x0000001005107210 */ /* 0x000fc80007f3e0ff */
[----:B------:R0:W-:Y:S04]  /*36d80*/  STL [R1+0xbf4], R7 ;  /* 0x000bf40701007387 */ /* 0x0001e80000100800 */
[----:B0-----:R-:W5:Y:S04]  /*36d90*/  LDL.LU R7, [R1+0xbb8] ;  /* 0x000bb80001077983 */ /* 0x001f680000300800 */
[----:B------:R-:W-:Y:S01]  /*36da0*/  STL [R1+0xbd8], R17 ;  /* 0x000bd81101007387 */ /* 0x000fe20000100800 */
[----:B--2---:R-:W-:Y:S01]  /*36db0*/  IMAD.X R14, R9, 0x1, R14, P2 ;  /* 0x00000001090e7824 */ /* 0x004fe200010e060e */
[----:B------:R-:W-:-:S04]  /*36dc0*/  IADD3 R15, P2, PT, R5, R15, RZ ;  /* 0x0000000f050f7210 */ /* 0x000fc80007f5e0ff */
[----:B------:R0:W-:Y:S04]  /*36dd0*/  STL [R1+0xbec], R14 ;  /* 0x000bec0e01007387 */ /* 0x0001e80000100800 */
        /* <DEDUP_REMOVED lines=94> */
[----:B------:R-:W-:Y:S04]  /*373c0*/  STL [R1+0xb74], R16 ;  /* 0x000b741001007387 */ /* 0x000fe80000100800 */
[----:B------:R-:W5:Y:S04]  /*373d0*/  LDL.LU R36, [R1+0xb54] ;  /* 0x000b540001247983 */ /* 0x000f680000300800 */
[----:B------:R0:W-:Y:S04]  /*373e0*/  STL [R1+0xb6c], R15 ;  /* 0x000b6c0f01007387 */ /* 0x0001e80000100800 */
[----:B------:R-:W5:Y:S01]  /*373f0*/  LDL.LU R35, [R1+0x344] ;  /* 0x0003440001237983 */ /* 0x000f620000300800 */
[----:B--2---:R-:W-:-:S05]  /*37400*/  IADD3 R14, P3, PT, R5, R14, RZ ;  /* 0x0000000e050e7210 */ /* 0x004fca0007f7e0ff */
[----:B------:R1:W-:Y:S04]  /*37410*/  STL [R1+0x340], R14 ;  /* 0x0003400e01007387 */ /* 0x0003e80000100800 */
[----:B------:R-:W2:Y:S04]  /*37420*/  LDL.LU R34, [R1+0x328] ;  /* 0x0003280001227983 */ /* 0x000ea80000300800 */
[----:B------:R-:W2:Y:S01]  /*37430*/  LDL.LU R33, [R1+0x33c] ;  /* 0x00033c0001217983 */ /* 0x000ea20000300800 */
[----:B---3--:R-:W-:-:S05]  /*37440*/  IMAD.X R13, R9, 0x1, R13, P5 ;  /* 0x00000001090d7824 */ /* 0x008fca00028e060d */
        /* <DEDUP_REMOVED lines=14> */
[----:B0-----:R-:W2:Y:S04]  /*37530*/  LDL R15, [R1+0x12d4] ;  /* 0x0012d400010f7983 */ /* 0x001ea80000100800 */
[----:B------:R-:W2:Y:S04]  /*37540*/  LDL.LU R19, [R1+0x304] ;  /* 0x0003040001137983 */ /* 0x000ea80000300800 */
[----:B------:R-:W2:Y:S04]  /*37550*/  LDL.LU R18, [R1+0x2e8] ;  /* 0x0002e80001127983 */ /* 0x000ea80000300800 */
[----:B------:R-:W2:Y:S04]  /*37560*/  LDL.LU R17, [R1+0x2fc] ;  /* 0x0002fc0001117983 */ /* 0x000ea80000300800 */
[----:B------:R-:W2:Y:S04]  /*37570*/  LDL.LU R16, [R1+0x2e0] ;  /* 0x0002e00001107983 */ /* 0x000ea80000300800 */
[----:B-1----:R-:W2:Y:S01]  /*37580*/  LDL.LU R14, [R1+0x2f4] ;  /* 0x0002f400010e7983 */ /* 0x002ea20000300800 */
[----:B----4-:R-:W-:-:S05]  /*37590*/  IADD3 R12, P5, PT, R5, R12, RZ ;  /* 0x0000000c050c7210 */ /* 0x010fca0007fbe0ff */
[----:B------:R0:W-:Y:S04]  /*375a0*/  STL [R1+0x338], R12 ;  /* 0x0003380c01007387 */ /* 0x0001e80000100800 */
[----:B---3--:R-:W3:Y:S04]  /*375b0*/  LDL.LU R13, [R1+0x2ec] ;  /* 0x0002ec00010d7983 */ /* 0x008ee80000300800 */
[----:B0-----:R-:W4:Y:S01]  /*375c0*/  LDL.LU R12, [R1+0x2e4] ;  /* 0x0002e400010c7983 */ /* 0x001f220000300800 */
[----:B-----5:R-:W-:-:S05]  /*375d0*/  IMAD.X R11, R9, 0x1, R11, P6 ;  /* 0x00000001090b7824 */ /* 0x020fca00030e060b */
[----:B------:R0:W-:Y:S04]  /*375e0*/  STL [R1+0xb5c], R11 ;  /* 0x000b5c0b01007387 */ /* 0x0001e80000100800 */
[----:B0-----:R-:W5:Y:S01]  /*375f0*/  LDL.LU R11, [R1+0x2dc] ;  /* 0x0002dc00010b7983 */ /* 0x001f620000300800 */
[----:B------:R-:W-:Y:S01]  /*37600*/  IADD3 R7, P6, PT, R5, R7, RZ ;  /* 0x0000000705077210 */ /* 0x000fe20007fde0ff */
[----:B------:R-:W-:-:S04]  /*37610*/  IMAD.X R36, R9, 0x1, R36, P1 ;  /* 0x0000000109247824 */ /* 0x000fc800008e0624 */
[----:B------:R0:W-:Y:S01]  /*37620*/  STL [R1+0x330], R7 ;  /* 0x0003300701007387 */ /* 0x0001e20000100800 */
[----:B------:R-:W1:Y:S01]  /*37630*/  SYNCS.PHASECHK.TRANS64.TRYWAIT P1, [UR11], R8 ;  /* 0x00000008ff0075a7 */ /* 0x000e62000802110b */
[----:B------:R-:W-:Y:S02]  /*37640*/  IMAD.X R35, R9, 0x1, R35, P2 ;  /* 0x0000000109237824 */ /* 0x000fe400010e0623 */
[----:B------:R1:W-:Y:S04]  /*37650*/  STL [R1+0xb54], R36 ;  /* 0x000b542401007387 */ /* 0x0003e80000100800 */
[----:B------:R1:W-:Y:S01]  /*37660*/  STL [R1+0x344], R35 ;  /* 0x0003442301007387 */ /* 0x0003e20000100800 */
[----:B------:R-:W-:Y:S01]  /*37670*/  PRMT R10, RZ, 0x7610, R10 ;  /* 0x00007610ff0a7816 */ /* 0x000fe2000000000a */
[----:B0-----:R-:W0:Y:S01]  /*37680*/  LDC R7, c[0x0][0x3a0] ;  /* 0x0000e800ff077b82 */ /* 0x001e220000000800 */
[----:B--2---:R-:W-:Y:S01]  /*37690*/  IADD3 R34, P2, PT, R5, R34, RZ ;  /* 0x0000002205227210 */ /* 0x004fe20007f5e0ff */
[----:B------:R-:W-:-:S04]  /*376a0*/  IMAD.X R33, R9, 0x1, R33, P3 ;  /* 0x0000000109217824 */ /* 0x000fc800018e0621 */
[----:B------:R2:W-:Y:S04]  /*376b0*/  STL [R1+0x328], R34 ;  /* 0x0003282201007387 */ /* 0x0005e80000100800 */
[----:B------:R2:W-:Y:S01]  /*376c0*/  STL [R1+0x33c], R33 ;  /* 0x00033c2101007387 */ /* 0x0005e20000100800 */
[----:B------:R-:W-:Y:S01]  /*376d0*/  IADD3 R32, P3, PT, R5, R32, RZ ;  /* 0x0000002005207210 */ /* 0x000fe20007f7e0ff */
[----:B------:R-:W-:-:S04]  /*376e0*/  IMAD.X R31, R9, 0x1, R31, P5 ;  /* 0x00000001091f7824 */ /* 0x000fc800028e061f */
[----:B------:R2:W-:Y:S01]  /*376f0*/  STL [R1+0x320], R32 ;  /* 0x0003202001007387 */ /* 0x0005e20000100800 */
[----:B------:R-:W-:-:S03]  /*37700*/  IADD3 R30, P5, PT, R5, R30, RZ ;  /* 0x0000001e051e7210 */ /* 0x000fc60007fbe0ff */
[----:B------:R2:W-:Y:S01]  /*37710*/  STL [R1+0x334], R31 ;  /* 0x0003341f01007387 */ /* 0x0005e20000100800 */
[----:B------:R-:W-:-:S03]  /*37720*/  IMAD.X R29, R9, 0x1, R29, P6 ;  /* 0x00000001091d7824 */ /* 0x000fc600030e061d */
        /* <DEDUP_REMOVED lines=19> */
[----:B------:R-:W-:-:S03]  /*37860*/  VIADD R15, R15, 0x1 ;  /* 0x000000010f0f7836 */ /* 0x000fc60000000000 */
[----:B------:R2:W-:Y:S01]  /*37870*/  STL [R1+0x2f0], R20 ;  /* 0x0002f01401007387 */ /* 0x0005e20000100800 */
[----:B------:R-:W-:-:S03]  /*37880*/  IMAD.X R19, R9, 0x1, R19, P2 ;  /* 0x0000000109137824 */ /* 0x000fc600010e0613 */
[----:B------:R2:W-:Y:S01]  /*37890*/  STL [R1+0x12d8], R15 ;  /* 0x0012d80f01007387 */ /* 0x0005e20000100800 */
[----:B------:R-:W-:Y:S01]  /*378a0*/  IADD3 R18, P2, PT, R5, R18, RZ ;  /* 0x0000001205127210 */ /* 0x000fe20007f5e0ff */
[----:B------:R-:W-:Y:S02]  /*378b0*/  IMAD.X R17, R9, 0x1, R17, P3 ;  /* 0x0000000109117824 */ /* 0x000fe400018e0611 */
[----:B------:R2:W-:Y:S01]  /*378c0*/  STL [R1+0x304], R19 ;  /* 0x0003041301007387 */ /* 0x0005e20000100800 */
[----:B------:R-:W-:-:S03]  /*378d0*/  IADD3 R16, P3, PT, R5, R16, RZ ;  /* 0x0000001005107210 */ /* 0x000fc60007f7e0ff */
[----:B------:R2:W-:Y:S01]  /*378e0*/  STL [R1+0x2e8], R18 ;  /* 0x0002e81201007387 */ /* 0x0005e20000100800 */
[----:B------:R-:W-:-:S03]  /*378f0*/  IMAD.X R14, R9, 0x1, R14, P5 ;  /* 0x00000001090e7824 */ /* 0x000fc600028e060e */
[----:B------:R2:W-:Y:S04]  /*37900*/  STL [R1+0x2fc], R17 ;  /* 0x0002fc1101007387 */ /* 0x0005e80000100800 */
[----:B------:R2:W-:Y:S04]  /*37910*/  STL [R1+0x2e0], R16 ;  /* 0x0002e01001007387 */ /* 0x0005e80000100800 */
[----:B------:R2:W-:Y:S01]  /*37920*/  STL [R1+0x2f4], R14 ;  /* 0x0002f40e01007387 */ /* 0x0005e20000100800 */
[C---:B---3--:R-:W-:Y:S02]  /*37930*/  IMAD.X R13, R9.reuse, 0x1, R13, P6 ;  /* 0x00000001090d7824 */ /* 0x048fe400030e060d */
[----:B----4-:R-:W-:-:S03]  /*37940*/  IMAD.X R12, R9, 0x1, R12, P2 ;  /* 0x00000001090c7824 */ /* 0x010fc600010e060c */
[----:B------:R2:W-:Y:S04]  /*37950*/  STL [R1+0x2ec], R13 ;  /* 0x0002ec0d01007387 */ /* 0x0005e80000100800 */
[----:B------:R2:W-:Y:S01]  /*37960*/  STL [R1+0x2e4], R12 ;  /* 0x0002e40c01007387 */ /* 0x0005e20000100800 */
[----:B0-----:R-:W-:Y:S01]  /*37970*/  IMAD R7, R15, -0x80, R7 ;  /* 0xffffff800f077824 */ /* 0x001fe200078e0207 */
[----:B------:R-:W-:Y:S01]  /*37980*/  IADD3 R2, P5, PT, R5, R2, RZ ;  /* 0x0000000205027210 */ /* 0x000fe20007fbe0ff */
[----:B-----5:R-:W-:-:S05]  /*37990*/  IMAD.X R11, R9, 0x1, R11, P3 ;  /* 0x00000001090b7824 */ /* 0x020fca00018e060b */
[----:B------:R2:W-:Y:S04]  /*379a0*/  STL [R1+0x2dc], R11 ;  /* 0x0002dc0b01007387 */ /* 0x0005e80000100800 */
[----:B------:R2:W-:Y:S01]  /*379b0*/  STL.S16 [R1+0x230], R10 ;  /* 0x0002300a01007387 */ /* 0x0005e20000100600 */
[----:B------:R-:W-:Y:S01]  /*379c0*/  IADD3 R0, P3, PT, R5, R0, RZ ;  /* 0x0000000005007210 */ /* 0x000fe20007f7e0ff */
[----:B------:R-:W-:Y:S01]  /*379d0*/  IMAD.X R4, R9, 0x1, R4, P5 ;  /* 0x0000000109047824 */ /* 0x000fe200028e0604 */
[C---:B------:R-:W-:Y:S02]  /*379e0*/  ISETP.GT.AND P2, PT, R7.reuse, RZ, PT ;  /* 0x000000ff0700720c */ /* 0x040fe40003f44270 */
[----:B------:R-:W-:Y:S01]  /*379f0*/  ISETP.GT.AND P6, PT, R7, 0x1, PT ;  /* 0x000000010700780c */ /* 0x000fe20003fc4270 */
[----:B------:R-:W-:Y:S01]  /*37a00*/  IMAD.X R3, R9, 0x1, R3, P3 ;  /* 0x0000000109037824 */ /* 0x000fe200018e0603 */
[----:B-1----:R-:W-:Y:S11]  /*37a10*/  @!P1 BRA `(.L_x_8) ;  /* 0x0000029400789947 */ /* 0x002ff60003800000 */
.L_x_16:
[----:B------:R0:W-:Y:S04]  /*37a20*/  STL [R1+0x19e4], R4 ;  /* 0x0019e40401007387 */ /* 0x0001e80000100800 */
[----:B0-----:R-:W3:Y:S01]  /*37a30*/  LDL R4, [R1+0x230] ;  /* 0x0002300001047983 */ /* 0x001ee20000100800 */
[----:B------:R-:W-:Y:S01]  /*37a40*/  @P2 IMAD.MOV.U32 R8, RZ, RZ, R0 ;  /* 0x000000ffff082224 */ /* 0x000fe200078e0000 */
[----:B------:R-:W-:Y:S01]  /*37a50*/  ISETP.GT.AND P1, PT, R7, 0x2, PT ;  /* 0x000000020700780c */ /* 0x000fe20003f24270 */
[----:B------:R-:W-:Y:S01]  /*37a60*/  @P2 IMAD.MOV.U32 R9, RZ, RZ, R3 ;  /* 0x000000ffff092224 */ /* 0x000fe200078e0003 */
        /* <DEDUP_REMOVED lines=21> */
[----:B0-2---:R-:W-:-:S03]  /*37bc0*/  PRMT R34, RZ, 0x7610, R34 ;  /* 0x00007610ff227816 */ /* 0x005fc60000000022 */
        /* <DEDUP_REMOVED lines=53> */
[----:B---3--:R-:W2:Y:S04]  /*37f20*/  @P2 LDG.E.U8 R4, desc[UR20][R8.64] ;  /* 0x0000001408042981 */ /* 0x008ea8000c1e1100 */
        /* <DEDUP_REMOVED lines=47> */
[----:B--2---:R0:W-:Y:S04]  /*38220*/  @P2 STL [R1+0x230], R4 ;  /* 0x0002300401002387 */ /* 0x0041e80000100800 */
[----:B0-----:R-:W2:Y:S01]  /*38230*/  LDL.LU R4, [R1+0x19e4] ;  /* 0x0019e40001047983 */ /* 0x001ea20000300800 */
[----:B------:R-:W-:-:S02]  /*38240*/  @P2 IMAD.MOV.U32 R8, RZ, RZ, R2 ;  /* 0x000000ffff082224 */ /* 0x000fc400078e0002 */
[----:B--2---:R-:W-:-:S05]  /*38250*/  @P2 IMAD.MOV.U32 R9, RZ, RZ, R4 ;  /* 0x000000ffff092224 */ /* 0x004fca00078e0004 */
[----:B------:R-:W2:Y:S04]  /*38260*/  @P2 LDG.E.U8 R34, desc[UR20][R8.64] ;  /* 0x0000001408222981 */ /* 0x000ea8000c1e1100 */
[----:B------:R-:W-:Y:S04]  /*38270*/  STL [R1+0x16f4], R2 ;  /* 0x0016f40201007387 */ /* 0x000fe80000100800 */
[----:B------:R-:W-:Y:S04]  /*38280*/  STL [R1+0x1728], R2 ;  /* 0x0017280201007387 */ /* 0x000fe80000100800 */
[----:B------:R-:W-:Y:S04]  /*38290*/  STL [R1+0x17c8], R2 ;  /* 0x0017c80201007387 */ /* 0x000fe80000100800 */
[----:B------:R-:W-:Y:S04]  /*382a0*/  STL [R1+0x16f0], R4 ;  /* 0x0016f00401007387 */ /* 0x000fe80000100800 */
[----:B------:R-:W-:Y:S04]  /*382b0*/  STL [R1+0x172c], R4 ;  /* 0x00172c0401007387 */ /* 0x000fe80000100800 */
[----:B------:R-:W-:Y:S04]  /*382c0*/  STL [R1+0x17cc], R4 ;  /* 0x0017cc0401007387 */ /* 0x000fe80000100800 */
[----:B--2---:R0:W-:Y:S04]  /*382d0*/  STL [R1+0x22c], R34 ;  /* 0x00022c2201007387 */ /* 0x0041e80000100800 */
[----:B0-----:R-:W2:Y:S04]  /*382e0*/  LDL.LU R34, [R1+0x19e0] ;  /* 0x0019e00001227983 */ /* 0x001ea80000300800 */
[----:B------:R-:W3:Y:S04]  /*382f0*/  LDL R8, [R1+0x2dc] ;  /* 0x0002dc0001087983 */ /* 0x000ee80000100800 */
[----:B------:R-:W3:Y:S01]  /*38300*/  LDL R9, [R1+0x2e0] ;  /* 0x0002e00001097983 */ /* 0x000ee20000100800 */
[----:B------:R-:W-:-:S02]  /*38310*/  PRMT R43, RZ, 0x7610, R43 ;  /* 0x00007610ff2b7816 */ /* 0x000fc4000000002b */
[----:B---3--:R-:W-:-:S04]  /*38320*/  @P6 LOP3.LUT R9, R9, R8, RZ, 0x3c, !PT ;  /* 0x0000000809096212 */ /* 0x008fc800078e3cff */
[----:B------:R-:W-:-:S04]  /*38330*/  @P6 LOP3.LUT R8, R9, R8, RZ, 0x3c, !PT ;  /* 0x0000000809086212 */ /* 0x000fc800078e3cff */
[----:B------:R-:W-:-:S05]  /*38340*/  @P6 LOP3.LUT R9, R9, R8, RZ, 0x3c, !PT ;  /* 0x0000000809096212 */ /* 0x000fca00078e3cff */
[----:B------:R-:W3:Y:S04]  /*38350*/  @P6 LDG.E.U8 R43, desc[UR20][R8.64] ;  /* 0x00000014082b6981 */ /* 0x000ee8000c1e1100 */
[----:B---3--:R0:W-:Y:S04]  /*38360*/  STL [R1+0x228], R43 ;  /* 0x0002282b01007387 */ /* 0x0081e80000100800 */
[----:B0-----:R-:W3:Y:S04]  /*38370*/  LDL.LU R43, [R1+0x19dc] ;  /* 0x0019dc00012b7983 */ /* 0x001ee80000300800 */
[----:B------:R-:W4:Y:S04]  /*38380*/  LDL R8, [R1+0x2e4] ;  /* 0x0002e40001087983 */ /* 0x000f280000100800 */
[----:B------:R-:W4:Y:S01]  /*38390*/  LDL R9, [R1+0x2e8] ;  /* 0x0002e80001097983 */ /* 0x000f220000100800 */
[----:B--2---:R-:W-:-:S02]  /*383a0*/  PRMT R34, RZ, 0x7610, R34 ;  /* 0x00007610ff227816 */ /* 0x004fc40000000022 */
[----:B----4-:R-:W-:-:S04]  /*383b0*/  @P6 LOP3.LUT R9, R9, R8, RZ, 0x3c, !PT ;  /* 0x0000000809096212 */ /* 0x010fc800078e3cff */
[----:B------:R-:W-:-:S04]  /*383c0*/  @P6 LOP3.LUT R8, R9, R8, RZ, 0x3c, !PT ;  /* 0x0000000809086212 */ /* 0x000fc800078e3cff */
[----:B------:R-:W-:-:S05]  /*383d0*/  @P6 LOP3.LUT R9, R9, R8, RZ, 0x3c, !PT ;  /* 0x0000000809096212 */ /* 0x000fca00078e3cff */
[----:B------:R-:W2:Y:S04]  /*383e0*/  @P6 LDG.E.U8 R34, desc[UR20][R8.64] ;  /* 0x0000001408226981 */ /* 0x000ea8000c1e1100 */
[----:B--2---:R0:W-:Y:S04]  /*383f0*/  STL [R1+0x224], R34 ;  /* 0x0002242201007387 */ /* 0x0041e80000100800 */
[----:B0-----:R-:W2:Y:S04]  /*38400*/  LDL.LU R34, [R1+0x19d8] ;  /* 0x0019d80001227983 */ /* 0x001ea80000300800 */
[----:B------:R-:W4:Y:S04]  /*38410*/  LDL R8, [R1+0x2ec] ;  /* 0x0002ec0001087983 */ /* 0x000f280000100800 */
[----:B------:R-:W4:Y:S01]  /*38420*/  LDL R9, [R1+0x2f0] ;  /* 0x0002f00001097983 */ /* 0x000f220000100800 */
[----:B---3--:R-:W-:-:S02]  /*38430*/  PRMT R43, RZ, 0x7610, R43 ;  /* 0x00007610ff2b7816 */ /* 0x008fc4000000002b */
[----:B----4-:R-:W-:-:S04]  /*38440*/  @P1 LOP3.LUT R9, R9, R8, RZ, 0x3c, !PT ;  /* 0x0000000809091212 */ /* 0x010fc800078e3cff */
        /* <DEDUP_REMOVED lines=11> */
[----:B------:R-:W2:Y:S01]  /*38500*/  @P1 LDG.E.U8 R34, desc[UR20][R8.64] ;  /* 0x0000001408221981 */ /* 0x000ea2000c1e1100 */
[----:B------:R-:W-:-:S03]  /*38510*/  ISETP.GT.AND P2, PT, R7, 0x3, PT ;  /* 0x000000030700780c */ /* 0x000fc60003f44270 */
        /* <DEDUP_REMOVED lines=137> */
[----:B------:R-:W-:-:S02]  /*38db0*/  PRMT R44, RZ, 0x7610, R44 ;  /* 0x00007610ff2c7816 */ /* 0x000fc4000000002c */
[----:B----4-:R-:W-:-:S04]  /*38dc0*/  @P3 LOP3.LUT R9, R9, R8, RZ, 0x3c, !PT ;  /* 0x0000000809093212 */ /* 0x010fc800078e3cff */
[----:B------:R-:W-:-:S04]  /*38dd0*/  @P3 LOP3.LUT R8, R9, R8, RZ, 0x3c, !PT ;  /* 0x0000000809083212 */ /* 0x000fc800078e3cff */
[----:B------:R-:W-:-:S05]  /*38de0*/  @P3 LOP3.LUT R9, R9, R8, RZ, 0x3c, !PT ;  /* 0x0000000809093212 */ /* 0x000fca00078e3cff */
[----:B------:R-:W4:Y:S04]  /*38df0*/  @P3 LDG.E.U8 R44, desc[UR20][R8.64] ;  /* 0x00000014082c3981 */ /* 0x000f28000c1e1100 */
[----:B----4-:R0:W-:Y:S04]  /*38e00*/  STL [R1+0x1cc], R44 ;  /* 0x0001cc2c01007387 */ /* 0x0101e80000100800 */
[----:B0-----:R-:W4:Y:S04]  /*38e10*/  LDL.LU R44, [R1+0x1994] ;  /* 0x00199400012c7983 */ /* 0x001f280000300800 */
[----:B------:R-:W2:Y:S04]  /*38e20*/  LDL R8, [R1+0xb7c] ;  /* 0x000b7c0001087983 */ /* 0x000ea80000100800 */
[----:B------:R-:W2:Y:S01]  /*38e30*/  LDL R9, [R1+0xb80] ;  /* 0x000b800001097983 */ /* 0x000ea20000100800 */
[----:B------:R-:W-:-:S02]  /*38e40*/  PRMT R14, RZ, 0x7610, R14 ;  /* 0x00007610ff0e7816 */ /* 0x000fc4000000000e */
[----:B--2---:R-:W-:-:S04]  /*38e50*/  @P3 LOP3.LUT R9, R9, R8, RZ, 0x3c, !PT ;  /* 0x0000000809093212 */ /* 0x004fc800078e3cff */
[----:B------:R-:W-:-:S04]  /*38e60*/  @P3 LOP3.LUT R8, R9, R8, RZ, 0x3c, !PT ;  /* 0x0000000809083212 */ /* 0x000fc800078e3cff */
[----:B------:R-:W-:-:S05]  /*38e70*/  @P3 LOP3.LUT R9, R9, R8, RZ, 0x3c, !PT ;  /* 0x0000000809093212 */ /* 0x000fca00078e3cff */
[----:B------:R-:W2:Y:S01]  /*38e80*/  @P3 LDG.E.U8 R14, desc[UR20][R8.64] ;  /* 0x00000014080e3981 */ /* 0x000ea2000c1e1100 */
[----:B------:R-:W-:-:S03]  /*38e90*/  ISETP.GT.AND P1, PT, R7, 0xb, PT ;  /* 0x0000000b0700780c */ /* 0x000fc60003f24270 */
[----:B--2---:R0:W-:Y:S04]  /*38ea0*/  STL [R1+0x1c8], R14 ;  /* 0x0001c80e01007387 */ /* 0x0041e80000100800 */
[----:B0-----:R-:W2:Y:S04]  /*38eb0*/  LDL.LU R14, [R1+0x1990] ;  /* 0x00199000010e7983 */ /* 0x001ea80000300800 */
[----:B------:R-:W2:Y:S04]  /*38ec0*/  LDL R8, [R1+0xb84] ;  /* 0x000b840001087983 */ /* 0x000ea80000100800 */
[----:B------:R-:W2:Y:S01]  /*38ed0*/  LDL R9, [R1+0xb88] ;  /* 0x000b880001097983 */ /* 0x000ea20000100800 */
[----:B------:R-:W-:-:S02]  /*38ee0*/  PRMT R47, RZ, 0x7610, R47 ;  /* 0x00007610ff2f7816 */ /* 0x000fc4000000002f */
[----:B--2---:R-:W-:-:S04]  /*38ef0*/  @P1 LOP3.LUT R9, R9, R8, RZ, 0x3c, !PT ;  /* 0x0000000809091212 */ /* 0x004fc800078e3cff */
[----:B------:R-:W-:-:S04]  /*38f00*/  @P1 LOP3.LUT R8, R9, R8, RZ, 0x3c, !PT ;  /* 0x0000000809081212 */ /* 0x000fc800078e3cff */
[----:B------:R-:W-:-:S05]  /*38f10*/  @P1 LOP3.LUT R9, R9, R8, RZ, 0x3c, !PT ;  /* 0x0000000809091212 */ /* 0x000fca00078e3cff */
[----:B------:R-:W2:Y:S04]  /*38f20*/  @P1 LDG.E.U8 R47, desc[UR20][R8.64] ;  /* 0x00000014082f1981 */ /* 0x000ea8000c1e1100 */
        /* <DEDUP_REMOVED lines=57> */
[----:B------:R-:W3:Y:S04]  /*392c0*/  LDL R8, [R1+0xbbc] ;  /* 0x000bbc0001087983 */ /* 0x000ee80000100800 */
[----:B------:R-:W3:Y:S01]  /*392d0*/  LDL R9, [R1+0xbc0] ;  /* 0x000bc00001097983 */ /* 0x000ee20000100800 */
[----:B------:R-:W-:-:S03]  /*392e0*/  PRMT R2, RZ, 0x7610, R2 ;  /* 0x00007610ff027816 */ /* 0x000fc60000000002 */
[----:B--2---:R-:W-:Y:S01]  /*392f0*/  STL [R1+0x17d0], R4 ;  /* 0x0017d00401007387 */ /* 0x004fe20000100800 */
[----:B---3--:R-:W-:-:S04]  /*39300*/  @P1 LOP3.LUT R9, R9, R8, RZ, 0x3c, !PT ;  /* 0x0000000809091212 */ /* 0x008fc800078e3cff */
[----:B------:R-:W-:-:S04]  /*39310*/  @P1 LOP3.LUT R8, R9, R8, RZ, 0x3c, !PT ;  /* 0x0000000809081212 */ /* 0x000fc800078e3cff */
[----:B------:R-:W-:-:S05]  /*39320*/  @P1 LOP3.LUT R9, R9, R8, RZ, 0x3c, !PT ;  /* 0x0000000809091212 */ /* 0x000fca00078e3cff */
[----:B------:R0:W2:Y:S04]  /*39330*/  @P1 LDG.E.U8 R2, desc[UR20][R8.64] ;  /* 0x0000001408021981 */ /* 0x0000a8000c1e1100 */
[----:B------:R-:W0:Y:S04]  /*39340*/  LDL R8, [R1+0xbc4] ;  /* 0x000bc40001087983 */ /* 0x000e280000100800 */
[----:B------:R-:W0:Y:S01]  /*39350*/  LDL R9, [R1+0xbc8] ;  /* 0x000bc80001097983 */ /* 0x000e220000100800 */
[----:B------:R-:W-:Y:S02]  /*39360*/  ISETP.GT.AND P2, PT, R7, 0xf, PT ;  /* 0x0000000f0700780c */ /* 0x000fe40003f44270 */
[----:B------:R-:W-:-:S11]  /*39370*/  PRMT R11, RZ, 0x7610, R11 ;  /* 0x00007610ff0b7816 */ /* 0x000fd6000000000b */
[----:B0-----:R-:W-:-:S04]  /*39380*/  @P2 LOP3.LUT R9, R9, R8, RZ, 0x3c, !PT ;  /* 0x0000000809092212 */ /* 0x001fc800078e3cff */
[----:B------:R-:W-:-:S04]  /*39390*/  @P2 LOP3.LUT R8, R9, R8, RZ, 0x3c, !PT ;  /* 0x0000000809082212 */ /* 0x000fc800078e3cff */
[----:B------:R-:W-:-:S05]  /*393a0*/  @P2 LOP3.LUT R9, R9, R8, RZ, 0x3c, !PT ;  /* 0x0000000809092212 */ /* 0x000fca00078e3cff */
[----:B------:R-:W3:Y:S04]  /*393b0*/  @P2 LDG.E.U8 R11, desc[UR20][R8.64] ;  /* 0x00000014080b2981 */ /* 0x000ee8000c1e1100 */
[----:B--2---:R-:W-:Y:S04]  /*393c0*/  STL [R1+0x17d4], R2 ;  /* 0x0017d40201007387 */ /* 0x004fe80000100800 */
[----:B---3--:R0:W-:Y:S04]  /*393d0*/  STL [R1+0x2d0], R11 ;  /* 0x0002d00b01007387 */ /* 0x0081e80000100800 */
[----:B0-----:R-:W2:Y:S04]  /*393e0*/  LDL.LU R11, [R1+0x1974] ;  /* 0x00197400010b7983 */ /* 0x001ea80000300800 */
[----:B------:R-:W3:Y:S04]  /*393f0*/  LDL R8, [R1+0xbcc] ;  /* 0x000bcc0001087983 */ /* 0x000ee80000100800 */
[----:B------:R-:W3:Y:S01]  /*39400*/  LDL R9, [R1+0xbd0] ;  /* 0x000bd00001097983 */ /* 0x000ee20000100800 */
[----:B------:R-:W-:-:S02]  /*39410*/  PRMT R42, RZ, 0x7610, R42 ;  /* 0x00007610ff2a7816 */ /* 0x000fc4000000002a */
[----:B---3--:R-:W-:-:S04]  /*39420*/  @P2 LOP3.LUT R9, R9, R8, RZ, 0x3c, !PT ;  /* 0x0000000809092212 */ /* 0x008fc800078e3cff */
[----:B------:R-:W-:-:S04]  /*39430*/  @P2 LOP3.LUT R8, R9, R8, RZ, 0x3c, !PT ;  /* 0x0000000809082212 */ /* 0x000fc800078e3cff */
[----:B------:R-:W-:-:S05]  /*39440*/  @P2 LOP3.LUT R9, R9, R8, RZ, 0x3c, !PT ;  /* 0x0000000809092212 */ /* 0x000fca00078e3cff */
[----:B------:R-:W3:Y:S01]  /*39450*/  @P2 LDG.E.U8 R42, desc[UR20][R8.64] ;  /* 0x00000014082a2981 */ /* 0x000ee2000c1e1100 */
[----:B------:R-:W-:-:S03]  /*39460*/  ISETP.GT.AND P3, PT, R7, 0x10, PT ;  /* 0x000000100700780c */ /* 0x000fc60003f64270 */
[----:B---3--:R0:W-:Y:S04]  /*39470*/  STL [R1+0x2cc], R42 ;  /* 0x0002cc2a01007387 */ /* 0x0081e80000100800 */
[----:B0-----:R-:W3:Y:S04]  /*39480*/  LDL.LU R42, [R1+0x1970] ;  /* 0x00197000012a7983 */ /* 0x001ee80000300800 */
        /* <DEDUP_REMOVED lines=113> */
[----:B------:R-:W-:Y:S02]  /*39ba0*/  ISETP.GT.AND P3, PT, R7, 0x16, PT ;  /* 0x000000160700780c */ /* 0x000fe40003f64270 */
[----:B------:R-:W-:Y:S01]  /*39bb0*/  PRMT R3, RZ, 0x7610, R3 ;  /* 0x00007610ff037816 */ /* 0x000fe20000000003 */
[----:B--2---:R-:W-:Y:S10]  /*39bc0*/  STL [R1+0x1800], R4 ;  /* 0x0018000401007387 */ /* 0x004ff40000100800 */
[----:B---3--:R-:W-:-:S04]  /*39bd0*/  @P3 LOP3.LUT R9, R9, R8, RZ, 0x3c, !PT ;  /* 0x0000000809093212 */ /* 0x008fc800078e3cff */
        /* <DEDUP_REMOVED lines=133> */
[----:B------:R0:W2:Y:S04]  /*3a430*/  @P1 LDG.E.U8 R2, desc[UR20][R8.64] ;  /* 0x0000001408021981 */ /* 0x0000a8000c1e1100 */
[----:B------:R-:W0:Y:S04]  /*3a440*/  LDL R8, [R1+0xcac] ;  /* 0x000cac0001087983 */ /* 0x000e280000100800 */
[----:B------:R-:W0:Y:S01]  /*3a450*/  LDL R9, [R1+0xcb0] ;  /* 0x000cb00001097983 */ /* 0x000e220000100800 */
[----:B------:R-:W-:Y:S02]  /*3a460*/  PRMT R83, RZ, 0x7610, R83 ;  /* 0x00007610ff537816 */ /* 0x000fe40000000053 */
[----:B0-----:R-:W-:-:S04]  /*3a470*/  @P1 LOP3.LUT R9, R9, R8, RZ, 0x3c, !PT ;  /* 0x0000000809091212 */ /* 0x001fc800078e3cff */
[----:B------:R-:W-:-:S04]  /*3a480*/  @P1 LOP3.LUT R8, R9, R8, RZ, 0x3c, !PT ;  /* 0x0000000809081212 */ /* 0x000fc800078e3cff */
[----:B------:R-:W-:-:S05]  /*3a490*/  @P1 LOP3.LUT R9, R9, R8, RZ, 0x3c, !PT ;  /* 0x0000000809091212 */ /* 0x000fca00078e3cff */
[----:B------:R-:W3:Y:S04]  /*3a4a0*/  @P1 LDG.E.U8 R83, desc[UR20][R8.64] ;  /* 0x0000001408531981 */ /* 0x000ee8000c1e1100 */
[----:B--2---:R-:W-:Y:S01]  /*3a4b0*/  STL [R1+0x1804], R2 ;  /* 0x0018040201007387 */ /* 0x004fe20000100800 */
[----:B------:R-:W-:-:S03]  /*3a4c0*/  ISETP.GT.AND P2, PT, R7, 0x1e, PT ;  /* 0x0000001e0700780c */ /* 0x000fc60003f44270 */
        /* <DEDUP_REMOVED lines=9> */
[----:B------:R-:W2:Y:S04]  /*3a560*/  LDL R8, [R1+0xcbc] ;  /* 0x000cbc0001087983 */ /* 0x000ea80000100800 */
[----:B------:R-:W2:Y:S01]  /*3a570*/  LDL R9, [R1+0xcc0] ;  /* 0x000cc00001097983 */ /* 0x000ea20000100800 */
[----:B------:R-:W-:-:S03]  /*3a580*/  PRMT R6, RZ, 0x7610, R6 ;  /* 0x00007610ff067816 */ /* 0x000fc60000000006 */
[----:B---3--:R-:W-:Y:S01]  /*3a590*/  STL [R1+0x17e0], R0 ;  /* 0x0017e00001007387 */ /* 0x008fe20000100800 */
[----:B--2---:R-:W-:-:S04]  /*3a5a0*/  @P2 LOP3.LUT R9, R9, R8, RZ, 0x3c, !PT ;  /* 0x0000000809092212 */ /* 0x004fc800078e3cff */
        /* <DEDUP_REMOVED lines=380> */
[----:B--2---:R0:W-:Y:S04]  /*3bd70*/  STL [R1+0x80], R43 ;  /* 0x0000802b01007387 */ /* 0x0041e80000100800 */
[----:B0-----:R-:W2:Y:S04]  /*3bd80*/  LDL R43, [R1+0xdc8] ;  /* 0x000dc800012b7983 */ /* 0x001ea80000100800 */
[----:B---3--:R0:W-:Y:S04]  /*3bd90*/  STL [R1+0x7c], R29 ;  /* 0x00007c1d01007387 */ /* 0x0081e80000100800 */
[----:B0-----:R-:W3:Y:S04]  /*3bda0*/  LDL.LU R29, [R1+0x1874] ;  /* 0x00187400011d7983 */ /* 0x001ee80000300800 */
[----:B------:R-:W2:Y:S04]  /*3bdb0*/  LDL R8, [R1+0xdac] ;  /* 0x000dac0001087983 */ /* 0x000ea80000100800 */
[----:B------:R-:W2:Y:S01]  /*3bdc0*/  LDL R9, [R1+0xdb0] ;  /* 0x000db00001097983 */ /* 0x000ea20000100800 */
[----:B------:R-:W-:-:S02]  /*3bdd0*/  ISETP.GT.AND P2, PT, R7, 0x33, PT ;  /* 0x000000330700780c */ /* 0x000fc40003f44270 */
[----:B------:R-:W-:-:S11]  /*3bde0*/  PRMT R49, RZ, 0x7610, R49 ;  /* 0x00007610ff317816 */ /* 0x000fd60000000031 */
        /* <DEDUP_REMOVED lines=23> */
[----:B------:R-:W-:-:S03]  /*3bf60*/  PRMT R4, RZ, 0x7610, R4 ;  /* 0x00007610ff047816 */ /* 0x000fc60000000004 */
[----:B--2---:R0:W-:Y:S04]  /*3bf70*/  STL [R1+0x70], R53 ;  /* 0x0000703501007387 */ /* 0x0041e80000100800 */
[----:B0-----:R-:W2:Y:S04]  /*3bf80*/  LDL.LU R53, [R1+0x1868] ;  /* 0x0018680001357983 */ /* 0x001ea80000300800 */
[----:B------:R-:W2:Y:S01]  /*3bf90*/  LDL R9, [R1+0xdc4] ;  /* 0x000dc40001097983 */ /* 0x000ea20000100800 */
[----:B------:R-:W-:Y:S01]  /*3bfa0*/  @P3 IMAD.MOV.U32 R8, RZ, RZ, R43 ;  /* 0x000000ffff083224 */ /* 0x000fe200078e002b */
[----:B------:R-:W-:-:S02]  /*3bfb0*/  ISETP.GT.AND P1, PT, R7, 0x35, PT ;  /* 0x000000350700780c */ /* 0x000fc40003f24270 */
[----:B------:R-:W-:Y:S01]  /*3bfc0*/  PRMT R55, RZ, 0x7610, R55 ;  /* 0x00007610ff377816 */ /* 0x000fe20000000037 */
[----:B------:R-:W3:Y:S04]  /*3bfd0*/  LDL R43, [R1+0xdf0] ;  /* 0x000df000012b7983 */ /* 0x000ee80000100800 */
[----:B--2---:R0:W2:Y:S04]  /*3bfe0*/  @P3 LDG.E.U8 R4, desc[UR20][R8.64] ;  /* 0x0000001408043981 */ /* 0x0040a8000c1e1100 */
[----:B------:R-:W0:Y:S04]  /*3bff0*/  LDL R8, [R1+0xdcc] ;  /* 0x000dcc0001087983 */ /* 0x000e280000100800 */
[----:B------:R-:W0:Y:S02]  /*3c000*/  LDL R9, [R1+0xdd0] ;  /* 0x000dd00001097983 */ /* 0x000e240000100800 */
        /* <DEDUP_REMOVED lines=33> */
[C---:B------:R-:W-:Y:S02]  /*3c220*/  ISETP.GT.AND P3, PT, R7.reuse, 0x37, PT ;  /* 0x000000370700780c */ /* 0x040fe40003f64270 */
[----:B------:R-:W-:Y:S01]  /*3c230*/  PRMT R34, RZ, 0x7610, R34 ;  /* 0x00007610ff227816 */ /* 0x000fe20000000022 */
[----:B--2---:R0:W-:Y:S04]  /*3c240*/  STL [R1+0x294], R61 ;  /* 0x0002943d01007387 */ /* 0x0041e80000100800 */
[----:B0-----:R-:W2:Y:S04]  /*3c250*/  LDL.LU R61, [R1+0x1858] ;  /* 0x00185800013d7983 */ /* 0x001ea80000300800 */
[----:B------:R-:W2:Y:S02]  /*3c260*/  LDL R9, [R1+0xdec] ;  /* 0x000dec0001097983 */ /* 0x000ea40000100800 */
[----:B------:R-:W-:Y:S01]  /*3c270*/  @P3 IMAD.MOV.U32 R8, RZ, RZ, R43 ;  /* 0x000000ffff083224 */ /* 0x000fe200078e002b */
[----:B----4-:R-:W-:Y:S01]  /*3c280*/  PRMT R44, RZ, 0x7610, R44 ;  /* 0x00007610ff2c7816 */ /* 0x010fe2000000002c */
[----:B------:R-:W4:Y:S04]  /*3c290*/  LDL R43, [R1+0xdfc] ;  /* 0x000dfc00012b7983 */ /* 0x000f280000100800 */
[----:B--2---:R-:W2:Y:S04]  /*3c2a0*/  @P3 LDG.E.U8 R34, desc[UR20][R8.64] ;  /* 0x0000001408223981 */ /* 0x004ea8000c1e1100 */
[----:B------:R-:W3:Y:S04]  /*3c2b0*/  LDL R8, [R1+0xdf4] ;  /* 0x000df40001087983 */ /* 0x000ee80000100800 */
[----:B------:R-:W3:Y:S04]  /*3c2c0*/  LDL R9, [R1+0xdf8] ;  /* 0x000df80001097983 */ /* 0x000ee80000100800 */
[----:B--2---:R0:W-:Y:S01]  /*3c2d0*/  STL [R1+0x290], R34 ;  /* 0x0002902201007387 */ /* 0x0041e20000100800 */
[----:B------:R-:W-:-:S02]  /*3c2e0*/  ISETP.GT.AND P1, PT, R7, 0x38, PT ;  /* 0x000000380700780c */ /* 0x000fc40003f24270 */
[----:B------:R-:W-:Y:S01]  /*3c2f0*/  PRMT R14, RZ, 0x7610, R14 ;  /* 0x00007610ff0e7816 */ /* 0x000fe2000000000e */
[----:B0-----:R-:W2:Y:S01]  /*3c300*/  LDL R34, [R1+0xe00] ;  /* 0x000e000001227983 */ /* 0x001ea20000100800 */
[----:B---3--:R-:W-:-:S04]  /*3c310*/  @P3 LOP3.LUT R9, R9, R8, RZ, 0x3c, !PT ;  /* 0x0000000809093212 */ /* 0x008fc800078e3cff */
[----:B------:R-:W-:-:S04]  /*3c320*/  @P3 LOP3.LUT R8, R9, R8, RZ, 0x3c, !PT ;  /* 0x0000000809083212 */ /* 0x000fc800078e3cff */
[----:B------:R-:W-:-:S05]  /*3c330*/  @P3 LOP3.LUT R9, R9, R8, RZ, 0x3c, !PT ;  /* 0x0000000809093212 */ /* 0x000fca00078e3cff */
[----:B------:R-:W3:Y:S04]  /*3c340*/  @P3 LDG.E.U8 R44, desc[UR20][R8.64] ;  /* 0x00000014082c3981 */ /* 0x000ee8000c1e1100 */
[----:B------:R-:W2:Y:S04]  /*3c350*/  LDL R8, [R1+0x12b8] ;  /* 0x0012b80001087983 */ /* 0x000ea80000100800 */
[----:B------:R-:W2:Y:S04]  /*3c360*/  LDL R9, [R1+0x12bc] ;  /* 0x0012bc0001097983 */ /* 0x000ea80000100800 */
[----:B---3--:R0:W-:Y:S01]  /*3c370*/  STL [R1+0x28c], R44 ;  /* 0x00028c2c01007387 */ /* 0x0081e20000100800 */
[----:B------:R-:W-:-:S02]  /*3c380*/  ISETP.GT.AND P2, PT, R7, 0x39, PT ;  /* 0x000000390700780c */ /* 0x000fc40003f44270 */
[----:B------:R-:W-:Y:S02]  /*3c390*/  PRMT R47, RZ, 0x7610, R47 ;  /* 0x00007610ff2f7816 */ /* 0x000fe4000000002f */
[----:B------:R-:W-:Y:S01]  /*3c3a0*/  PRMT R63, RZ, 0x7610, R63 ;  /* 0x00007610ff3f7816 */ /* 0x000fe2000000003f */
[----:B0-----:R-:W3:Y:S01]  /*3c3b0*/  LDL R44, [R1+0xe08] ;  /* 0x000e0800012c7983 */ /* 0x001ee20000100800 */
[----:B--2---:R-:W-:-:S04]  /*3c3c0*/  @P1 LOP3.LUT R9, R9, R8, RZ, 0x3c, !PT ;  /* 0x0000000809091212 */ /* 0x004fc800078e3cff */
[----:B------:R-:W-:-:S04]  /*3c3d0*/  @P1 LOP3.LUT R8, R9, R8, RZ, 0x3c, !PT ;  /* 0x0000000809081212 */ /* 0x000fc800078e3cff */
[----:B------:R-:W-:-:S05]  /*3c3e0*/  @P1 LOP3.LUT R9, R9, R8, RZ, 0x3c, !PT ;  /* 0x0000000809091212 */ /* 0x000fca00078e3cff */
[----:B------:R0:W2:Y:S04]  /*3c3f0*/  @P1 LDG.E.U8 R14, desc[UR20][R8.64] ;  /* 0x00000014080e1981 */ /* 0x0000a8000c1e1100 */
[----:B------:R-:W0:Y:S04]  /*3c400*/  LDL R8, [R1+0x12a4] ;  /* 0x0012a40001087983 */ /* 0x000e280000100800 */
[----:B------:R-:W0:Y:S02]  /*3c410*/  LDL R9, [R1+0x12c0] ;  /* 0x0012c00001097983 */ /* 0x000e240000100800 */
[----:B0-----:R-:W-:-:S04]  /*3c420*/  @P1 LOP3.LUT R9, R9, R8, RZ, 0x3c, !PT ;  /* 0x0000000809091212 */ /* 0x001fc800078e3cff */
[----:B------:R-:W-:-:S04]  /*3c430*/  @P1 LOP3.LUT R8, R9, R8, RZ, 0x3c, !PT ;  /* 0x0000000809081212 */ /* 0x000fc800078e3cff */
[----:B------:R-:W-:-:S05]  /*3c440*/  @P1 LOP3.LUT R9, R9, R8, RZ, 0x3c, !PT ;  /* 0x0000000809091212 */ /* 0x000fca00078e3cff */
[----:B------:R0:W3:Y:S02]  /*3c450*/  @P1 LDG.E.U8 R47, desc[UR20][R8.64] ;  /* 0x00000014082f1981 */ /* 0x0000e4000c1e1100 */
[----:B0-----:R-:W-:Y:S02]  /*3c460*/  @P2 IMAD.MOV.U32 R8, RZ, RZ, R34 ;  /* 0x000000ffff082224 */ /* 0x001fe400078e0022 */
[----:B----4-:R-:W-:-:S05]  /*3c470*/  @P2 IMAD.MOV.U32 R9, RZ, RZ, R43 ;  /* 0x000000ffff092224 */ /* 0x010fca00078e002b */
[----:B------:R-:W4:Y:S04]  /*3c480*/  @P2 LDG.E.U8 R63, desc[UR20][R8.64] ;  /* 0x00000014083f2981 */ /* 0x000f28000c1e1100 */
[----:B--2---:R0:W-:Y:S04]  /*3c490*/  STL [R1+0x60], R14 ;  /* 0x0000600e01007387 */ /* 0x0041e80000100800 */
[----:B0-----:R-:W2:Y:S04]  /*3c4a0*/  LDL R14, [R1+0xe10] ;  /* 0x000e1000010e7983 */ /* 0x001ea80000100800 */
[----:B---3--:R0:W-:Y:S04]  /*3c4b0*/  STL [R1+0x5c], R47 ;  /* 0x00005c2f01007387 */ /* 0x0081e80000100800 */
[----:B------:R-:W3:Y:S04]  /*3c4c0*/  LDL R43, [R1+0xe1c] ;  /* 0x000e1c00012b7983 */ /* 0x000ee80000100800 */
[----:B------:R-:W2:Y:S04]  /*3c4d0*/  LDL R34, [R1+0xe20] ;  /* 0x000e200001227983 */ /* 0x000ea80000100800 */
[----:B0-----:R-:W2:Y:S04]  /*3c4e0*/  LDL R47, [R1+0xe18] ;  /* 0x000e1800012f7983 */ /* 0x001ea80000100800 */
[----:B----4-:R0:W-:Y:S04]  /*3c4f0*/  STL [R1+0x58], R63 ;  /* 0x0000583f01007387 */ /* 0x0101e80000100800 */
[----:B0-----:R-:W4:Y:S04]  /*3c500*/  LDL.LU R63, [R1+0x1854] ;  /* 0x00185400013f7983 */ /* 0x001f280000300800 */
[----:B------:R-:W2:Y:S01]  /*3c510*/  LDL R9, [R1+0xe04] ;  /* 0x000e040001097983 */ /* 0x000ea20000100800 */
[----:B------:R-:W-:Y:S01]  /*3c520*/  PRMT R33, RZ, 0x7610, R33 ;  /* 0x00007610ff217816 */ /* 0x000fe20000000021 */
[----:B------:R-:W-:Y:S01]  /*3c530*/  @P2 IMAD.MOV.U32 R8, RZ, RZ, R44 ;  /* 0x000000ffff082224 */ /* 0x000fe200078e002c */
[----:B------:R-:W-:Y:S01]  /*3c540*/  ISETP.GT.AND P3, PT, R7, 0x3a, PT ;  /* 0x0000003a0700780c */ /* 0x000fe20003f64270 */
[----:B------:R-:W3:Y:S01]  /*3c550*/  LDL R44, [R1+0xe24] ;  /* 0x000e2400012c7983 */ /* 0x000ee20000100800 */
[----:B------:R-:W-:-:S03]  /*3c560*/  PRMT R12, RZ, 0x7610, R12 ;  /* 0x00007610ff0c7816 */ /* 0x000fc6000000000c */
[----:B--2---:R0:W2:Y:S04]  /*3c570*/  @P2 LDG.E.U8 R33, desc[UR20][R8.64] ;  /* 0x0000001408212981 */ /* 0x0040a8000c1e1100 */
[----:B------:R-:W3:Y:S04]  /*3c580*/  LDL R9, [R1+0xe0c] ;  /* 0x000e0c0001097983 */ /* 0x000ee80000100800 */
[----:B0-----:R-:W-:Y:S01]  /*3c590*/  @P3 IMAD.MOV.U32 R8, RZ, RZ, R14 ;  /* 0x000000ffff083224 */ /* 0x001fe200078e000e */
[----:B--2---:R0:W-:Y:S01]  /*3c5a0*/  STL [R1+0x54], R33 ;  /* 0x0000542101007387 */ /* 0x0041e20000100800 */
[----:B------:R-:W-:-:S02]  /*3c5b0*/  ISETP.GT.AND P1, PT, R7, 0x3b, PT ;  /* 0x0000003b0700780c */ /* 0x000fc40003f24270 */
[----:B------:R-:W-:Y:S01]  /*3c5c0*/  PRMT R46, RZ, 0x7610, R46 ;  /* 0x00007610ff2e7816 */ /* 0x000fe2000000002e */
[----:B------:R-:W2:Y:S04]  /*3c5d0*/  LDL R14, [R1+0xe2c] ;  /* 0x000e2c00010e7983 */ /* 0x000ea80000100800 */
[----:B---3--:R1:W3:Y:S01]  /*3c5e0*/  @P3 LDG.E.U8 R12, desc[UR20][R8.64] ;  /* 0x00000014080c3981 */ /* 0x0082e2000c1e1100 */
[----:B------:R-:W-:-:S03]  /*3c5f0*/  PRMT R45, RZ, 0x7610, R45 ;  /* 0x00007610ff2d7816 */ /* 0x000fc6000000002d */
[----:B0-----:R-:W2:Y:S04]  /*3c600*/  LDL R33, [R1+0xe28] ;  /* 0x000e280001217983 */ /* 0x001ea80000100800 */
[----:B------:R-:W2:Y:S01]  /*3c610*/  LDL R9, [R1+0xe14] ;  /* 0x000e140001097983 */ /* 0x000ea20000100800 */
[----:B-1----:R-:W-:-:S05]  /*3c620*/  @P3 IMAD.MOV.U32 R8, RZ, RZ, R47 ;  /* 0x000000ffff083224 */ /* 0x002fca00078e002f */
[----:B--2---:R0:W2:Y:S02]  /*3c630*/  @P3 LDG.E.U8 R46, desc[UR20][R8.64] ;  /* 0x00000014082e3981 */ /* 0x0040a4000c1e1100 */
[----:B0-----:R-:W-:Y:S02]  /*3c640*/  @P1 IMAD.MOV.U32 R8, RZ, RZ, R34 ;  /* 0x000000ffff081224 */ /* 0x001fe400078e0022 */
[----:B------:R-:W-:-:S05]  /*3c650*/  @P1 IMAD.MOV.U32 R9, RZ, RZ, R43 ;  /* 0x000000ffff091224 */ /* 0x000fca00078e002b */
[----:B------:R0:W2:Y:S04]  /*3c660*/  @P1 LDG.E.U8 R45, desc[UR20][R8.64] ;  /* 0x00000014082d1981 */ /* 0x0000a8000c1e1100 */
[----:B---3--:R1:W-:Y:S04]  /*3c670*/  STL [R1+0x50], R12 ;  /* 0x0000500c01007387 */ /* 0x0083e80000100800 */
[----:B------:R-:W3:Y:S04]  /*3c680*/  LDL R43, [R1+0xe34] ;  /* 0x000e3400012b7983 */ /* 0x000ee80000100800 */
[----:B------:R-:W3:Y:S04]  /*3c690*/  LDL R34, [R1+0xe38] ;  /* 0x000e380001227983 */ /* 0x000ee80000100800 */
[----:B-1----:R-:W3:Y:S01]  /*3c6a0*/  LDL R12, [R1+0xe30] ;  /* 0x000e3000010c7983 */ /* 0x002ee20000100800 */
[----:B0-----:R-:W-:Y:S01]  /*3c6b0*/  @P1 IMAD.MOV.U32 R8, RZ, RZ, R33 ;  /* 0x000000ffff081224 */ /* 0x001fe200078e0021 */
[----:B------:R-:W-:Y:S01]  /*3c6c0*/  PRMT R4, RZ, 0x7610, R4 ;  /* 0x00007610ff047816 */ /* 0x000fe20000000004 */
[----:B------:R-:W-:-:S05]  /*3c6d0*/  @P1 IMAD.MOV.U32 R9, RZ, RZ, R44 ;  /* 0x000000ffff091224 */ /* 0x000fca00078e002c */
[----:B------:R3:W3:Y:S04]  /*3c6e0*/  @P1 LDG.E.U8 R4, desc[UR20][R8.64] ;  /* 0x0000001408041981 */ /* 0x0006e8000c1e1100 */
[----:B--2---:R0:W-:Y:S04]  /*3c6f0*/  STL [R1+0x48], R45 ;  /* 0x0000482d01007387 */ /* 0x0041e80000100800 */
[----:B------:R-:W2:Y:S04]  /*3c700*/  LDL R33, [R1+0xe40] ;  /* 0x000e400001217983 */ /* 0x000ea80000100800 */
[----:B0-----:R-:W4:Y:S01]  /*3c710*/  LDL R45, [R1+0xe3c] ;  /* 0x000e3c00012d7983 */ /* 0x001f220000100800 */
[----:B------:R-:W-:-:S02]  /*3c720*/  ISETP.GT.AND P2, PT, R7, 0x3c, PT ;  /* 0x0000003c0700780c */ /* 0x000fc40003f44270 */
[----:B------:R-:W-:Y:S02]  /*3c730*/  ISETP.GT.AND P3, PT, R7, 0x3d, PT ;  /* 0x0000003d0700780c */ /* 0x000fe40003f64270 */
[----:B------:R-:W-:Y:S02]  /*3c740*/  PRMT R2, RZ, 0x7610, R2 ;  /* 0x00007610ff027816 */ /* 0x000fe40000000002 */
[----:B------:R-:W-:-:S07]  /*3c750*/  PRMT R16, RZ, 0x7610, R16 ;  /* 0x00007610ff107816 */ /* 0x000fce0000000010 */
[----:B---3--:R-:W-:Y:S02]  /*3c760*/  @P2 IMAD.MOV.U32 R8, RZ, RZ, R12 ;  /* 0x000000ffff082224 */ /* 0x008fe400078e000c */
[----:B------:R-:W-:-:S05]  /*3c770*/  @P2 IMAD.MOV.U32 R9, RZ, RZ, R14 ;  /* 0x000000ffff092224 */ /* 0x000fca00078e000e */
[----:B------:R0:W3:Y:S01]  /*3c780*/  @P2 LDG.E.U8 R2, desc[UR20][R8.64] ;  /* 0x0000001408022981 */ /* 0x0000e2000c1e1100 */
[----:B------:R-:W-:Y:S01]  /*3c790*/  PRMT R11, RZ, 0x7610, R11 ;  /* 0x00007610ff0b7816 */ /* 0x000fe2000000000b */
[----:B0-----:R-:W-:Y:S02]  /*3c7a0*/  @P2 IMAD.MOV.U32 R8, RZ, RZ, R34 ;  /* 0x000000ffff082224 */ /* 0x001fe400078e0022 */
[----:B------:R-:W-:-:S05]  /*3c7b0*/  @P2 IMAD.MOV.U32 R9, RZ, RZ, R43 ;  /* 0x000000ffff092224 */ /* 0x000fca00078e002b */
[----:B------:R2:W3:Y:S04]  /*3c7c0*/  @P2 LDG.E.U8 R16, desc[UR20][R8.64] ;  /* 0x0000001408102981 */ /* 0x0004e8000c1e1100 */
[----:B------:R-:W-:Y:S04]  /*3c7d0*/  STL [R1+0x1830], R4 ;  /* 0x0018300401007387 */ /* 0x000fe80000100800 */
[----:B------:R-:W3:Y:S04]  /*3c7e0*/  LDL R14, [R1+0xe44] ;  /* 0x000e4400010e7983 */ /* 0x000ee80000100800 */
[----:B------:R-:W3:Y:S01]  /*3c7f0*/  LDL R12, [R1+0xe48] ;  /* 0x000e4800010c7983 */ /* 0x000ee20000100800 */
[----:B--2---:R-:W-:-:S02]  /*3c800*/  @P3 IMAD.MOV.U32 R8, RZ, RZ, R33 ;  /* 0x000000ffff083224 */ /* 0x004fc400078e0021 */
[----:B----4-:R-:W-:-:S05]  /*3c810*/  @P3 IMAD.MOV.U32 R9, RZ, RZ, R45 ;  /* 0x000000ffff093224 */ /* 0x010fca00078e002d */
[----:B------:R0:W2:Y:S04]  /*3c820*/  @P3 LDG.E.U8 R11, desc[UR20][R8.64] ;  /* 0x00000014080b3981 */ /* 0x0000a8000c1e1100 */
[----:B---3--:R-:W-:Y:S04]  /*3c830*/  STL [R1+0x181c], R2 ;  /* 0x00181c0201007387 */ /* 0x008fe80000100800 */
[----:B------:R-:W3:Y:S04]  /*3c840*/  LDL R44, [R1+0xe4c] ;  /* 0x000e4c00012c7983 */ /* 0x000ee80000100800 */
[----:B------:R-:W4:Y:S04]  /*3c850*/  LDL R43, [R1+0xe50] ;  /* 0x000e5000012b7983 */ /* 0x000f280000100800 */
[----:B------:R-:W4:Y:S04]  /*3c860*/  LDL R34, [R1+0xe54] ;  /* 0x000e540001227983 */ /* 0x000f280000100800 */
[----:B------:R1:W-:Y:S04]  /*3c870*/  STL [R1+0x3c], R16 ;  /* 0x00003c1001007387 */ /* 0x0003e80000100800 */
[----:B-1----:R-:W4:Y:S04]  /*3c880*/  LDL R16, [R1+0xe58] ;  /* 0x000e580001107983 */ /* 0x002f280000100800 */
[----:B------:R-:W-:Y:S04]  /*3c890*/  STL [R1+0x4c], R46 ;  /* 0x00004c2e01007387 */ /* 0x000fe80000100800 */
[----:B------:R-:W4:Y:S01]  /*3c8a0*/  LDL R33, [R1+0xe5c] ;  /* 0x000e5c0001217983 */ /* 0x000f220000100800 */
[----:B------:R-:W-:Y:S01]  /*3c8b0*/  PRMT R6, RZ, 0x7610, R6 ;  /* 0x00007610ff067816 */ /* 0x000fe20000000006 */
[----:B0-----:R-:W-:-:S02]  /*3c8c0*/  @P3 IMAD.MOV.U32 R8, RZ, RZ, R12 ;  /* 0x000000ffff083224 */ /* 0x001fc400078e000c */
[----:B------:R-:W-:-:S05]  /*3c8d0*/  @P3 IMAD.MOV.U32 R9, RZ, RZ, R14 ;  /* 0x000000ffff093224 */ /* 0x000fca00078e000e */
[----:B------:R3:W4:Y:S04]  /*3c8e0*/  @P3 LDG.E.U8 R6, desc[UR20][R8.64] ;  /* 0x0000001408063981 */ /* 0x000728000c1e1100 */
[----:B--2---:R0:W-:Y:S01]  /*3c8f0*/  STL [R1+0x38], R11 ;  /* 0x0000380b01007387 */ /* 0x0041e20000100800 */
[C---:B------:R-:W-:Y:S02]  /*3c900*/  ISETP.GT.AND P1, PT, R7.reuse, 0x3e, PT ;  /* 0x0000003e0700780c */ /* 0x040fe40003f24270 */
[----:B------:R-:W-:Y:S01]  /*3c910*/  ISETP.GT.AND P2, PT, R7, 0x3f, PT ;  /* 0x0000003f0700780c */ /* 0x000fe20003f44270 */
[----:B------:R-:W2:Y:S01]  /*3c920*/  LDL R12, [R1+0xe68] ;  /* 0x000e6800010c7983 */ /* 0x000ea20000100800 */
[----:B------:R-:W-:Y:S02]  /*3c930*/  PRMT R42, RZ, 0x7610, R42 ;  /* 0x00007610ff2a7816 */ /* 0x000fe4000000002a */
[----:B------:R-:W-:Y:S01]  /*3c940*/  PRMT R37, RZ, 0x7610, R37 ;  /* 0x00007610ff257816 */ /* 0x000fe20000000025 */
[----:B------:R-:W2:Y:S04]  /*3c950*/  LDL R14, [R1+0xe64] ;  /* 0x000e6400010e7983 */ /* 0x000ea80000100800 */
[----:B0-----:R-:W2:Y:S02]  /*3c960*/  LDL R11, [R1+0xe60] ;  /* 0x000e6000010b7983 */ /* 0x001ea40000100800 */
[----:B---3--:R-:W-:-:S02]  /*3c970*/  @P1 IMAD.MOV.U32 R9, RZ, RZ, R44 ;  /* 0x000000ffff091224 */ /* 0x008fc400078e002c */
[----:B----4-:R-:W-:-:S05]  /*3c980*/  @P1 IMAD.MOV.U32 R8, RZ, RZ, R43 ;  /* 0x000000ffff081224 */ /* 0x010fca00078e002b */
[----:B------:R0:W3:Y:S01]  /*3c990*/  @P1 LDG.E.U8 R42, desc[UR20][R8.64] ;  /* 0x00000014082a1981 */ /* 0x0000e2000c1e1100 */
[----:B------:R-:W-:Y:S01]  /*3c9a0*/  PRMT R19, RZ, 0x7610, R19 ;  /* 0x00007610ff137816 */ /* 0x000fe20000000013 */
[----:B0-----:R-:W-:Y:S02]  /*3c9b0*/  @P1 IMAD.MOV.U32 R9, RZ, RZ, R34 ;  /* 0x000000ffff091224 */ /* 0x001fe400078e0022 */
[----:B------:R-:W-:-:S05]  /*3c9c0*/  @P1 IMAD.MOV.U32 R8, RZ, RZ, R16 ;  /* 0x000000ffff081224 */ /* 0x000fca00078e0010 */
[----:B------:R0:W4:Y:S02]  /*3c9d0*/  @P1 LDG.E.U8 R37, desc[UR20][R8.64] ;  /* 0x0000001408251981 */ /* 0x000124000c1e1100 */
[----:B0-----:R-:W-:Y:S02]  /*3c9e0*/  @P2 IMAD.MOV.U32 R9, RZ, RZ, R33 ;  /* 0x000000ffff092224 */ /* 0x001fe400078e0021 */
[----:B------:R-:W-:Y:S04]  /*3c9f0*/  STL [R1+0x17e8], R6 ;  /* 0x0017e80601007387 */ /* 0x000fe80000100800 */
[----:B------:R-:W3:Y:S04]  /*3ca00*/  LDL R34, [R1+0x1298] ;  /* 0x0012980001227983 */ /* 0x000ee80000100800 */
[----:B------:R-:W4:Y:S04]  /*3ca10*/  LDL R16, [R1+0x12a8] ;  /* 0x0012a80001107983 */ /* 0x000f280000100800 */
[----:B------:R-:W4:Y:S01]  /*3ca20*/  LDL R33, [R1+0x129c] ;  /* 0x00129c0001217983 */ /* 0x000f220000100800 */
[----:B--2---:R-:W-:-:S03]  /*3ca30*/  @P2 IMAD.MOV.U32 R8, RZ, RZ, R11 ;  /* 0x000000ffff082224 */ /* 0x004fc600078e000b */
[----:B------:R-:W2:Y:S04]  /*3ca40*/  LDL R11, [R1+0x12a0] ;  /* 0x0012a000010b7983 */ /* 0x000ea80000100800 */
[----:B------:R0:W2:Y:S01]  /*3ca50*/  @P2 LDG.E.U8 R19, desc[UR20][R8.64] ;  /* 0x0000001408132981 */ /* 0x0000a2000c1e1100 */
[----:B------:R-:W-:Y:S02]  /*3ca60*/  ISETP.GT.AND P3, PT, R7, 0x40, PT ;  /* 0x000000400700780c */ /* 0x000fe40003f64270 */
[----:B------:R-:W-:Y:S01]  /*3ca70*/  PRMT R41, RZ, 0x7610, R41 ;  /* 0x00007610ff297816 */ /* 0x000fe20000000029 */
[----:B0-----:R-:W-:Y:S02]  /*3ca80*/  @P2 IMAD.MOV.U32 R8, RZ, RZ, R12 ;  /* 0x000000ffff082224 */ /* 0x001fe400078e000c */
[----:B------:R-:W-:-:S05]  /*3ca90*/  @P2 IMAD.MOV.U32 R9, RZ, RZ, R14 ;  /* 0x000000ffff092224 */ /* 0x000fca00078e000e */
[----:B------:R3:W2:Y:S03]  /*3caa0*/  @P2 LDG.E.U8 R41, desc[UR20][R8.64] ;  /* 0x0000001408292981 */ /* 0x0006a6000c1e1100 */
[----:B---3--:R-:W-:Y:S02]  /*3cab0*/  @P3 IMAD.MOV.U32 R9, RZ, RZ, R34 ;  /* 0x000000ffff093224 */ /* 0x008fe400078e0022 */
[----:B----4-:R-:W-:Y:S01]  /*3cac0*/  @P3 IMAD.MOV.U32 R8, RZ, RZ, R16 ;  /* 0x000000ffff083224 */ /* 0x010fe200078e0010 */
[----:B--2---:R0:W-:Y:S04]  /*3cad0*/  STL [R1+0x280], R19 ;  /* 0x0002801301007387 */ /* 0x0041e80000100800 */
[----:B------:R-:W2:Y:S04]  /*3cae0*/  LDL R12, [R1+0xe70] ;  /* 0x000e7000010c7983 */ /* 0x000ea80000100800 */
[----:B0-----:R-:W3:Y:S04]  /*3caf0*/  LDL R19, [R1+0xe6c] ;  /* 0x000e6c0001137983 */ /* 0x001ee80000100800 */
[----:B------:R0:W-:Y:S04]  /*3cb00*/  STL [R1+0x284], R37 ;  /* 0x0002842501007387 */ /* 0x0001e80000100800 */
[----:B------:R-:W4:Y:S04]  /*3cb10*/  LDL R14, [R1+0xe78] ;  /* 0x000e7800010e7983 */ /* 0x000f280000100800 */
[----:B------:R-:W4:Y:S04]  /*3cb20*/  LDL R34, [R1+0xe7c] ;  /* 0x000e7c0001227983 */ /* 0x000f280000100800 */
[----:B0-----:R-:W4:Y:S04]  /*3cb30*/  LDL R37, [R1+0xe74] ;  /* 0x000e740001257983 */ /* 0x001f280000100800 */
[----:B------:R-:W4:Y:S01]  /*3cb40*/  LDL R16, [R1+0xe80] ;  /* 0x000e800001107983 */ /* 0x000f220000100800 */
[----:B------:R-:W-:-:S02]  /*3cb50*/  ISETP.GT.AND P1, PT, R7, 0x41, PT ;  /* 0x000000410700780c */ /* 0x000fc40003f24270 */
[----:B------:R-:W-:Y:S02]  /*3cb60*/  PRMT R40, RZ, 0x7610, R40 ;  /* 0x00007610ff287816 */ /* 0x000fe40000000028 */
[----:B------:R-:W-:-:S04]  /*3cb70*/  PRMT R39, RZ, 0x7610, R39 ;  /* 0x00007610ff277816 */ /* 0x000fc80000000027 */
[----:B------:R0:W4:Y:S01]  /*3cb80*/  @P3 LDG.E.U8 R40, desc[UR20][R8.64] ;  /* 0x0000001408283981 */ /* 0x000122000c1e1100 */
[----:B------:R-:W-:Y:S02]  /*3cb90*/  ISETP.GT.AND P2, PT, R7, 0x42, PT ;  /* 0x000000420700780c */ /* 0x000fe40003f44270 */
[----:B------:R-:W-:Y:S01]  /*3cba0*/  PRMT R38, RZ, 0x7610, R38 ;  /* 0x00007610ff267816 */ /* 0x000fe20000000026 */
[----:B0-----:R-:W-:Y:S02]  /*3cbb0*/  @P3 IMAD.MOV.U32 R8, RZ, RZ, R11 ;  /* 0x000000ffff083224 */ /* 0x001fe400078e000b */
[----:B------:R-:W-:Y:S01]  /*3cbc0*/  @P3 IMAD.MOV.U32 R9, RZ, RZ, R33 ;  /* 0x000000ffff093224 */ /* 0x000fe200078e0021 */
[----:B------:R-:W-:Y:S01]  /*3cbd0*/  PRMT R35, RZ, 0x7610, R35 ;  /* 0x00007610ff237816 */ /* 0x000fe20000000023 */
[----:B------:R-:W4:Y:S04]  /*3cbe0*/  LDL R33, [R1+0xe84] ;  /* 0x000e840001217983 */ /* 0x000f280000100800 */
[----:B------:R2:W4:Y:S01]  /*3cbf0*/  @P3 LDG.E.U8 R39, desc[UR20][R8.64] ;  /* 0x0000001408273981 */ /* 0x000522000c1e1100 */
[----:B------:R-:W-:-:S03]  /*3cc00*/  PRMT R4, RZ, 0x7610, R4 ;  /* 0x00007610ff047816 */ /* 0x000fc60000000004 */
[----:B------:R-:W4:Y:S01]  /*3cc10*/  LDL R11, [R1+0xe88] ;  /* 0x000e8800010b7983 */ /* 0x000f220000100800 */
[----:B--2---:R-:W-:Y:S02]  /*3cc20*/  @P1 IMAD.MOV.U32 R8, RZ, RZ, R12 ;  /* 0x000000ffff081224 */ /* 0x004fe400078e000c */
[----:B---3--:R-:W-:-:S05]  /*3cc30*/  @P1 IMAD.MOV.U32 R9, RZ, RZ, R19 ;  /* 0x000000ffff091224 */ /* 0x008fca00078e0013 */
[----:B------:R4:W2:Y:S02]  /*3cc40*/  @P1 LDG.E.U8 R38, desc[UR20][R8.64] ;  /* 0x0000001408261981 */ /* 0x0008a4000c1e1100 */
[----:B----4-:R-:W-:Y:S02]  /*3cc50*/  @P1 IMAD.MOV.U32 R8, RZ, RZ, R14 ;  /* 0x000000ffff081224 */ /* 0x010fe400078e000e */
[----:B------:R-:W-:-:S05]  /*3cc60*/  @P1 IMAD.MOV.U32 R9, RZ, RZ, R37 ;  /* 0x000000ffff091224 */ /* 0x000fca00078e0025 */
[----:B------:R0:W3:Y:S02]  /*3cc70*/  @P1 LDG.E.U8 R35, desc[UR20][R8.64] ;  /* 0x0000001408231981 */ /* 0x0000e4000c1e1100 */
[----:B0-----:R-:W-:Y:S02]  /*3cc80*/  @P2 IMAD.MOV.U32 R8, RZ, RZ, R16 ;  /* 0x000000ffff082224 */ /* 0x001fe400078e0010 */
[----:B------:R-:W-:-:S05]  /*3cc90*/  @P2 IMAD.MOV.U32 R9, RZ, RZ, R34 ;  /* 0x000000ffff092224 */ /* 0x000fca00078e0022 */
[----:B------:R0:W4:Y:S04]  /*3cca0*/  @P2 LDG.E.U8 R4, desc[UR20][R8.64] ;  /* 0x0000001408042981 */ /* 0x000128000c1e1100 */
[----:B------:R-:W-:Y:S04]  /*3ccb0*/  STL [R1+0x288], R42 ;  /* 0x0002882a01007387 */ /* 0x000fe80000100800 */
[----:B------:R-:W2:Y:S04]  /*3ccc0*/  LDL R19, [R1+0xe8c] ;  /* 0x000e8c0001137983 */ /* 0x000ea80000100800 */
[----:B------:R-:W2:Y:S01]  /*3ccd0*/  LDL R12, [R1+0xe90] ;  /* 0x000e9000010c7983 */ /* 0x000ea20000100800 */
[----:B------:R-:W-:-:S03]  /*3cce0*/  PRMT R2, RZ, 0x7610, R2 ;  /* 0x00007610ff027816 */ /* 0x000fc60000000002 */
[----:B------:R-:W2:Y:S01]  /*3ccf0*/  LDL R14, [R1+0xe98] ;  /* 0x000e9800010e7983 */ /* 0x000ea20000100800 */
[----:B0-----:R-:W-:-:S03]  /*3cd00*/  @P2 IMAD.MOV.U32 R8, RZ, RZ, R11 ;  /* 0x000000ffff082224 */ /* 0x001fc600078e000b */
[----:B------:R-:W2:Y:S01]  /*3cd10*/  LDL R16, [R1+0xe94] ;  /* 0x000e940001107983 */ /* 0x000ea20000100800 */
[----:B------:R-:W-:-:S05]  /*3cd20*/  @P2 IMAD.MOV.U32 R9, RZ, RZ, R33 ;  /* 0x000000ffff092224 */ /* 0x000fca00078e0021 */
[----:B------:R2:W2:Y:S01]  /*3cd30*/  @P2 LDG.E.U8 R2, desc[UR20][R8.64] ;  /* 0x0000001408022981 */ /* 0x0004a2000c1e1100 */
[----:B------:R-:W-:-:S03]  /*3cd40*/  ISETP.GT.AND P3, PT, R7, 0x43, PT ;  /* 0x000000430700780c */ /* 0x000fc60003f64270 */
[----:B----4-:R-:W-:Y:S04]  /*3cd50*/  STL [R1+0x183c], R4 ;  /* 0x00183c0401007387 */ /* 0x010fe80000100800 */
[----:B---3--:R0:W-:Y:S04]  /*3cd60*/  STL [R1+0x24], R35 ;  /* 0x0000242301007387 */ /* 0x0081e80000100800 */
[----:B0-----:R-:W3:Y:S04]  /*3cd70*/  LDL R35, [R1+0xe9c] ;  /* 0x000e9c0001237983 */ /* 0x001ee80000100800 */
[----:B------:R-:W-:Y:S04]  /*3cd80*/  STL [R1+0x27c], R41 ;  /* 0x00027c2901007387 */ /* 0x000fe80000100800 */
[----:B------:R-:W4:Y:S01]  /*3cd90*/  LDL R11, [R1+0xea0] ;  /* 0x000ea000010b7983 */ /* 0x000f220000100800 */
[----:B------:R-:W-:Y:S01]  /*3cda0*/  PRMT R18, RZ, 0x7610, R18 ;  /* 0x00007610ff127816 */ /* 0x000fe20000000012 */
[----:B--2---:R-:W-:-:S02]  /*3cdb0*/  @P3 IMAD.MOV.U32 R8, RZ, RZ, R12 ;  /* 0x000000ffff083224 */ /* 0x004fc400078e000c */
[----:B------:R-:W-:Y:S01]  /*3cdc0*/  @P3 IMAD.MOV.U32 R9, RZ, RZ, R19 ;  /* 0x000000ffff093224 */ /* 0x000fe200078e0013 */
[----:B------:R-:W-:-:S04]  /*3cdd0*/  ISETP.GT.AND P1, PT, R7, 0x44, PT ;  /* 0x000000440700780c */ /* 0x000fc80003f24270 */
[----:B------:R0:W2:Y:S01]  /*3cde0*/  @P3 LDG.E.U8 R18, desc[UR20][R8.64] ;  /* 0x0000001408123981 */ /* 0x0000a2000c1e1100 */
[----:B------:R-:W-:Y:S02]  /*3cdf0*/  PRMT R36, RZ, 0x7610, R36 ;  /* 0x00007610ff247816 */ /* 0x000fe40000000024 */
[----:B------:R-:W-:Y:S01]  /*3ce00*/  PRMT R6, RZ, 0x7610, R6 ;  /* 0x00007610ff067816 */ /* 0x000fe20000000006 */
[----:B0-----:R-:W-:Y:S02]  /*3ce10*/  @P3 IMAD.MOV.U32 R8, RZ, RZ, R14 ;  /* 0x000000ffff083224 */ /* 0x001fe400078e000e */
[----:B------:R-:W-:Y:S01]  /*3ce20*/  @P3 IMAD.MOV.U32 R9, RZ, RZ, R16 ;  /* 0x000000ffff093224 */ /* 0x000fe200078e0010 */
[----:B------:R-:W-:Y:S04]  /*3ce30*/  STL [R1+0x1840], R2 ;  /* 0x0018400201007387 */ /* 0x000fe80000100800 */
[----:B------:R3:W2:Y:S04]  /*3ce40*/  @P3 LDG.E.U8 R36, desc[UR20][R8.64] ;  /* 0x0000001408243981 */ /* 0x0006a8000c1e1100 */
[----:B------:R-:W2:Y:S04]  /*3ce50*/  LDL R34, [R1+0xea4] ;  /* 0x000ea40001227983 */ /* 0x000ea80000100800 */
[----:B------:R-:W-:Y:S04]  /*3ce60*/  STL [R1+0x30], R40 ;  /* 0x0000302801007387 */ /* 0x000fe80000100800 */
[----:B------:R-:W2:Y:S04]  /*3ce70*/  LDL R12, [R1+0xea8] ;  /* 0x000ea800010c7983 */ /* 0x000ea80000100800 */
[----:B------:R-:W2:Y:S04]  /*3ce80*/  LDL R19, [R1+0xeac] ;  /* 0x000eac0001137983 */ /* 0x000ea80000100800 */
[----:B------:R-:W2:Y:S01]  /*3ce90*/  LDL R4, [R1+0xeb0] ;  /* 0x000eb00001047983 */ /* 0x000ea20000100800 */
[----:B---3--:R-:W-:-:S02]  /*3cea0*/  @P1 IMAD.MOV.U32 R9, RZ, RZ, R35 ;  /* 0x000000ffff091224 */ /* 0x008fc400078e0023 */
[----:B----4-:R-:W-:-:S05]  /*3ceb0*/  @P1 IMAD.MOV.U32 R8, RZ, RZ, R11 ;  /* 0x000000ffff081224 */ /* 0x010fca00078e000b */
[----:B------:R0:W3:Y:S04]  /*3cec0*/  @P1 LDG.E.U8 R6, desc[UR20][R8.64] ;  /* 0x0000001408061981 */ /* 0x0000e8000c1e1100 */
[----:B------:R-:W-:Y:S04]  /*3ced0*/  STL [R1+0x2c], R39 ;  /* 0x00002c2701007387 */ /* 0x000fe80000100800 */
[----:B------:R-:W4:Y:S04]  /*3cee0*/  LDL R33, [R1+0xeb4] ;  /* 0x000eb40001217983 */ /* 0x000f280000100800 */
[----:B--2---:R1:W-:Y:S04]  /*3cef0*/  STL [R1+0x18], R18 ;  /* 0x0000181201007387 */ /* 0x0043e80000100800 */
[----:B------:R-:W2:Y:S04]  /*3cf00*/  LDL R16, [R1+0xebc] ;  /* 0x000ebc0001107983 */ /* 0x000ea80000100800 */
[----:B-1----:R-:W2:Y:S04]  /*3cf10*/  LDL R18, [R1+0xeb8] ;  /* 0x000eb80001127983 */ /* 0x002ea80000100800 */
[----:B------:R-:W-:Y:S04]  /*3cf20*/  STL [R1+0x28], R38 ;  /* 0x0000282601007387 */ /* 0x000fe80000100800 */
[----:B------:R-:W2:Y:S01]  /*3cf30*/  LDL R14, [R1+0xec0] ;  /* 0x000ec000010e7983 */ /* 0x000ea20000100800 */
[----:B------:R-:W-:Y:S01]  /*3cf40*/  PRMT R3, RZ, 0x7610, R3 ;  /* 0x00007610ff037816 */ /* 0x000fe20000000003 */
[----:B0-----:R-:W-:-:S02]  /*3cf50*/  @P1 IMAD.MOV.U32 R9, RZ, RZ, R34 ;  /* 0x000000ffff091224 */ /* 0x001fc400078e0022 */
[----:B------:R-:W2:Y:S01]  /*3cf60*/  LDL R11, [R1+0xec8] ;  /* 0x000ec800010b7983 */ /* 0x000ea20000100800 */
[----:B------:R-:W-:-:S05]  /*3cf70*/  @P1 IMAD.MOV.U32 R8, RZ, RZ, R12 ;  /* 0x000000ffff081224 */ /* 0x000fca00078e000c */
[----:B------:R0:W4:Y:S04]  /*3cf80*/  @P1 LDG.E.U8 R3, desc[UR20][R8.64] ;  /* 0x0000001408031981 */ /* 0x000128000c1e1100 */
[----:B---3--:R-:W-:Y:S04]  /*3cf90*/  STL [R1+0x1820], R6 ;  /* 0x0018200601007387 */ /* 0x008fe80000100800 */
[----:B------:R-:W3:Y:S01]  /*3cfa0*/  LDL R12, [R1+0xec4] ;  /* 0x000ec400010c7983 */ /* 0x000ee20000100800 */
[----:B------:R-:W-:Y:S02]  /*3cfb0*/  ISETP.GT.AND P2, PT, R7, 0x45, PT ;  /* 0x000000450700780c */ /* 0x000fe40003f44270 */
[----:B------:R-:W-:-:S02]  /*3cfc0*/  PRMT R0, RZ, 0x7610, R0 ;  /* 0x00007610ff007816 */ /* 0x000fc40000000000 */
[----:B------:R-:W-:Y:S02]  /*3cfd0*/  PRMT R64, RZ, 0x7610, R64 ;  /* 0x00007610ff407816 */ /* 0x000fe40000000040 */
[----:B------:R-:W-:-:S07]  /*3cfe0*/  ISETP.GT.AND P3, PT, R7, 0x46, PT ;  /* 0x000000460700780c */ /* 0x000fce0003f64270 */
[----:B0-----:R-:W-:Y:S02]  /*3cff0*/  @P2 IMAD.MOV.U32 R8, RZ, RZ, R4 ;  /* 0x000000ffff082224 */ /* 0x001fe400078e0004 */
[----:B------:R-:W-:-:S05]  /*3d000*/  @P2 IMAD.MOV.U32 R9, RZ, RZ, R19 ;  /* 0x000000ffff092224 */ /* 0x000fca00078e0013 */
[----:B------:R2:W3:Y:S02]  /*3d010*/  @P2 LDG.E.U8 R0, desc[UR20][R8.64] ;  /* 0x0000001408002981 */ /* 0x0004e4000c1e1100 */
[----:B--2---:R-:W-:Y:S02]  /*3d020*/  @P2 IMAD.MOV.U32 R8, RZ, RZ, R18 ;  /* 0x000000ffff082224 */ /* 0x004fe400078e0012 */
[----:B----4-:R-:W-:-:S05]  /*3d030*/  @P2 IMAD.MOV.U32 R9, RZ, RZ, R33 ;  /* 0x000000ffff092224 */ /* 0x010fca00078e0021 */
[----:B------:R0:W2:Y:S01]  /*3d040*/  @P2 LDG.E.U8 R64, desc[UR20][R8.64] ;  /* 0x0000001408402981 */ /* 0x0000a2000c1e1100 */
[----:B------:R-:W-:Y:S02]  /*3d050*/  PRMT R13, RZ, 0x7610, R13 ;  /* 0x00007610ff0d7816 */ /* 0x000fe4000000000d */
[----:B------:R-:W-:Y:S01]  /*3d060*/  PRMT R21, RZ, 0x7610, R21 ;  /* 0x00007610ff157816 */ /* 0x000fe20000000015 */
[----:B0-----:R-:W-:Y:S02]  /*3d070*/  @P3 IMAD.MOV.U32 R8, RZ, RZ, R14 ;  /* 0x000000ffff083224 */ /* 0x001fe400078e000e */
[----:B------:R-:W-:-:S05]  /*3d080*/  @P3 IMAD.MOV.U32 R9, RZ, RZ, R16 ;  /* 0x000000ffff093224 */ /* 0x000fca00078e0010 */
[----:B------:R0:W4:Y:S04]  /*3d090*/  @P3 LDG.E.U8 R13, desc[UR20][R8.64] ;  /* 0x00000014080d3981 */ /* 0x000128000c1e1100 */
[----:B------:R-:W-:Y:S04]  /*3d0a0*/  STL [R1+0x1824], R3 ;  /* 0x0018240301007387 */ /* 0x000fe80000100800 */
[----:B------:R-:W4:Y:S01]  /*3d0b0*/  LDL R19, [R1+0xecc] ;  /* 0x000ecc0001137983 */ /* 0x000f220000100800 */
[----:B0-----:R-:W-:-:S03]  /*3d0c0*/  @P3 IMAD.MOV.U32 R8, RZ, RZ, R11 ;  /* 0x000000ffff083224 */ /* 0x001fc600078e000b */
[----:B------:R-:W4:Y:S01]  /*3d0d0*/  LDL R4, [R1+0xed0] ;  /* 0x000ed00001047983 */ /* 0x000f220000100800 */
[----:B---3--:R-:W-:-:S05]  /*3d0e0*/  @P3 IMAD.MOV.U32 R9, RZ, RZ, R12 ;  /* 0x000000ffff093224 */ /* 0x008fca00078e000c */
[----:B------:R0:W3:Y:S01]  /*3d0f0*/  @P3 LDG.E.U8 R21, desc[UR20][R8.64] ;  /* 0x0000001408153981 */ /* 0x0000e2000c1e1100 */
[----:B------:R-:W-:-:S03]  /*3d100*/  ISETP.GT.AND P1, PT, R7, 0x47, PT ;  /* 0x000000470700780c */ /* 0x000fc60003f24270 */
[----:B------:R-:W-:Y:S04]  /*3d110*/  STL [R1+0x17ec], R0 ;  /* 0x0017ec0001007387 */ /* 0x000fe80000100800 */
[----:B--2---:R-:W-:Y:S04]  /*3d120*/  STL [R1+0x17f0], R64 ;  /* 0x0017f04001007387 */ /* 0x004fe80000100800 */
[----:B------:R-:W2:Y:S04]  /*3d130*/  LDL R14, [R1+0xed8] ;  /* 0x000ed800010e7983 */ /* 0x000ea80000100800 */
[----:B------:R-:W2:Y:S04]  /*3d140*/  LDL R16, [R1+0xed4] ;  /* 0x000ed40001107983 */ /* 0x000ea80000100800 */
[----:B------:R-:W2:Y:S04]  /*3d150*/  LDL R18, [R1+0x1288] ;  /* 0x0012880001127983 */ /* 0x000ea80000100800 */
[----:B------:R-:W-:Y:S04]  /*3d160*/  STL [R1+0x14], R36 ;  /* 0x0000142401007387 */ /* 0x000fe80000100800 */
[----:B------:R-:W2:Y:S04]  /*3d170*/  LDL R11, [R1+0x128c] ;  /* 0x00128c00010b7983 */ /* 0x000ea80000100800 */
[----:B----4-:R1:W-:Y:S04]  /*3d180*/  STL [R1+0x274], R13 ;  /* 0x0002740d01007387 */ /* 0x0103e80000100800 */
[----:B------:R-:W4:Y:S01]  /*3d190*/  LDL R12, [R1+0x1290] ;  /* 0x00129000010c7983 */ /* 0x000f220000100800 */
[----:B0-----:R-:W-:-:S03]  /*3d1a0*/  @P1 IMAD.MOV.U32 R9, RZ, RZ, R19 ;  /* 0x000000ffff091224 */ /* 0x001fc600078e0013 */
[----:B-1----:R-:W4:Y:S04]  /*3d1b0*/  LDL R13, [R1+0x1274] ;  /* 0x00127400010d7983 */ /* 0x002f280000100800 */
[----:B---3--:R0:W-:Y:S04]  /*3d1c0*/  STL [R1+0x270], R21 ;  /* 0x0002701501007387 */ /* 0x0081e80000100800 */
[----:B------:R-:W3:Y:S04]  /*3d1d0*/  LDL R19, [R1+0xee0] ;  /* 0x000ee00001137983 */ /* 0x000ee80000100800 */
[----:B0-----:R-:W3:Y:S01]  /*3d1e0*/  LDL R21, [R1+0xedc] ;  /* 0x000edc0001157983 */ /* 0x001ee20000100800 */
[----:B------:R-:W-:Y:S01]  /*3d1f0*/  PRMT R17, RZ, 0x7610, R17 ;  /* 0x00007610ff117816 */ /* 0x000fe20000000011 */
[----:B------:R-:W-:Y:S01]  /*3d200*/  @P1 IMAD.MOV.U32 R8, RZ, RZ, R4 ;  /* 0x000000ffff081224 */ /* 0x000fe200078e0004 */
[----:B------:R-:W-:Y:S01]  /*3d210*/  ISETP.GT.AND P2, PT, R7, 0x48, PT ;  /* 0x000000480700780c */ /* 0x000fe20003f44270 */
[----:B------:R-:W3:Y:S04]  /*3d220*/  LDL R4, [R1+0xee8] ;  /* 0x000ee80001047983 */ /* 0x000ee80000100800 */
[----:B------:R2:W3:Y:S01]  /*3d230*/  @P1 LDG.E.U8 R17, desc[UR20][R8.64] ;  /* 0x0000001408111981 */ /* 0x0004e2000c1e1100 */
[----:B------:R-:W-:-:S02]  /*3d240*/  PRMT R32, RZ, 0x7610, R32 ;  /* 0x00007610ff207816 */ /* 0x000fc40000000020 */
[----:B------:R-:W-:Y:S02]  /*3d250*/  ISETP.GT.AND P3, PT, R7, 0x49, PT ;  /* 0x000000490700780c */ /* 0x000fe40003f64270 */
[----:B------:R-:W-:Y:S02]  /*3d260*/  PRMT R0, RZ, 0x7610, R0 ;  /* 0x00007610ff007816 */ /* 0x000fe40000000000 */
[----:B------:R-:W-:Y:S01]  /*3d270*/  PRMT R93, RZ, 0x7610, R93 ;  /* 0x00007610ff5d7816 */ /* 0x000fe2000000005d */
[----:B--2---:R-:W-:Y:S02]  /*3d280*/  @P1 IMAD.MOV.U32 R8, RZ, RZ, R14 ;  /* 0x000000ffff081224 */ /* 0x004fe400078e000e */
[----:B------:R-:W2:Y:S01]  /*3d290*/  LDL R14, [R1+0xee4] ;  /* 0x000ee400010e7983 */ /* 0x000ea20000100800 */
[----:B------:R-:W-:-:S05]  /*3d2a0*/  @P1 IMAD.MOV.U32 R9, RZ, RZ, R16 ;  /* 0x000000ffff091224 */ /* 0x000fca00078e0010 */
[----:B------:R0:W2:Y:S02]  /*3d2b0*/  @P1 LDG.E.U8 R32, desc[UR20][R8.64] ;  /* 0x0000001408201981 */ /* 0x0000a4000c1e1100 */
[----:B0-----:R-:W-:Y:S02]  /*3d2c0*/  @P2 IMAD.MOV.U32 R8, RZ, RZ, R11 ;  /* 0x000000ffff082224 */ /* 0x001fe400078e000b */
[----:B------:R-:W-:-:S05]  /*3d2d0*/  @P2 IMAD.MOV.U32 R9, RZ, RZ, R18 ;  /* 0x000000ffff092224 */ /* 0x000fca00078e0012 */
[----:B------:R4:W2:Y:S01]  /*3d2e0*/  @P2 LDG.E.U8 R0, desc[UR20][R8.64] ;  /* 0x0000001408002981 */ /* 0x0008a2000c1e1100 */
[----:B------:R-:W-:Y:S01]  /*3d2f0*/  PRMT R92, RZ, 0x7610, R92 ;  /* 0x00007610ff5c7816 */ /* 0x000fe2000000005c */
[----:B----4-:R-:W-:Y:S02]  /*3d300*/  @P2 IMAD.MOV.U32 R8, RZ, RZ, R12 ;  /* 0x000000ffff082224 */ /* 0x010fe400078e000c */
[----:B------:R-:W-:-:S05]  /*3d310*/  @P2 IMAD.MOV.U32 R9, RZ, RZ, R13 ;  /* 0x000000ffff092224 */ /* 0x000fca00078e000d */
[----:B------:R3:W4:Y:S02]  /*3d320*/  @P2 LDG.E.U8 R93, desc[UR20][R8.64] ;  /* 0x00000014085d2981 */ /* 0x000724000c1e1100 */
[----:B---3--:R-:W-:Y:S02]  /*3d330*/  @P3 IMAD.MOV.U32 R8, RZ, RZ, R19 ;  /* 0x000000ffff083224 */ /* 0x008fe400078e0013 */
[----:B------:R-:W-:-:S05]  /*3d340*/  @P3 IMAD.MOV.U32 R9, RZ, RZ, R21 ;  /* 0x000000ffff093224 */ /* 0x000fca00078e0015 */
[----:B------:R0:W3:Y:S04]  /*3d350*/  @P3 LDG.E.U8 R92, desc[UR20][R8.64] ;  /* 0x00000014085c3981 */ /* 0x0000e8000c1e1100 */
[----:B------:R1:W-:Y:S04]  /*3d360*/  STL [R1+0x26c], R17 ;  /* 0x00026c1101007387 */ /* 0x0003e80000100800 */
[----:B------:R-:W4:Y:S01]  /*3d370*/  LDL R16, [R1+0xef0] ;  /* 0x000ef00001107983 */ /* 0x000f220000100800 */
[----:B------:R-:W-:Y:S01]  /*3d380*/  PRMT R91, RZ, 0x7610, R91 ;  /* 0x00007610ff5b7816 */ /* 0x000fe2000000005b */
[----:B0-----:R-:W-:-:S02]  /*3d390*/  @P3 IMAD.MOV.U32 R8, RZ, RZ, R4 ;  /* 0x000000ffff083224 */ /* 0x001fc400078e0004 */
[----:B------:R-:W4:Y:S04]  /*3d3a0*/  LDL R18, [R1+0xef4] ;  /* 0x000ef40001127983 */ /* 0x000f280000100800 */
[----:B-1----:R-:W4:Y:S04]  /*3d3b0*/  LDL R17, [R1+0xeec] ;  /* 0x000eec0001117983 */ /* 0x002f280000100800 */
[----:B------:R-:W4:Y:S01]  /*3d3c0*/  LDL R11, [R1+0xef8] ;  /* 0x000ef800010b7983 */ /* 0x000f220000100800 */
[----:B--2---:R-:W-:-:S03]  /*3d3d0*/  @P3 IMAD.MOV.U32 R9, RZ, RZ, R14 ;  /* 0x000000ffff093224 */ /* 0x004fc600078e000e */
[----:B------:R-:W2:Y:S04]  /*3d3e0*/  LDL R13, [R1+0xefc] ;  /* 0x000efc00010d7983 */ /* 0x000ea80000100800 */
[----:B------:R4:W2:Y:S04]  /*3d3f0*/  @P3 LDG.E.U8 R91, desc[UR20][R8.64] ;  /* 0x00000014085b3981 */ /* 0x0008a8000c1e1100 */
[----:B------:R-:W2:Y:S04]  /*3d400*/  LDL R12, [R1+0xf00] ;  /* 0x000f0000010c7983 */ /* 0x000ea80000100800 */
[----:B------:R0:W-:Y:S04]  /*3d410*/  STL [R1+0x268], R32 ;  /* 0x0002682001007387 */ /* 0x0001e80000100800 */
[----:B0-----:R-:W2:Y:S04]  /*3d420*/  LDL R32, [R1+0xf08] ;  /* 0x000f080001207983 */ /* 0x001ea80000100800 */
[----:B---3--:R-:W-:Y:S04]  /*3d430*/  STL [R1+0x1844], R92 ;  /* 0x0018445c01007387 */ /* 0x008fe80000100800 */
[----:B------:R-:W3:Y:S04]  /*3d440*/  LDL R33, [R1+0xf04] ;  /* 0x000f040001217983 */ /* 0x000ee80000100800 */
[----:B------:R-:W3:Y:S04]  /*3d450*/  LDL R14, [R1+0xf0c] ;  /* 0x000f0c00010e7983 */ /* 0x000ee80000100800 */
[----:B------:R-:W3:Y:S01]  /*3d460*/  LDL R4, [R1+0xf10] ;  /* 0x000f100001047983 */ /* 0x000ee20000100800 */
[----:B------:R-:W-:-:S02]  /*3d470*/  ISETP.GT.AND P1, PT, R7, 0x4a, PT ;  /* 0x0000004a0700780c */ /* 0x000fc40003f24270 */
[----:B------:R-:W-:-:S11]  /*3d480*/  PRMT R90, RZ, 0x7610, R90 ;  /* 0x00007610ff5a7816 */ /* 0x000fd6000000005a */
[----:B----4-:R-:W-:Y:S02]  /*3d490*/  @P1 IMAD.MOV.U32 R8, RZ, RZ, R16 ;  /* 0x000000ffff081224 */ /* 0x010fe400078e0010 */
[----:B------:R-:W-:-:S05]  /*3d4a0*/  @P1 IMAD.MOV.U32 R9, RZ, RZ, R17 ;  /* 0x000000ffff091224 */ /* 0x000fca00078e0011 */
[----:B------:R0:W4:Y:S01]  /*3d4b0*/  @P1 LDG.E.U8 R90, desc[UR20][R8.64] ;  /* 0x00000014085a1981 */ /* 0x000122000c1e1100 */
[----:B------:R-:W-:-:S03]  /*3d4c0*/  ISETP.GT.AND P2, PT, R7, 0x4b, PT ;  /* 0x0000004b0700780c */ /* 0x000fc60003f44270 */
[----:B--2---:R-:W-:Y:S04]  /*3d4d0*/  STL [R1+0x1848], R91 ;  /* 0x0018485b01007387 */ /* 0x004fe80000100800 */
[----:B------:R-:W2:Y:S04]  /*3d4e0*/  LDL R17, [R1+0xf14] ;  /* 0x000f140001117983 */ /* 0x000ea80000100800 */
[----:B------:R-:W2:Y:S01]  /*3d4f0*/  LDL R16, [R1+0xf18] ;  /* 0x000f180001107983 */ /* 0x000ea20000100800 */
[----:B------:R-:W-:Y:S01]  /*3d500*/  PRMT R89, RZ, 0x7610, R89 ;  /* 0x00007610ff597816 */ /* 0x000fe20000000059 */
[----:B0-----:R-:W-:-:S02]  /*3d510*/  @P1 IMAD.MOV.U32 R8, RZ, RZ, R11 ;  /* 0x000000ffff081224 */ /* 0x001fc400078e000b */
[----:B------:R-:W-:Y:S01]  /*3d520*/  @P1 IMAD.MOV.U32 R9, RZ, RZ, R18 ;  /* 0x000000ffff091224 */ /* 0x000fe200078e0012 */
[----:B------:R-:W-:Y:S02]  /*3d530*/  ISETP.GT.AND P3, PT, R7, 0x4c, PT ;  /* 0x0000004c0700780c */ /* 0x000fe40003f64270 */
[----:B------:R-:W-:Y:S02]  /*3d540*/  PRMT R88, RZ, 0x7610, R88 ;  /* 0x00007610ff587816 */ /* 0x000fe40000000058 */
[----:B------:R0:W2:Y:S01]  /*3d550*/  @P1 LDG.E.U8 R89, desc[UR20][R8.64] ;  /* 0x0000001408591981 */ /* 0x0000a2000c1e1100 */
[----:B------:R-:W-:Y:S01]  /*3d560*/  PRMT R87, RZ, 0x7610, R87 ;  /* 0x00007610ff577816 */ /* 0x000fe20000000057 */
[----:B0-----:R-:W-:Y:S02]  /*3d570*/  @P2 IMAD.MOV.U32 R8, RZ, RZ, R12 ;  /* 0x000000ffff082224 */ /* 0x001fe400078e000c */
[----:B------:R-:W-:-:S05]  /*3d580*/  @P2 IMAD.MOV.U32 R9, RZ, RZ, R13 ;  /* 0x000000ffff092224 */ /* 0x000fca00078e000d */
[----:B------:R0:W2:Y:S01]  /*3d590*/  @P2 LDG.E.U8 R88, desc[UR20][R8.64] ;  /* 0x0000001408582981 */ /* 0x0000a2000c1e1100 */
[----:B------:R-:W-:Y:S01]  /*3d5a0*/  PRMT R86, RZ, 0x7610, R86 ;  /* 0x00007610ff567816 */ /* 0x000fe20000000056 */
[----:B0-----:R-:W-:Y:S02]  /*3d5b0*/  @P2 IMAD.MOV.U32 R8, RZ, RZ, R32 ;  /* 0x000000ffff082224 */ /* 0x001fe400078e0020 */
[----:B---3--:R-:W-:-:S05]  /*3d5c0*/  @P2 IMAD.MOV.U32 R9, RZ, RZ, R33 ;  /* 0x000000ffff092224 */ /* 0x008fca00078e0021 */
[----:B------:R0:W3:Y:S02]  /*3d5d0*/  @P2 LDG.E.U8 R87, desc[UR20][R8.64] ;  /* 0x0000001408572981 */ /* 0x0000e4000c1e1100 */
[----:B0-----:R-:W-:Y:S02]  /*3d5e0*/  @P3 IMAD.MOV.U32 R8, RZ, RZ, R4 ;  /* 0x000000ffff083224 */ /* 0x001fe400078e0004 */
[----:B------:R-:W-:-:S05]  /*3d5f0*/  @P3 IMAD.MOV.U32 R9, RZ, RZ, R14 ;  /* 0x000000ffff093224 */ /* 0x000fca00078e000e */
[----:B------:R2:W3:Y:S04]  /*3d600*/  @P3 LDG.E.U8 R86, desc[UR20][R8.64] ;  /* 0x0000001408563981 */ /* 0x0004e8000c1e1100 */
[----:B----4-:R-:W-:Y:S04]  /*3d610*/  STL [R1+0x184c], R90 ;  /* 0x00184c5a01007387 */ /* 0x010fe80000100800 */
[----:B------:R-:W4:Y:S04]  /*3d620*/  LDL R21, [R1+0xf1c] ;  /* 0x000f1c0001157983 */ /* 0x000f280000100800 */
[----:B------:R-:W4:Y:S01]  /*3d630*/  LDL R11, [R1+0xf20] ;  /* 0x000f2000010b7983 */ /* 0x000f220000100800 */
[----:B------:R-:W-:Y:S01]  /*3d640*/  PRMT R85, RZ, 0x7610, R85 ;  /* 0x00007610ff557816 */ /* 0x000fe20000000055 */
[----:B--2---:R-:W-:-:S02]  /*3d650*/  @P3 IMAD.MOV.U32 R9, RZ, RZ, R17 ;  /* 0x000000ffff093224 */ /* 0x004fc400078e0011 */
[----:B------:R-:W2:Y:S01]  /*3d660*/  LDL R19, [R1+0xf24] ;  /* 0x000f240001137983 */ /* 0x000ea20000100800 */
[----:B------:R-:W-:-:S03]  /*3d670*/  @P3 IMAD.MOV.U32 R8, RZ, RZ, R16 ;  /* 0x000000ffff083224 */ /* 0x000fc600078e0010 */
[----:B------:R-:W2:Y:S04]  /*3d680*/  LDL R18, [R1+0xf28] ;  /* 0x000f280001127983 */ /* 0x000ea80000100800 */
[----:B------:R4:W2:Y:S04]  /*3d690*/  @P3 LDG.E.U8 R85, desc[UR20][R8.64] ;  /* 0x0000001408553981 */ /* 0x0008a8000c1e1100 */
[----:B------:R-:W2:Y:S04]  /*3d6a0*/  LDL R13, [R1+0xf2c] ;  /* 0x000f2c00010d7983 */ /* 0x000ea80000100800 */
[----:B------:R-:W2:Y:S04]  /*3d6b0*/  LDL R12, [R1+0xf30] ;  /* 0x000f3000010c7983 */ /* 0x000ea80000100800 */
[----:B------:R-:W-:Y:S04]  /*3d6c0*/  STL [R1+0x182c], R88 ;  /* 0x00182c5801007387 */ /* 0x000fe80000100800 */
[----:B---3--:R-:W-:Y:S04]  /*3d6d0*/  STL [R1+0x1834], R87 ;  /* 0x0018345701007387 */ /* 0x008fe80000100800 */
[----:B------:R-:W3:Y:S04]  /*3d6e0*/  LDL R14, [R1+0xf34] ;  /* 0x000f3400010e7983 */ /* 0x000ee80000100800 */
[----:B------:R-:W3:Y:S04]  /*3d6f0*/  LDL R4, [R1+0xf38] ;  /* 0x000f380001047983 */ /* 0x000ee80000100800 */
[----:B------:R-:W-:Y:S04]  /*3d700*/  STL [R1+0x1828], R86 ;  /* 0x0018285601007387 */ /* 0x000fe80000100800 */
[----:B------:R-:W3:Y:S04]  /*3d710*/  LDL R17, [R1+0xf3c] ;  /* 0x000f3c0001117983 */ /* 0x000ee80000100800 */
[----:B------:R-:W3:Y:S01]  /*3d720*/  LDL R16, [R1+0xf40] ;  /* 0x000f400001107983 */ /* 0x000ee20000100800 */
[----:B------:R-:W-:-:S02]  /*3d730*/  ISETP.GT.AND P1, PT, R7, 0x4d, PT ;  /* 0x0000004d0700780c */ /* 0x000fc40003f24270 */
[----:B------:R-:W-:Y:S02]  /*3d740*/  PRMT R84, RZ, 0x7610, R84 ;  /* 0x00007610ff547816 */ /* 0x000fe40000000054 */
[----:B------:R-:W-:-:S09]  /*3d750*/  PRMT R83, RZ, 0x7610, R83 ;  /* 0x00007610ff537816 */ /* 0x000fd20000000053 */
[----:B----4-:R-:W-:Y:S02]  /*3d760*/  @P1 IMAD.MOV.U32 R8, RZ, RZ, R11 ;  /* 0x000000ffff081224 */ /* 0x010fe400078e000b */
[----:B------:R-:W-:-:S05]  /*3d770*/  @P1 IMAD.MOV.U32 R9, RZ, RZ, R21 ;  /* 0x000000ffff091224 */ /* 0x000fca00078e0015 */
[----:B------:R0:W4:Y:S01]  /*3d780*/  @P1 LDG.E.U8 R84, desc[UR20][R8.64] ;  /* 0x0000001408541981 */ /* 0x000122000c1e1100 */
[----:B------:R-:W-:-:S03]  /*3d790*/  ISETP.GT.AND P2, PT, R7, 0x4e, PT ;  /* 0x0000004e0700780c */ /* 0x000fc60003f44270 */
[----:B--2---:R-:W-:Y:S04]  /*3d7a0*/  STL [R1+0x1838], R85 ;  /* 0x0018385501007387 */ /* 0x004fe80000100800 */
[----:B------:R-:W2:Y:S01]  /*3d7b0*/  LDL R21, [R1+0xf44] ;  /* 0x000f440001157983 */ /* 0x000ea20000100800 */
[----:B0-----:R-:W-:Y:S02]  /*3d7c0*/  @P1 IMAD.MOV.U32 R8, RZ, RZ, R18 ;  /* 0x000000ffff081224 */ /* 0x001fe400078e0012 */
[----:B------:R-:W-:Y:S01]  /*3d7d0*/  @P1 IMAD.MOV.U32 R9, RZ, RZ, R19 ;  /* 0x000000ffff091224 */ /* 0x000fe200078e0013 */
[----:B------:R-:W2:Y:S04]  /*3d7e0*/  LDL R11, [R1+0xf48] ;  /* 0x000f4800010b7983 */ /* 0x000ea80000100800 */
[----:B------:R0:W2:Y:S01]  /*3d7f0*/  @P1 LDG.E.U8 R83, desc[UR20][R8.64] ;  /* 0x0000001408531981 */ /* 0x0000a2000c1e1100 */
[----:B------:R-:W-:-:S02]  /*3d800*/  ISETP.GT.AND P3, PT, R7, 0x4f, PT ;  /* 0x0000004f0700780c */ /* 0x000fc40003f64270 */
[----:B------:R-:W-:Y:S02]  /*3d810*/  PRMT R31, RZ, 0x7610, R31 ;  /* 0x00007610ff1f7816 */ /* 0x000fe4000000001f */
[----:B------:R-:W-:Y:S01]  /*3d820*/  PRMT R30, RZ, 0x7610, R30 ;  /* 0x00007610ff1e7816 */ /* 0x000fe2000000001e */
[----:B0-----:R-:W-:Y:S02]  /*3d830*/  @P2 IMAD.MOV.U32 R8, RZ, RZ, R12 ;  /* 0x000000ffff082224 */ /* 0x001fe400078e000c */
[----:B------:R-:W-:-:S05]  /*3d840*/  @P2 IMAD.MOV.U32 R9, RZ, RZ, R13 ;  /* 0x000000ffff092224 */ /* 0x000fca00078e000d */
[----:B------:R3:W2:Y:S01]  /*3d850*/  @P2 LDG.E.U8 R31, desc[UR20][R8.64] ;  /* 0x00000014081f2981 */ /* 0x0006a2000c1e1100 */
[----:B------:R-:W-:Y:S01]  /*3d860*/  PRMT R10, RZ, 0x7610, R10 ;  /* 0x00007610ff0a7816 */ /* 0x000fe2000000000a */
[----:B---3--:R-:W-:Y:S02]  /*3d870*/  @P2 IMAD.MOV.U32 R9, RZ, RZ, R14 ;  /* 0x000000ffff092224 */ /* 0x008fe400078e000e */
[----:B------:R-:W-:-:S05]  /*3d880*/  @P2 IMAD.MOV.U32 R8, RZ, RZ, R4 ;  /* 0x000000ffff082224 */ /* 0x000fca00078e0004 */
[----:B------:R0:W3:Y:S02]  /*3d890*/  @P2 LDG.E.U8 R30, desc[UR20][R8.64] ;  /* 0x00000014081e2981 */ /* 0x0000e4000c1e1100 */
[----:B0-----:R-:W-:Y:S02]  /*3d8a0*/  @P3 IMAD.MOV.U32 R9, RZ, RZ, R17 ;  /* 0x000000ffff093224 */ /* 0x001fe400078e0011 */
[----:B------:R-:W-:-:S05]  /*3d8b0*/  @P3 IMAD.MOV.U32 R8, RZ, RZ, R16 ;  /* 0x000000ffff083224 */ /* 0x000fca00078e0010 */
[----:B------:R2:W3:Y:S01]  /*3d8c0*/  @P3 LDG.E.U8 R10, desc[UR20][R8.64] ;  /* 0x00000014080a3981 */ /* 0x0004e2000c1e1100 */
[----:B------:R-:W-:-:S03]  /*3d8d0*/  PRMT R20, RZ, 0x7610, R20 ;  /* 0x00007610ff147816 */ /* 0x000fc60000000014 */
[----:B----4-:R-:W-:Y:S01]  /*3d8e0*/  STL [R1+0x17f4], R84 ;  /* 0x0017f45401007387 */ /* 0x010fe20000100800 */
[----:B--2---:R-:W-:Y:S02]  /*3d8f0*/  @P3 IMAD.MOV.U32 R9, RZ, RZ, R21 ;  /* 0x000000ffff093224 */ /* 0x004fe400078e0015 */
[----:B------:R-:W-:Y:S01]  /*3d900*/  @P3 IMAD.MOV.U32 R8, RZ, RZ, R11 ;  /* 0x000000ffff083224 */ /* 0x000fe200078e000b */
[----:B------:R-:W-:Y:S04]  /*3d910*/  STL [R1+0x17f8], R83 ;  /* 0x0017f85301007387 */ /* 0x000fe80000100800 */
[----:B------:R-:W2:Y:S04]  /*3d920*/  LDL R13, [R1+0x1268] ;  /* 0x00126800010d7983 */ /* 0x000ea80000100800 */
[----:B------:R-:W4:Y:S04]  /*3d930*/  LDL R12, [R1+0x1278] ;  /* 0x00127800010c7983 */ /* 0x000f280000100800 */
[----:B------:R2:W4:Y:S04]  /*3d940*/  @P3 LDG.E.U8 R20, desc[UR20][R8.64] ;  /* 0x0000001408143981 */ /* 0x000528000c1e1100 */
[----:B------:R-:W4:Y:S04]  /*3d950*/  LDL R19, [R1+0x126c] ;  /* 0x00126c0001137983 */ /* 0x000f280000100800 */
[----:B------:R-:W4:Y:S04]  /*3d960*/  LDL R18, [R1+0x1270] ;  /* 0x0012700001127983 */ /* 0x000f280000100800 */
[----:B------:R-:W4:Y:S04]  /*3d970*/  LDL R14, [R1+0xf4c] ;  /* 0x000f4c00010e7983 */ /* 0x000f280000100800 */
[----:B------:R-:W4:Y:S04]  /*3d980*/  LDL R4, [R1+0xf50] ;  /* 0x000f500001047983 */ /* 0x000f280000100800 */
[----:B------:R-:W4:Y:S04]  /*3d990*/  LDL R16, [R1+0xf58] ;  /* 0x000f580001107983 */ /* 0x000f280000100800 */
[----:B------:R-:W4:Y:S04]  /*3d9a0*/  LDL R17, [R1+0xf54] ;  /* 0x000f540001117983 */ /* 0x000f280000100800 */
[----:B---3--:R0:W-:Y:S04]  /*3d9b0*/  STL [R1+0x25c], R10 ;  /* 0x00025c0a01007387 */ /* 0x0081e80000100800 */
[----:B------:R-:W3:Y:S04]  /*3d9c0*/  LDL R11, [R1+0xf5c] ;  /* 0x000f5c00010b7983 */ /* 0x000ee80000100800 */
[----:B0-----:R-:W3:Y:S01]  /*3d9d0*/  LDL R10, [R1+0xf60] ;  /* 0x000f6000010a7983 */ /* 0x001ee20000100800 */
[----:B------:R-:W-:-:S03]  /*3d9e0*/  ISETP.GT.AND P1, PT, R7, 0x50, PT ;  /* 0x000000500700780c */ /* 0x000fc60003f24270 */
[----:B------:R0:W-:Y:S01]  /*3d9f0*/  STL [R1+0x264], R31 ;  /* 0x0002641f01007387 */ /* 0x0001e20000100800 */
[----:B------:R-:W-:Y:S02]  /*3da00*/  ISETP.GT.AND P2, PT, R7, 0x51, PT ;  /* 0x000000510700780c */ /* 0x000fe40003f44270 */
[----:B------:R-:W-:Y:S01]  /*3da10*/  PRMT R82, RZ, 0x7610, R82 ;  /* 0x00007610ff527816 */ /* 0x000fe20000000052 */
[----:B0-----:R-:W3:Y:S04]  /*3da20*/  LDL R31, [R1+0xf64] ;  /* 0x000f6400011f7983 */ /* 0x001ee80000100800 */
[----:B------:R0:W-:Y:S01]  /*3da30*/  STL [R1+0x260], R30 ;  /* 0x0002601e01007387 */ /* 0x0001e20000100800 */
[----:B------:R-:W-:-:S03]  /*3da40*/  PRMT R81, RZ, 0x7610, R81 ;  /* 0x00007610ff517816 */ /* 0x000fc60000000051 */
[----:B------:R-:W3:Y:S04]  /*3da50*/  LDL R21, [R1+0xf74] ;  /* 0x000f740001157983 */ /* 0x000ee80000100800 */
[----:B0-----:R-:W3:Y:S01]  /*3da60*/  LDL R30, [R1+0xf68] ;  /* 0x000f6800011e7983 */ /* 0x001ee20000100800 */
[----:B--2---:R-:W-:Y:S02]  /*3da70*/  @P1 IMAD.MOV.U32 R9, RZ, RZ, R13 ;  /* 0x000000ffff091224 */ /* 0x004fe400078e000d */
[----:B----4-:R-:W-:Y:S01]  /*3da80*/  @P1 IMAD.MOV.U32 R8, RZ, RZ, R12 ;  /* 0x000000ffff081224 */ /* 0x010fe200078e000c */
[----:B------:R-:W2:Y:S04]  /*3da90*/  LDL R13, [R1+0xf6c] ;  /* 0x000f6c00010d7983 */ /* 0x000ea80000100800 */
[----:B------:R-:W4:Y:S04]  /*3daa0*/  LDL R12, [R1+0xf70] ;  /* 0x000f7000010c7983 */ /* 0x000f280000100800 */
[----:B------:R0:W2:Y:S04]  /*3dab0*/  @P1 LDG.E.U8 R82, desc[UR20][R8.64] ;  /* 0x0000001408521981 */ /* 0x0000a8000c1e1100 */
[----:B------:R1:W-:Y:S01]  /*3dac0*/  STL [R1+0x258], R20 ;  /* 0x0002581401007387 */ /* 0x0003e20000100800 */
[----:B------:R-:W-:Y:S01]  /*3dad0*/  PRMT R80, RZ, 0x7610, R80 ;  /* 0x00007610ff507816 */ /* 0x000fe20000000050 */
[----:B0-----:R-:W-:-:S02]  /*3dae0*/  @P1 IMAD.MOV.U32 R8, RZ, RZ, R18 ;  /* 0x000000ffff081224 */ /* 0x001fc400078e0012 */
[----:B------:R-:W-:Y:S01]  /*3daf0*/  @P1 IMAD.MOV.U32 R9, RZ, RZ, R19 ;  /* 0x000000ffff091224 */ /* 0x000fe200078e0013 */
[----:B------:R-:W-:Y:S01]  /*3db00*/  ISETP.GT.AND P3, PT, R7, 0x52, PT ;  /* 0x000000520700780c */ /* 0x000fe20003f64270 */
[----:B-1----:R-:W2:Y:S04]  /*3db10*/  LDL R20, [R1+0xf78] ;  /* 0x000f780001147983 */ /* 0x002ea80000100800 */
[----:B------:R0:W2:Y:S04]  /*3db20*/  @P1 LDG.E.U8 R81, desc[UR20][R8.64] ;  /* 0x0000001408511981 */ /* 0x0000a8000c1e1100 */
[----:B------:R-:W2:Y:S01]  /*3db30*/  LDL R19, [R1+0xf84] ;  /* 0x000f840001137983 */ /* 0x000ea20000100800 */
[----:B------:R-:W-:-:S03]  /*3db40*/  PRMT R79, RZ, 0x7610, R79 ;  /* 0x00007610ff4f7816 */ /* 0x000fc6000000004f */
[----:B------:R-:W2:Y:S01]  /*3db50*/  LDL R18, [R1+0xf8c] ;  /* 0x000f8c0001127983 */ /* 0x000ea20000100800 */
[----:B0-----:R-:W-:Y:S02]  /*3db60*/  @P2 IMAD.MOV.U32 R8, RZ, RZ, R4 ;  /* 0x000000ffff082224 */ /* 0x001fe400078e0004 */
[----:B------:R-:W-:Y:S01]  /*3db70*/  @P2 IMAD.MOV.U32 R9, RZ, RZ, R14 ;  /* 0x000000ffff092224 */ /* 0x000fe200078e000e */
[----:B------:R-:W2:Y:S04]  /*3db80*/  LDL R4, [R1+0xf80] ;  /* 0x000f800001047983 */ /* 0x000ea80000100800 */
[----:B------:R-:W2:Y:S04]  /*3db90*/  LDL R14, [R1+0xf7c] ;  /* 0x000f7c00010e7983 */ /* 0x000ea80000100800 */
[----:B------:R0:W2:Y:S02]  /*3dba0*/  @P2 LDG.E.U8 R80, desc[UR20][R8.64] ;  /* 0x0000001408502981 */ /* 0x0000a4000c1e1100 */
[----:B0-----:R-:W-:-:S02]  /*3dbb0*/  @P2 IMAD.MOV.U32 R8, RZ, RZ, R16 ;  /* 0x000000ffff082224 */ /* 0x001fc400078e0010 */
[----:B------:R-:W2:Y:S01]  /*3dbc0*/  LDL R16, [R1+0xf88] ;  /* 0x000f880001107983 */ /* 0x000ea20000100800 */
[----:B------:R-:W-:-:S03]  /*3dbd0*/  @P2 IMAD.MOV.U32 R9, RZ, RZ, R17 ;  /* 0x000000ffff092224 */ /* 0x000fc600078e0011 */
[----:B------:R-:W2:Y:S04]  /*3dbe0*/  LDL R17, [R1+0xf90] ;  /* 0x000f900001117983 */ /* 0x000ea80000100800 */
[----:B------:R3:W2:Y:S02]  /*3dbf0*/  @P2 LDG.E.U8 R79, desc[UR20][R8.64] ;  /* 0x00000014084f2981 */ /* 0x0006a4000c1e1100 */
[----:B---3--:R-:W-:Y:S02]  /*3dc00*/  @P3 IMAD.MOV.U32 R9, RZ, RZ, R11 ;  /* 0x000000ffff093224 */ /* 0x008fe400078e000b */
[----:B------:R-:W3:Y:S01]  /*3dc10*/  LDL R11, [R1+0xf94] ;  /* 0x000f9400010b7983 */ /* 0x000ee20000100800 */
[----:B------:R-:W-:-:S03]  /*3dc20*/  @P3 IMAD.MOV.U32 R8, RZ, RZ, R10 ;  /* 0x000000ffff083224 */ /* 0x000fc600078e000a */
[----:B------:R-:W3:Y:S01]  /*3dc30*/  LDL R10, [R1+0xf98] ;  /* 0x000f9800010a7983 */ /* 0x000ee20000100800 */
[----:B------:R-:W-:Y:S02]  /*3dc40*/  ISETP.GT.AND P1, PT, R7, 0x53, PT ;  /* 0x000000530700780c */ /* 0x000fe40003f24270 */
[----:B------:R-:W-:Y:S02]  /*3dc50*/  PRMT R78, RZ, 0x7610, R78 ;  /* 0x00007610ff4e7816 */ /* 0x000fe4000000004e */
[----:B------:R-:W-:-:S04]  /*3dc60*/  PRMT R77, RZ, 0x7610, R77 ;  /* 0x00007610ff4d7816 */ /* 0x000fc8000000004d */
[----:B------:R0:W3:Y:S01]  /*3dc70*/  @P3 LDG.E.U8 R78, desc[UR20][R8.64] ;  /* 0x00000014084e3981 */ /* 0x0000e2000c1e1100 */
[----:B------:R-:W-:Y:S02]  /*3dc80*/  PRMT R76, RZ, 0x7610, R76 ;  /* 0x00007610ff4c7816 */ /* 0x000fe4000000004c */
[----:B------:R-:W-:Y:S01]  /*3dc90*/  ISETP.GT.AND P2, PT, R7, 0x54, PT ;  /* 0x000000540700780c */ /* 0x000fe20003f44270 */
[----:B0-----:R-:W-:Y:S02]  /*3dca0*/  @P3 IMAD.MOV.U32 R9, RZ, RZ, R31 ;  /* 0x000000ffff093224 */ /* 0x001fe400078e001f */
[----:B------:R-:W-:-:S05]  /*3dcb0*/  @P3 IMAD.MOV.U32 R8, RZ, RZ, R30 ;  /* 0x000000ffff083224 */ /* 0x000fca00078e001e */
[----:B------:R4:W3:Y:S01]  /*3dcc0*/  @P3 LDG.E.U8 R77, desc[UR20][R8.64] ;  /* 0x00000014084d3981 */ /* 0x0008e2000c1e1100 */
[----:B------:R-:W-:Y:S01]  /*3dcd0*/  PRMT R75, RZ, 0x7610, R75 ;  /* 0x00007610ff4b7816 */ /* 0x000fe2000000004b */
[----:B----4-:R-:W-:Y:S02]  /*3dce0*/  @P1 IMAD.MOV.U32 R8, RZ, RZ, R12 ;  /* 0x000000ffff081224 */ /* 0x010fe400078e000c */
[----:B--2---:R-:W-:Y:S01]  /*3dcf0*/  @P1 IMAD.MOV.U32 R9, RZ, RZ, R13 ;  /* 0x000000ffff091224 */ /* 0x004fe200078e000d */
[----:B------:R-:W-:Y:S01]  /*3dd00*/  PRMT R74, RZ, 0x7610, R74 ;  /* 0x00007610ff4a7816 */ /* 0x000fe2000000004a */
[----:B------:R-:W2:Y:S04]  /*3dd10*/  LDL R13, [R1+0xf9c] ;  /* 0x000f9c00010d7983 */ /* 0x000ea80000100800 */
[----:B------:R0:W4:Y:S01]  /*3dd20*/  @P1 LDG.E.U8 R76, desc[UR20][R8.64] ;  /* 0x00000014084c1981 */ /* 0x000122000c1e1100 */
[----:B------:R-:W-:-:S02]  /*3dd30*/  PRMT R73, RZ, 0x7610, R73 ;  /* 0x00007610ff497816 */ /* 0x000fc40000000049 */
[----:B------:R-:W-:Y:S01]  /*3dd40*/  PRMT R72, RZ, 0x7610, R72 ;  /* 0x00007610ff487816 */ /* 0x000fe20000000048 */
[----:B------:R-:W4:Y:S01]  /*3dd50*/  LDL R12, [R1+0xfa0] ;  /* 0x000fa000010c7983 */ /* 0x000f220000100800 */
[----:B0-----:R-:W-:Y:S02]  /*3dd60*/  @P1 IMAD.MOV.U32 R8, RZ, RZ, R20 ;  /* 0x000000ffff081224 */ /* 0x001fe400078e0014 */
[----:B------:R-:W-:Y:S01]  /*3dd70*/  @P1 IMAD.MOV.U32 R9, RZ, RZ, R21 ;  /* 0x000000ffff091224 */ /* 0x000fe200078e0015 */
[----:B------:R-:W-:Y:S01]  /*3dd80*/  PRMT R71, RZ, 0x7610, R71 ;  /* 0x00007610ff477816 */ /* 0x000fe20000000047 */
[----:B------:R-:W4:Y:S04]  /*3dd90*/  LDL R21, [R1+0xfa4] ;  /* 0x000fa40001157983 */ /* 0x000f280000100800 */
[----:B------:R0:W4:Y:S01]  /*3dda0*/  @P1 LDG.E.U8 R75, desc[UR20][R8.64] ;  /* 0x00000014084b1981 */ /* 0x000122000c1e1100 */
[----:B------:R-:W-:-:S03]  /*3ddb0*/  ISETP.GT.AND P1, PT, R7, 0x55, PT ;  /* 0x000000550700780c */ /* 0x000fc60003f24270 */
[----:B------:R-:W4:Y:S01]  /*3ddc0*/  LDL R20, [R1+0xfa8] ;  /* 0x000fa80001147983 */ /* 0x000f220000100800 */
[----:B0-----:R-:W-:Y:S02]  /*3ddd0*/  @P2 IMAD.MOV.U32 R8, RZ, RZ, R4 ;  /* 0x000000ffff082224 */ /* 0x001fe400078e0004 */
[----:B------:R-:W-:Y:S01]  /*3dde0*/  @P2 IMAD.MOV.U32 R9, RZ, RZ, R14 ;  /* 0x000000ffff092224 */ /* 0x000fe200078e000e */
[----:B------:R-:W4:Y:S04]  /*3ddf0*/  LDL R4, [R1+0xfb0] ;  /* 0x000fb00001047983 */ /* 0x000f280000100800 */
[----:B------:R0:W4:Y:S04]  /*3de00*/  @P2 LDG.E.U8 R74, desc[UR20][R8.64] ;  /* 0x00000014084a2981 */ /* 0x000128000c1e1100 */
[----:B------:R-:W4:Y:S01]  /*3de10*/  LDL R14, [R1+0xfac] ;  /* 0x000fac00010e7983 */ /* 0x000f220000100800 */
[----:B0-----:R-:W-:-:S02]  /*3de20*/  @P2 IMAD.MOV.U32 R8, RZ, RZ, R16 ;  /* 0x000000ffff082224 */ /* 0x001fc400078e0010 */
[----:B------:R-:W-:Y:S01]  /*3de30*/  @P2 IMAD.MOV.U32 R9, RZ, RZ, R19 ;  /* 0x000000ffff092224 */ /* 0x000fe200078e0013 */
[----:B------:R-:W4:Y:S04]  /*3de40*/  LDL R16, [R1+0xfb8] ;  /* 0x000fb80001107983 */ /* 0x000f280000100800 */
[----:B------:R0:W4:Y:S02]  /*3de50*/  @P2 LDG.E.U8 R73, desc[UR20][R8.64] ;  /* 0x0000001408492981 */ /* 0x000124000c1e1100 */
[----:B0-----:R-:W-:Y:S02]  /*3de60*/  @P1 IMAD.MOV.U32 R8, RZ, RZ, R17 ;  /* 0x000000ffff081224 */ /* 0x001fe400078e0011 */
[----:B------:R-:W-:Y:S01]  /*3de70*/  @P1 IMAD.MOV.U32 R9, RZ, RZ, R18 ;  /* 0x000000ffff091224 */ /* 0x000fe200078e0012 */
[----:B------:R-:W4:Y:S04]  /*3de80*/  LDL R17, [R1+0xfb4] ;  /* 0x000fb40001117983 */ /* 0x000f280000100800 */
[----:B------:R3:W4:Y:S02]  /*3de90*/  @P1 LDG.E.U8 R72, desc[UR20][R8.64] ;  /* 0x0000001408481981 */ /* 0x000724000c1e1100 */
[----:B---3--:R-:W-:-:S02]  /*3dea0*/  @P1 IMAD.MOV.U32 R9, RZ, RZ, R11 ;  /* 0x000000ffff091224 */ /* 0x008fc400078e000b */
[----:B------:R-:W-:-:S05]  /*3deb0*/  @P1 IMAD.MOV.U32 R8, RZ, RZ, R10 ;  /* 0x000000ffff081224 */ /* 0x000fca00078e000a */
[----:B------:R2:W3:Y:S01]  /*3dec0*/  @P1 LDG.E.U8 R71, desc[UR20][R8.64] ;  /* 0x0000001408471981 */ /* 0x0004e2000c1e1100 */
[C---:B------:R-:W-:Y:S02]  /*3ded0*/  ISETP.GT.AND P2, PT, R7.reuse, 0x56, PT ;  /* 0x000000560700780c */ /* 0x040fe40003f44270 */
[----:B------:R-:W-:Y:S02]  /*3dee0*/  PRMT R28, RZ, 0x7610, R28 ;  /* 0x00007610ff1c7816 */ /* 0x000fe4000000001c */
[----:B------:R-:W-:Y:S02]  /*3def0*/  PRMT R27, RZ, 0x7610, R27 ;  /* 0x00007610ff1b7816 */ /* 0x000fe4000000001b */
[----:B------:R-:W-:Y:S02]  /*3df00*/  ISETP.GT.AND P1, PT, R7, 0x57, PT ;  /* 0x000000570700780c */ /* 0x000fe40003f24270 */
[----:B------:R-:W-:-:S05]  /*3df10*/  PRMT R26, RZ, 0x7610, R26 ;  /* 0x00007610ff1a7816 */ /* 0x000fca000000001a */
[----:B--2---:R-:W-:Y:S02]  /*3df20*/  @P2 IMAD.MOV.U32 R9, RZ, RZ, R13 ;  /* 0x000000ffff092224 */ /* 0x004fe400078e000d */
[----:B----4-:R-:W-:-:S05]  /*3df30*/  @P2 IMAD.MOV.U32 R8, RZ, RZ, R12 ;  /* 0x000000ffff082224 */ /* 0x010fca00078e000c */
[----:B------:R0:W2:Y:S02]  /*3df40*/  @P2 LDG.E.U8 R28, desc[UR20][R8.64] ;  /* 0x00000014081c2981 */ /* 0x0000a4000c1e1100 */
[----:B0-----:R-:W-:Y:S02]  /*3df50*/  @P2 IMAD.MOV.U32 R9, RZ, RZ, R21 ;  /* 0x000000ffff092224 */ /* 0x001fe400078e0015 */
[----:B------:R-:W-:-:S05]  /*3df60*/  @P2 IMAD.MOV.U32 R8, RZ, RZ, R20 ;  /* 0x000000ffff082224 */ /* 0x000fca00078e0014 */
[----:B------:R0:W4:Y:S04]  /*3df70*/  @P2 LDG.E.U8 R27, desc[UR20][R8.64] ;  /* 0x00000014081b2981 */ /* 0x000128000c1e1100 */
[----:B------:R-:W-:Y:S04]  /*3df80*/  STL [R1+0x17fc], R72 ;  /* 0x0017fc4801007387 */ /* 0x000fe80000100800 */
[----:B------:R-:W2:Y:S04]  /*3df90*/  LDL R11, [R1+0x1258] ;  /* 0x00125800010b7983 */ /* 0x000ea80000100800 */
[----:B------:R-:W4:Y:S04]  /*3dfa0*/  LDL R10, [R1+0x125c] ;  /* 0x00125c00010a7983 */ /* 0x000f280000100800 */
[----:B------:R-:W4:Y:S01]  /*3dfb0*/  LDL R18, [R1+0x1260] ;  /* 0x0012600001127983 */ /* 0x000f220000100800 */
[----:B0-----:R-:W-:-:S02]  /*3dfc0*/  @P1 IMAD.MOV.U32 R8, RZ, RZ, R4 ;  /* 0x000000ffff081224 */ /* 0x001fc400078e0004 */
[----:B------:R-:W-:-:S05]  /*3dfd0*/  @P1 IMAD.MOV.U32 R9, RZ, RZ, R14 ;  /* 0x000000ffff091224 */ /* 0x000fca00078e000e */
[----:B------:R0:W4:Y:S01]  /*3dfe0*/  @P1 LDG.E.U8 R26, desc[UR20][R8.64] ;  /* 0x00000014081a1981 */ /* 0x000122000c1e1100 */
[----:B------:R-:W-:Y:S01]  /*3dff0*/  PRMT R25, RZ, 0x7610, R25 ;  /* 0x00007610ff197816 */ /* 0x000fe20000000019 */
[----:B0-----:R-:W-:Y:S02]  /*3e000*/  @P1 IMAD.MOV.U32 R8, RZ, RZ, R16 ;  /* 0x000000ffff081224 */ /* 0x001fe400078e0010 */
[----:B------:R-:W-:-:S05]  /*3e010*/  @P1 IMAD.MOV.U32 R9, RZ, RZ, R17 ;  /* 0x000000ffff091224 */ /* 0x000fca00078e0011 */
[----:B------:R2:W4:Y:S04]  /*3e020*/  @P1 LDG.E.U8 R25, desc[UR20][R8.64] ;  /* 0x0000001408191981 */ /* 0x000528000c1e1100 */
[----:B---3--:R-:W-:Y:S04]  /*3e030*/  STL [R1+0x1808], R71 ;  /* 0x0018084701007387 */ /* 0x008fe80000100800 */
[----:B------:R-:W3:Y:S04]  /*3e040*/  LDL R19, [R1+0x1244] ;  /* 0x0012440001137983 */ /* 0x000ee80000100800 */
[----:B------:R-:W3:Y:S04]  /*3e050*/  LDL R13, [R1+0xfbc] ;  /* 0x000fbc00010d7983 */ /* 0x000ee80000100800 */
[----:B------:R-:W3:Y:S04]  /*3e060*/  LDL R12, [R1+0xfc0] ;  /* 0x000fc000010c7983 */ /* 0x000ee80000100800 */
[----:B------:R-:W3:Y:S04]  /*3e070*/  LDL R21, [R1+0xfc4] ;  /* 0x000fc40001157983 */ /* 0x000ee80000100800 */
[----:B------:R-:W3:Y:S04]  /*3e080*/  LDL R20, [R1+0xfc8] ;  /* 0x000fc80001147983 */ /* 0x000ee80000100800 */
[----:B------:R-:W3:Y:S04]  /*3e090*/  LDL R14, [R1+0xfcc] ;  /* 0x000fcc00010e7983 */ /* 0x000ee80000100800 */
[----:B------:R-:W3:Y:S04]  /*3e0a0*/  LDL R4, [R1+0xfd0] ;  /* 0x000fd00001047983 */ /* 0x000ee80000100800 */
[----:B------:R-:W3:Y:S04]  /*3e0b0*/  LDL R17, [R1+0xfd4] ;  /* 0x000fd40001117983 */ /* 0x000ee80000100800 */
[----:B------:R-:W3:Y:S01]  /*3e0c0*/  LDL R16, [R1+0xfd8] ;  /* 0x000fd80001107983 */ /* 0x000ee20000100800 */
[----:B------:R-:W-:-:S02]  /*3e0d0*/  ISETP.GT.AND P2, PT, R7, 0x58, PT ;  /* 0x000000580700780c */ /* 0x000fc40003f44270 */
[----:B------:R-:W-:Y:S02]  /*3e0e0*/  PRMT R70, RZ, 0x7610, R70 ;  /* 0x00007610ff467816 */ /* 0x000fe40000000046 */
[----:B------:R-:W-:Y:S02]  /*3e0f0*/  ISETP.GT.AND P1, PT, R7, 0x59, PT ;  /* 0x000000590700780c */ /* 0x000fe40003f24270 */
[----:B------:R-:W-:Y:S02]  /*3e100*/  PRMT R69, RZ, 0x7610, R69 ;  /* 0x00007610ff457816 */ /* 0x000fe40000000045 */
[----:B------:R-:W-:Y:S02]  /*3e110*/  PRMT R68, RZ, 0x7610, R68 ;  /* 0x00007610ff447816 */ /* 0x000fe40000000044 */
[----:B------:R-:W-:Y:S02]  /*3e120*/  PRMT R67, RZ, 0x7610, R67 ;  /* 0x00007610ff437816 */ /* 0x000fe40000000043 */
[----:B------:R-:W-:Y:S01]  /*3e130*/  PRMT R66, RZ, 0x7610, R66 ;  /* 0x00007610ff427816 */ /* 0x000fe20000000042 */
[----:B--2---:R-:W-:-:S02]  /*3e140*/  @P2 IMAD.MOV.U32 R9, RZ, RZ, R11 ;  /* 0x000000ffff092224 */ /* 0x004fc400078e000b */
[----:B------:R-:W2:Y:S01]  /*3e150*/  LDL R11, [R1+0xfdc] ;  /* 0x000fdc00010b7983 */ /* 0x000ea20000100800 */
[----:B----4-:R-:W-:-:S03]  /*3e160*/  @P2 IMAD.MOV.U32 R8, RZ, RZ, R10 ;  /* 0x000000ffff082224 */ /* 0x010fc600078e000a */
[----:B------:R-:W4:Y:S04]  /*3e170*/  LDL R10, [R1+0xfe0] ;  /* 0x000fe000010a7983 */ /* 0x000f280000100800 */
[----:B------:R0:W2:Y:S02]  /*3e180*/  @P2 LDG.E.U8 R70, desc[UR20][R8.64] ;  /* 0x0000001408462981 */ /* 0x0000a4000c1e1100 */
[----:B0-----:R-:W-:Y:S02]  /*3e190*/  @P2 IMAD.MOV.U32 R8, RZ, RZ, R18 ;  /* 0x000000ffff082224 */ /* 0x001fe400078e0012 */
[----:B------:R-:W2:Y:S01]  /*3e1a0*/  LDL R18, [R1+0xfe8] ;  /* 0x000fe80001127983 */ /* 0x000ea20000100800 */
[----:B---3--:R-:W-:-:S03]  /*3e1b0*/  @P2 IMAD.MOV.U32 R9, RZ, RZ, R19 ;  /* 0x000000ffff092224 */ /* 0x008fc600078e0013 */
[----:B------:R-:W3:Y:S04]  /*3e1c0*/  LDL R19, [R1+0xfe4] ;  /* 0x000fe40001137983 */ /* 0x000ee80000100800 */
[----:B------:R0:W3:Y:S02]  /*3e1d0*/  @P2 LDG.E.U8 R69, desc[UR20][R8.64] ;  /* 0x0000001408452981 */ /* 0x0000e4000c1e1100 */
[----:B0-----:R-:W-:Y:S02]  /*3e1e0*/  @P1 IMAD.MOV.U32 R8, RZ, RZ, R12 ;  /* 0x000000ffff081224 */ /* 0x001fe400078e000c */
[----:B------:R-:W-:Y:S02]  /*3e1f0*/  @P1 IMAD.MOV.U32 R9, RZ, RZ, R13 ;  /* 0x000000ffff091224 */ /* 0x000fe400078e000d */
[----:B------:R-:W3:Y:S04]  /*3e200*/  LDL R13, [R1+0xfec] ;  /* 0x000fec00010d7983 */ /* 0x000ee80000100800 */
[----:B------:R-:W-:Y:S04]  /*3e210*/  STL [R1+0x254], R28 ;  /* 0x0002541c01007387 */ /* 0x000fe80000100800 */
[----:B------:R-:W3:Y:S04]  /*3e220*/  LDL R12, [R1+0xff0] ;  /* 0x000ff000010c7983 */ /* 0x000ee80000100800 */
[----:B------:R0:W3:Y:S01]  /*3e230*/  @P1 LDG.E.U8 R68, desc[UR20][R8.64] ;  /* 0x0000001408441981 */ /* 0x0000e2000c1e1100 */
[----:B------:R-:W-:Y:S01]  /*3e240*/  ISETP.GT.AND P2, PT, R7, 0x5a, PT ;  /* 0x0000005a0700780c */ /* 0x000fe20003f44270 */
[----:B0-----:R-:W-:-:S02]  /*3e250*/  @P1 IMAD.MOV.U32 R9, RZ, RZ, R21 ;  /* 0x000000ffff091224 */ /* 0x001fc400078e0015 */
[----:B------:R-:W3:Y:S01]  /*3e260*/  LDL R21, [R1+0xff4] ;  /* 0x000ff40001157983 */ /* 0x000ee20000100800 */
[----:B------:R-:W-:-:S03]  /*3e270*/  @P1 IMAD.MOV.U32 R8, RZ, RZ, R20 ;  /* 0x000000ffff081224 */ /* 0x000fc600078e0014 */
[----:B------:R-:W-:Y:S04]  /*3e280*/  STL [R1+0x250], R27 ;  /* 0x0002501b01007387 */ /* 0x000fe80000100800 */
[----:B------:R-:W3:Y:S04]  /*3e290*/  LDL R20, [R1+0xff8] ;  /* 0x000ff80001147983 */ /* 0x000ee80000100800 */
[----:B------:R0:W3:Y:S02]  /*3e2a0*/  @P1 LDG.E.U8 R67, desc[UR20][R8.64] ;  /* 0x0000001408431981 */ /* 0x0000e4000c1e1100 */
        /* <DEDUP_REMOVED lines=10> */
[----:B------:R-:W3:Y:S01]  /*3e350*/  LDL R16, [R1+0x1008] ;  /* 0x0010080001107983 */ /* 0x000ee20000100800 */
[----:B------:R-:W-:Y:S02]  /*3e360*/  ISETP.GT.AND P1, PT, R7, 0x5b, PT ;  /* 0x0000005b0700780c */ /* 0x000fe40003f24270 */
[----:B------:R-:W-:Y:S02]  /*3e370*/  PRMT R65, RZ, 0x7610, R65 ;  /* 0x00007610ff417816 */ /* 0x000fe40000000041 */
[----:B------:R-:W-:-:S04]  /*3e380*/  PRMT R62, RZ, 0x7610, R62 ;  /* 0x00007610ff3e7816 */ /* 0x000fc8000000003e */
[----:B------:R4:W3:Y:S01]  /*3e390*/  @P2 LDG.E.U8 R65, desc[UR20][R8.64] ;  /* 0x0000001408412981 */ /* 0x0008e2000c1e1100 */
[----:B------:R-:W-:Y:S02]  /*3e3a0*/  ISETP.GT.AND P2, PT, R7, 0x5c, PT ;  /* 0x0000005c0700780c */ /* 0x000fe40003f44270 */
[----:B------:R-:W-:Y:S02]  /*3e3b0*/  PRMT R60, RZ, 0x7610, R60 ;  /* 0x00007610ff3c7816 */ /* 0x000fe4000000003c */
[----:B----4-:R-:W-:Y:S02]  /*3e3c0*/  @P1 IMAD.MOV.U32 R8, RZ, RZ, R10 ;  /* 0x000000ffff081224 */ /* 0x010fe400078e000a */
[----:B--2---:R-:W-:Y:S01]  /*3e3d0*/  @P1 IMAD.MOV.U32 R9, RZ, RZ, R11 ;  /* 0x000000ffff091224 */ /* 0x004fe200078e000b */
[----:B------:R-:W2:Y:S04]  /*3e3e0*/  LDL R10, [R1+0x1010] ;  /* 0x00101000010a7983 */ /* 0x000ea80000100800 */
[----:B------:R-:W4:Y:S04]  /*3e3f0*/  LDL R11, [R1+0x100c] ;  /* 0x00100c00010b7983 */ /* 0x000f280000100800 */
[----:B------:R0:W4:Y:S01]  /*3e400*/  @P1 LDG.E.U8 R62, desc[UR20][R8.64] ;  /* 0x00000014083e1981 */ /* 0x000122000c1e1100 */
[----:B------:R-:W-:Y:S01]  /*3e410*/  PRMT R58, RZ, 0x7610, R58 ;  /* 0x00007610ff3a7816 */ /* 0x000fe2000000003a */
[----:B0-----:R-:W-:-:S02]  /*3e420*/  @P1 IMAD.MOV.U32 R8, RZ, RZ, R18 ;  /* 0x000000ffff081224 */ /* 0x001fc400078e0012 */
[----:B------:R-:W4:Y:S01]  /*3e430*/  LDL R18, [R1+0x1018] ;  /* 0x0010180001127983 */ /* 0x000f220000100800 */
[----:B------:R-:W-:Y:S02]  /*3e440*/  PRMT R56, RZ, 0x7610, R56 ;  /* 0x00007610ff387816 */ /* 0x000fe40000000038 */
[----:B------:R-:W-:Y:S02]  /*3e450*/  PRMT R54, RZ, 0x7610, R54 ;  /* 0x00007610ff367816 */ /* 0x000fe40000000036 */
[----:B------:R-:W-:Y:S01]  /*3e460*/  PRMT R52, RZ, 0x7610, R52 ;  /* 0x00007610ff347816 */ /* 0x000fe20000000034 */
[----:B---3--:R-:W-:Y:S02]  /*3e470*/  @P1 IMAD.MOV.U32 R9, RZ, RZ, R19 ;  /* 0x000000ffff091224 */ /* 0x008fe400078e0013 */
[----:B------:R-:W3:Y:S04]  /*3e480*/  LDL R19, [R1+0x1014] ;  /* 0x0010140001137983 */ /* 0x000ee80000100800 */
[----:B------:R0:W3:Y:S02]  /*3e490*/  @P1 LDG.E.U8 R60, desc[UR20][R8.64] ;  /* 0x00000014083c1981 */ /* 0x0000e4000c1e1100 */
[----:B0-----:R-:W-:-:S02]  /*3e4a0*/  @P2 IMAD.MOV.U32 R9, RZ, RZ, R13 ;  /* 0x000000ffff092224 */ /* 0x001fc400078e000d */
[----:B------:R-:W3:Y:S01]  /*3e4b0*/  LDL R13, [R1+0x101c] ;  /* 0x00101c00010d7983 */ /* 0x000ee20000100800 */
[----:B------:R-:W-:-:S03]  /*3e4c0*/  @P2 IMAD.MOV.U32 R8, RZ, RZ, R12 ;  /* 0x000000ffff082224 */ /* 0x000fc600078e000c */
[----:B------:R-:W3:Y:S04]  /*3e4d0*/  LDL R12, [R1+0x1020] ;  /* 0x00102000010c7983 */ /* 0x000ee80000100800 */
[----:B------:R0:W3:Y:S01]  /*3e4e0*/  @P2 LDG.E.U8 R58, desc[UR20][R8.64] ;  /* 0x00000014083a2981 */ /* 0x0000e2000c1e1100 */
[----:B------:R-:W-:Y:S01]  /*3e4f0*/  ISETP.GT.AND P1, PT, R7, 0x5d, PT ;  /* 0x0000005d0700780c */ /* 0x000fe20003f24270 */
[----:B0-----:R-:W-:Y:S02]  /*3e500*/  @P2 IMAD.MOV.U32 R9, RZ, RZ, R21 ;  /* 0x000000ffff092224 */ /* 0x001fe400078e0015 */
[----:B------:R-:W3:Y:S01]  /*3e510*/  LDL R21, [R1+0x1024] ;  /* 0x0010240001157983 */ /* 0x000ee20000100800 */
[----:B------:R-:W-:-:S03]  /*3e520*/  @P2 IMAD.MOV.U32 R8, RZ, RZ, R20 ;  /* 0x000000ffff082224 */ /* 0x000fc600078e0014 */
[----:B------:R-:W3:Y:S04]  /*3e530*/  LDL R20, [R1+0x1028] ;  /* 0x0010280001147983 */ /* 0x000ee80000100800 */
[----:B------:R0:W3:Y:S02]  /*3e540*/  @P2 LDG.E.U8 R56, desc[UR20][R8.64] ;  /* 0x0000001408382981 */ /* 0x0000e4000c1e1100 */
[----:B0-----:R-:W-:Y:S02]  /*3e550*/  @P1 IMAD.MOV.U32 R9, RZ, RZ, R14 ;  /* 0x000000ffff091224 */ /* 0x001fe400078e000e */
[----:B------:R-:W-:Y:S01]  /*3e560*/  @P1 IMAD.MOV.U32 R8, RZ, RZ, R4 ;  /* 0x000000ffff081224 */ /* 0x000fe200078e0004 */
[----:B------:R-:W-:Y:S01]  /*3e570*/  ISETP.GT.AND P2, PT, R7, 0x5e, PT ;  /* 0x0000005e0700780c */ /* 0x000fe20003f44270 */
[----:B------:R-:W3:Y:S04]  /*3e580*/  LDL R14, [R1+0x1238] ;  /* 0x00123800010e7983 */ /* 0x000ee80000100800 */
[----:B------:R0:W3:Y:S01]  /*3e590*/  @P1 LDG.E.U8 R54, desc[UR20][R8.64] ;  /* 0x0000001408361981 */ /* 0x0000e2000c1e1100 */
[----:B------:R-:W-:-:S02]  /*3e5a0*/  PRMT R24, RZ, 0x7610, R24 ;  /* 0x00007610ff187816 */ /* 0x000fc40000000018 */
[----:B------:R-:W-:Y:S01]  /*3e5b0*/  PRMT R23, RZ, 0x7610, R23 ;  /* 0x00007610ff177816 */ /* 0x000fe20000000017 */
[----:B------:R-:W3:Y:S01]  /*3e5c0*/  LDL R4, [R1+0x1248] ;  /* 0x0012480001047983 */ /* 0x000ee20000100800 */
[----:B0-----:R-:W-:Y:S02]  /*3e5d0*/  @P1 IMAD.MOV.U32 R9, RZ, RZ, R17 ;  /* 0x000000ffff091224 */ /* 0x001fe400078e0011 */
[----:B------:R-:W-:-:S05]  /*3e5e0*/  @P1 IMAD.MOV.U32 R8, RZ, RZ, R16 ;  /* 0x000000ffff081224 */ /* 0x000fca00078e0010 */
[----:B------:R2:W3:Y:S01]  /*3e5f0*/  @P1 LDG.E.U8 R52, desc[UR20][R8.64] ;  /* 0x0000001408341981 */ /* 0x0004e2000c1e1100 */
[----:B------:R-:W-:Y:S02]  /*3e600*/  ISETP.GT.AND P1, PT, R7, 0x5f, PT ;  /* 0x0000005f0700780c */ /* 0x000fe40003f24270 */
[----:B------:R-:W-:Y:S01]  /*3e610*/  PRMT R22, RZ, 0x7610, R22 ;  /* 0x00007610ff167816 */ /* 0x000fe20000000016 */
[----:B--2---:R-:W-:Y:S02]  /*3e620*/  @P2 IMAD.MOV.U32 R8, RZ, RZ, R10 ;  /* 0x000000ffff082224 */ /* 0x004fe400078e000a */
[----:B----4-:R-:W-:-:S05]  /*3e630*/  @P2 IMAD.MOV.U32 R9, RZ, RZ, R11 ;  /* 0x000000ffff092224 */ /* 0x010fca00078e000b */
[----:B------:R0:W2:Y:S02]  /*3e640*/  @P2 LDG.E.U8 R24, desc[UR20][R8.64] ;  /* 0x0000001408182981 */ /* 0x0000a4000c1e1100 */
[----:B0-----:R-:W-:Y:S01]  /*3e650*/  @P2 IMAD.MOV.U32 R8, RZ, RZ, R18 ;  /* 0x000000ffff082224 */ /* 0x001fe200078e0012 */
[----:B------:R-:W-:Y:S01]  /*3e660*/  PRMT R15, RZ, 0x7610, R15 ;  /* 0x00007610ff0f7816 */ /* 0x000fe2000000000f */
[----:B---3--:R-:W-:-:S05]  /*3e670*/  @P2 IMAD.MOV.U32 R9, RZ, RZ, R19 ;  /* 0x000000ffff092224 */ /* 0x008fca00078e0013 */
[----:B------:R0:W3:Y:S02]  /*3e680*/  @P2 LDG.E.U8 R23, desc[UR20][R8.64] ;  /* 0x0000001408172981 */ /* 0x0000e4000c1e1100 */
[----:B0-----:R-:W-:Y:S02]  /*3e690*/  @P1 IMAD.MOV.U32 R9, RZ, RZ, R13 ;  /* 0x000000ffff091224 */ /* 0x001fe400078e000d */
[----:B------:R-:W-:-:S05]  /*3e6a0*/  @P1 IMAD.MOV.U32 R8, RZ, RZ, R12 ;  /* 0x000000ffff081224 */ /* 0x000fca00078e000c */
[----:B------:R0:W4:Y:S02]  /*3e6b0*/  @P1 LDG.E.U8 R22, desc[UR20][R8.64] ;  /* 0x0000001408161981 */ /* 0x000124000c1e1100 */
[----:B0-----:R-:W-:Y:S02]  /*3e6c0*/  @P1 IMAD.MOV.U32 R9, RZ, RZ, R21 ;  /* 0x000000ffff091224 */ /* 0x001fe400078e0015 */
[----:B------:R-:W-:-:S05]  /*3e6d0*/  @P1 IMAD.MOV.U32 R8, RZ, RZ, R20 ;  /* 0x000000ffff081224 */ /* 0x000fca00078e0014 */
[----:B------:R0:W3:Y:S04]  /*3e6e0*/  @P1 LDG.E.U8 R15, desc[UR20][R8.64] ;  /* 0x00000014080f1981 */ /* 0x0000e8000c1e1100 */
[----:B------:R-:W-:Y:S04]  /*3e6f0*/  STL [R1+0x180c], R54 ;  /* 0x00180c3601007387 */ /* 0x000fe80000100800 */
[----:B------:R-:W4:Y:S04]  /*3e700*/  LDL R17, [R1+0x123c] ;  /* 0x00123c0001117983 */ /* 0x000f280000100800 */
[----:B------:R-:W4:Y:S04]  /*3e710*/  LDL R16, [R1+0x1240] ;  /* 0x0012400001107983 */ /* 0x000f280000100800 */
[----:B------:R-:W-:Y:S04]  /*3e720*/  STL [R1+0x1810], R52 ;  /* 0x0018103401007387 */ /* 0x000fe80000100800 */
[----:B------:R-:W4:Y:S04]  /*3e730*/  LDL R11, [R1+0x102c] ;  /* 0x00102c00010b7983 */ /* 0x000f280000100800 */
[----:B------:R-:W4:Y:S04]  /*3e740*/  LDL R10, [R1+0x1030] ;  /* 0x00103000010a7983 */ /* 0x000f280000100800 */
[----:B------:R-:W4:Y:S04]  /*3e750*/  LDL R19, [R1+0x1034] ;  /* 0x0010340001137983 */ /* 0x000f280000100800 */
[----:B------:R-:W4:Y:S01]  /*3e760*/  LDL R18, [R1+0x1038] ;  /* 0x0010380001127983 */ /* 0x000f220000100800 */
[----:B------:R-:W-:-:S03]  /*3e770*/  ISETP.GT.AND P2, PT, R7, 0x60, PT ;  /* 0x000000600700780c */ /* 0x000fc60003f44270 */
[----:B------:R-:W4:Y:S04]  /*3e780*/  LDL R13, [R1+0x103c] ;  /* 0x00103c00010d7983 */ /* 0x000f280000100800 */
[----:B------:R-:W4:Y:S04]  /*3e790*/  LDL R12, [R1+0x1040] ;  /* 0x00104000010c7983 */ /* 0x000f280000100800 */
[----:B--2---:R1:W-:Y:S02]  /*3e7a0*/  STL [R1+0x244], R24 ;  /* 0x0002441801007387 */ /* 0x0043e40000100800 */
[----:B0-----:R-:W-:-:S02]  /*3e7b0*/  @P2 IMAD.MOV.U32 R9, RZ, RZ, R14 ;  /* 0x000000ffff092224 */ /* 0x001fc400078e000e */
[----:B-1----:R-:W2:Y:S01]  /*3e7c0*/  LDL R24, [R1+0x1044] ;  /* 0x0010440001187983 */ /* 0x002ea20000100800 */
[----:B------:R-:W-:Y:S01]  /*3e7d0*/  @P2 IMAD.MOV.U32 R8, RZ, RZ, R4 ;  /* 0x000000ffff082224 */ /* 0x000fe200078e0004 */
[----:B------:R-:W-:Y:S02]  /*3e7e0*/  PRMT R50, RZ, 0x7610, R50 ;  /* 0x00007610ff327816 */ /* 0x000fe40000000032 */
[----:B------:R-:W-:-:S04]  /*3e7f0*/  ISETP.GT.AND P1, PT, R7, 0x61, PT ;  /* 0x000000610700780c */ /* 0x000fc80003f24270 */
[----:B------:R4:W2:Y:S01]  /*3e800*/  @P2 LDG.E.U8 R50, desc[UR20][R8.64] ;  /* 0x0000001408322981 */ /* 0x0008a2000c1e1100 */
[----:B------:R-:W-:-:S03]  /*3e810*/  PRMT R48, RZ, 0x7610, R48 ;  /* 0x00007610ff307816 */ /* 0x000fc60000000030 */
[----:B---3--:R0:W-:Y:S04]  /*3e820*/  STL [R1+0x238], R15 ;  /* 0x0002380f01007387 */ /* 0x0081e80000100800 */
[----:B------:R-:W3:Y:S04]  /*3e830*/  LDL R14, [R1+0x104c] ;  /* 0x00104c00010e7983 */ /* 0x000ee80000100800 */
[----:B------:R-:W3:Y:S04]  /*3e840*/  LDL R4, [R1+0x1050] ;  /* 0x0010500001047983 */ /* 0x000ee80000100800 */
[----:B0-----:R-:W3:Y:S04]  /*3e850*/  LDL R15, [R1+0x1048] ;  /* 0x00104800010f7983 */ /* 0x001ee80000100800 */
[----:B------:R-:W3:Y:S04]  /*3e860*/  LDL R21, [R1+0x1054] ;  /* 0x0010540001157983 */ /* 0x000ee80000100800 */
[----:B------:R-:W3:Y:S01]  /*3e870*/  LDL R20, [R1+0x1058] ;  /* 0x0010580001147983 */ /* 0x000ee20000100800 */
[----:B----4-:R-:W-:-:S03]  /*3e880*/  @P2 IMAD.MOV.U32 R9, RZ, RZ, R17 ;  /* 0x000000ffff092224 */ /* 0x010fc600078e0011 */
[----:B------:R-:W4:Y:S01]  /*3e890*/  LDL R17, [R1+0x105c] ;  /* 0x00105c0001117983 */ /* 0x000f220000100800 */
[----:B------:R-:W-:-:S03]  /*3e8a0*/  @P2 IMAD.MOV.U32 R8, RZ, RZ, R16 ;  /* 0x000000ffff082224 */ /* 0x000fc600078e0010 */
[----:B------:R-:W4:Y:S04]  /*3e8b0*/  LDL R16, [R1+0x1060] ;  /* 0x0010600001107983 */ /* 0x000f280000100800 */
[----:B------:R0:W-:Y:S04]  /*3e8c0*/  STL [R1+0x240], R23 ;  /* 0x0002401701007387 */ /* 0x0001e80000100800 */
[----:B------:R1:W4:Y:S04]  /*3e8d0*/  @P2 LDG.E.U8 R48, desc[UR20][R8.64] ;  /* 0x0000001408302981 */ /* 0x000328000c1e1100 */
[----:B0-----:R-:W4:Y:S04]  /*3e8e0*/  LDL R23, [R1+0x1064] ;  /* 0x0010640001177983 */ /* 0x001f280000100800 */
[----:B------:R0:W-:Y:S01]  /*3e8f0*/  STL [R1+0x23c], R22 ;  /* 0x00023c1601007387 */ /* 0x0001e20000100800 */
[----:B-1----:R-:W-:-:S02]  /*3e900*/  PRMT R8, RZ, 0x7610, R8 ;  /* 0x00007610ff087816 */ /* 0x002fc40000000008 */
[----:B------:R-:W-:Y:S01]  /*3e910*/  ISETP.GT.AND P2, PT, R7, 0x62, PT ;  /* 0x000000620700780c */ /* 0x000fe20003f44270 */
[----:B------:R-:W4:Y:S04]  /*3e920*/  LDL R25, [R1+0x1078] ;  /* 0x0010780001197983 */ /* 0x000f280000100800 */
[----:B------:R1:W4:Y:S04]  /*3e930*/  @P1 LDG.E.U8 R8, desc[UR20][R10.64] ;  /* 0x000000140a081981 */ /* 0x000328000c1e1100 */
[----:B0-----:R-:W4:Y:S01]  /*3e940*/  LDL R22, [R1+0x1068] ;  /* 0x0010680001167983 */ /* 0x001f220000100800 */
[----:B------:R-:W-:-:S02]  /*3e950*/  PRMT R9, RZ, 0x7610, R9 ;  /* 0x00007610ff097816 */ /* 0x000fc40000000009 */
[C---:B------:R-:W-:Y:S01]  /*3e960*/  ISETP.GT.AND P3, PT, R7.reuse, 0x65, PT ;  /* 0x000000650700780c */ /* 0x040fe20003f64270 */
[----:B------:R-:W4:Y:S01]  /*3e970*/  LDL R28, [R1+0x1074] ;  /* 0x00107400011c7983 */ /* 0x000f220000100800 */
[----:B-1----:R-:W-:Y:S02]  /*3e980*/  @P1 IMAD.MOV.U32 R10, RZ, RZ, R18 ;  /* 0x000000ffff0a1224 */ /* 0x002fe400078e0012 */
[----:B------:R-:W-:Y:S01]  /*3e990*/  @P1 IMAD.MOV.U32 R11, RZ, RZ, R19 ;  /* 0x000000ffff0b1224 */ /* 0x000fe200078e0013 */
[----:B------:R-:W4:Y:S04]  /*3e9a0*/  LDL R18, [R1+0x1070] ;  /* 0x0010700001127983 */ /* 0x000f280000100800 */
[----:B------:R-:W4:Y:S04]  /*3e9b0*/  LDL R19, [R1+0x106c] ;  /* 0x00106c0001137983 */ /* 0x000f280000100800 */
[----:B------:R0:W4:Y:S01]  /*3e9c0*/  @P1 LDG.E.U8 R9, desc[UR20][R10.64] ;  /* 0x000000140a091981 */ /* 0x000122000c1e1100 */
[----:B------:R-:W-:-:S03]  /*3e9d0*/  ISETP.GT.AND P1, PT, R7, 0x63, PT ;  /* 0x000000630700780c */ /* 0x000fc60003f24270 */
[----:B------:R-:W4:Y:S04]  /*3e9e0*/  LDL R27, [R1+0x1214] ;  /* 0x00121400011b7983 */ /* 0x000f280000100800 */
[----:B------:R-:W4:Y:S01]  /*3e9f0*/  LDL R26, [R1+0x1230] ;  /* 0x00123000011a7983 */ /* 0x000f220000100800 */
[----:B0-----:R-:W-:Y:S02]  /*3ea00*/  PRMT R10, RZ, 0x7610, R10 ;  /* 0x00007610ff0a7816 */ /* 0x001fe4000000000a */
[----:B------:R-:W-:-:S04]  /*3ea10*/  PRMT R11, RZ, 0x7610, R11 ;  /* 0x00007610ff0b7816 */ /* 0x000fc8000000000b */
[----:B------:R2:W4:Y:S02]  /*3ea20*/  @P2 LDG.E.U8 R10, desc[UR20][R12.64] ;  /* 0x000000140c0a2981 */ /* 0x000524000c1e1100 */
[----:B--2---:R-:W-:Y:S02]  /*3ea30*/  @P2 IMAD.MOV.U32 R13, RZ, RZ, R24 ;  /* 0x000000ffff0d2224 */ /* 0x004fe400078e0018 */
[----:B------:R-:W2:Y:S01]  /*3ea40*/  LDL R24, [R1+0x107c] ;  /* 0x00107c0001187983 */ /* 0x000ea20000100800 */
[----:B---3--:R-:W-:Y:S02]  /*3ea50*/  @P2 IMAD.MOV.U32 R12, RZ, RZ, R15 ;  /* 0x000000ffff0c2224 */ /* 0x008fe400078e000f */
[----:B------:R-:W-:-:S03]  /*3ea60*/  @P1 IMAD.MOV.U32 R15, RZ, RZ, R14 ;  /* 0x000000ffff0f1224 */ /* 0x000fc600078e000e */
[----:B------:R0:W3:Y:S01]  /*3ea70*/  @P2 LDG.E.U8 R11, desc[UR20][R12.64] ;  /* 0x000000140c0b2981 */ /* 0x0000e2000c1e1100 */
[----:B------:R-:W-:Y:S01]  /*3ea80*/  @P1 IMAD.MOV.U32 R14, RZ, RZ, R4 ;  /* 0x000000ffff0e1224 */ /* 0x000fe200078e0004 */
[----:B------:R-:W-:Y:S02]  /*3ea90*/  ISETP.GT.AND P2, PT, R7, 0x64, PT ;  /* 0x000000640700780c */ /* 0x000fe40003f44270 */
[----:B------:R-:W3:Y:S01]  /*3eaa0*/  LDL R4, [R1+0x1080] ;  /* 0x0010800001047983 */ /* 0x000ee20000100800 */
[----:B0-----:R-:W-:Y:S02]  /*3eab0*/  PRMT R12, RZ, 0x7610, R12 ;  /* 0x00007610ff0c7816 */ /* 0x001fe4000000000c */
[----:B------:R-:W-:-:S04]  /*3eac0*/  PRMT R13, RZ, 0x7610, R13 ;  /* 0x00007610ff0d7816 */ /* 0x000fc8000000000d */
[----:B------:R0:W3:Y:S02]  /*3ead0*/  @P1 LDG.E.U8 R12, desc[UR20][R14.64] ;  /* 0x000000140e0c1981 */ /* 0x0000e4000c1e1100 */
[----:B0-----:R-:W-:Y:S02]  /*3eae0*/  @P1 IMAD.MOV.U32 R14, RZ, RZ, R20 ;  /* 0x000000ffff0e1224 */ /* 0x001fe400078e0014 */
[----:B------:R-:W-:Y:S01]  /*3eaf0*/  @P1 IMAD.MOV.U32 R15, RZ, RZ, R21 ;  /* 0x000000ffff0f1224 */ /* 0x000fe200078e0015 */
[----:B------:R-:W3:Y:S04]  /*3eb00*/  LDL R20, [R1+0x122c] ;  /* 0x00122c0001147983 */ /* 0x000ee80000100800 */
[----:B------:R0:W3:Y:S04]  /*3eb10*/  @P1 LDG.E.U8 R13, desc[UR20][R14.64] ;  /* 0x000000140e0d1981 */ /* 0x0000e8000c1e1100 */
[----:B------:R-:W3:Y:S01]  /*3eb20*/  LDL R21, [R1+0x1228] ;  /* 0x0012280001157983 */ /* 0x000ee20000100800 */
[----:B0-----:R-:W-:-:S02]  /*3eb30*/  PRMT R14, RZ, 0x7610, R14 ;  /* 0x00007610ff0e7816 */ /* 0x001fc4000000000e */
[----:B------:R-:W-:-:S04]  /*3eb40*/  PRMT R15, RZ, 0x7610, R15 ;  /* 0x00007610ff0f7816 */ /* 0x000fc8000000000f */
[----:B----4-:R0:W4:Y:S02]  /*3eb50*/  @P2 LDG.E.U8 R14, desc[UR20][R16.64] ;  /* 0x00000014100e2981 */ /* 0x010124000c1e1100 */
[----:B0-----:R-:W-:Y:S02]  /*3eb60*/  @P2 IMAD.MOV.U32 R16, RZ, RZ, R22 ;  /* 0x000000ffff102224 */ /* 0x001fe400078e0016 */
[----:B------:R-:W-:Y:S01]  /*3eb70*/  @P2 IMAD.MOV.U32 R17, RZ, RZ, R23 ;  /* 0x000000ffff112224 */ /* 0x000fe200078e0017 */
[----:B------:R-:W-:Y:S01]  /*3eb80*/  ISETP.GT.AND P1, PT, R7, 0x66, PT ;  /* 0x000000660700780c */ /* 0x000fe20003f24270 */
[----:B------:R-:W4:Y:S04]  /*3eb90*/  LDL R23, [R1+0x109c] ;  /* 0x00109c0001177983 */ /* 0x000f280000100800 */
[----:B------:R0:W4:Y:S01]  /*3eba0*/  @P2 LDG.E.U8 R15, desc[UR20][R16.64] ;  /* 0x00000014100f2981 */ /* 0x000122000c1e1100 */
[----:B------:R-:W-:-:S03]  /*3ebb0*/  PRMT R29, RZ, 0x7610, R29 ;  /* 0x00007610ff1d7816 */ /* 0x000fc6000000001d */
[----:B------:R-:W4:Y:S01]  /*3ebc0*/  LDL R22, [R1+0x10a0] ;  /* 0x0010a00001167983 */ /* 0x000f220000100800 */
[----:B0-----:R-:W-:-:S06]  /*3ebd0*/  PRMT R16, RZ, 0x7610, R16 ;  /* 0x00007610ff107816 */ /* 0x001fcc0000000010 */
[----:B------:R0:W4:Y:S01]  /*3ebe0*/  @P3 LDG.E.U8 R16, desc[UR20][R18.64] ;  /* 0x0000001412103981 */ /* 0x000122000c1e1100 */
[----:B------:R-:W-:Y:S01]  /*3ebf0*/  PRMT R17, RZ, 0x7610, R17 ;  /* 0x00007610ff117816 */ /* 0x000fe20000000011 */
[----:B0-----:R-:W-:Y:S02]  /*3ec00*/  @P3 IMAD.MOV.U32 R18, RZ, RZ, R25 ;  /* 0x000000ffff123224 */ /* 0x001fe400078e0019 */
[----:B------:R-:W-:-:S05]  /*3ec10*/  @P3 IMAD.MOV.U32 R19, RZ, RZ, R28 ;  /* 0x000000ffff133224 */ /* 0x000fca00078e001c */
[----:B------:R2:W4:Y:S02]  /*3ec20*/  @P3 LDG.E.U8 R17, desc[UR20][R18.64] ;  /* 0x0000001412113981 */ /* 0x000524000c1e1100 */
[----:B--2---:R-:W-:Y:S02]  /*3ec30*/  @P1 IMAD.MOV.U32 R19, RZ, RZ, R24 ;  /* 0x000000ffff131224 */ /* 0x004fe400078e0018 */
[----:B---3--:R-:W-:-:S05]  /*3ec40*/  @P1 IMAD.MOV.U32 R18, RZ, RZ, R4 ;  /* 0x000000ffff121224 */ /* 0x008fca00078e0004 */
[----:B------:R0:W2:Y:S04]  /*3ec50*/  @P1 LDG.E.U8 R29, desc[UR20][R18.64] ;  /* 0x00000014121d1981 */ /* 0x0000a8000c1e1100 */
[----:B----4-:R-:W-:Y:S04]  /*3ec60*/  STL [R1+0x1814], R16 ;  /* 0x0018141001007387 */ /* 0x010fe80000100800 */
[----:B------:R-:W3:Y:S04]  /*3ec70*/  LDL R25, [R1+0x11dc] ;  /* 0x0011dc0001197983 */ /* 0x000ee80000100800 */
[----:B------:R-:W4:Y:S04]  /*3ec80*/  LDL R28, [R1+0x10a4] ;  /* 0x0010a400011c7983 */ /* 0x000f280000100800 */
[----:B------:R-:W4:Y:S04]  /*3ec90*/  LDL R24, [R1+0x10a8] ;  /* 0x0010a80001187983 */ /* 0x000f280000100800 */
[----:B------:R-:W4:Y:S01]  /*3eca0*/  LDL R4, [R1+0x10ac] ;  /* 0x0010ac0001047983 */ /* 0x000f220000100800 */
[----:B------:R-:W-:-:S02]  /*3ecb0*/  ISETP.GT.AND P2, PT, R7, 0x68, PT ;  /* 0x000000680700780c */ /* 0x000fc40003f44270 */
[----:B0-----:R-:W-:Y:S01]  /*3ecc0*/  PRMT R18, RZ, 0x7610, R18 ;  /* 0x00007610ff127816 */ /* 0x001fe20000000012 */
[----:B------:R-:W4:Y:S04]  /*3ecd0*/  LDL R31, [R1+0x10b0] ;  /* 0x0010b000011f7983 */ /* 0x000f280000100800 */
[----:B------:R-:W4:Y:S01]  /*3ece0*/  LDL R30, [R1+0x10b4] ;  /* 0x0010b400011e7983 */ /* 0x000f220000100800 */
[----:B------:R-:W-:Y:S02]  /*3ecf0*/  PRMT R19, RZ, 0x7610, R19 ;  /* 0x00007610ff137816 */ /* 0x000fe40000000013 */
[----:B------:R-:W-:Y:S01]  /*3ed00*/  ISETP.GT.AND P3, PT, R7, 0x69, PT ;  /* 0x000000690700780c */ /* 0x000fe20003f64270 */
[----:B------:R-:W4:Y:S04]  /*3ed10*/  LDL R33, [R1+0x10c0] ;  /* 0x0010c00001217983 */ /* 0x000f280000100800 */
[----:B------:R0:W4:Y:S04]  /*3ed20*/  @P2 LDG.E.U8 R18, desc[UR20][R20.64] ;  /* 0x0000001414122981 */ /* 0x000128000c1e1100 */
[----:B------:R-:W4:Y:S01]  /*3ed30*/  LDL R32, [R1+0x10c4] ;  /* 0x0010c40001207983 */ /* 0x000f220000100800 */
[----:B0-----:R-:W-:-:S02]  /*3ed40*/  @P2 IMAD.MOV.U32 R20, RZ, RZ, R26 ;  /* 0x000000ffff142224 */ /* 0x001fc400078e001a */
[----:B------:R-:W-:Y:S01]  /*3ed50*/  @P2 IMAD.MOV.U32 R21, RZ, RZ, R27 ;  /* 0x000000ffff152224 */ /* 0x000fe200078e001b */
[----:B------:R-:W4:Y:S04]  /*3ed60*/  LDL R26, [R1+0x10bc] ;  /* 0x0010bc00011a7983 */ /* 0x000f280000100800 */
[----:B------:R0:W4:Y:S01]  /*3ed70*/  @P2 LDG.E.U8 R19, desc[UR20][R20.64] ;  /* 0x0000001414132981 */ /* 0x000122000c1e1100 */
[----:B------:R-:W-:-:S03]  /*3ed80*/  ISETP.GT.AND P2, PT, R7, 0x6a, PT ;  /* 0x0000006a0700780c */ /* 0x000fc60003f44270 */
[----:B------:R-:W4:Y:S01]  /*3ed90*/  LDL R27, [R1+0x10b8] ;  /* 0x0010b800011b7983 */ /* 0x000f220000100800 */
[----:B0-----:R-:W-:-:S06]  /*3eda0*/  PRMT R20, RZ, 0x7610, R20 ;  /* 0x00007610ff147816 */ /* 0x001fcc0000000014 */
[----:B------:R3:W4:Y:S04]  /*3edb0*/  @P3 LDG.E.U8 R20, desc[UR20][R22.64] ;  /* 0x0000001416143981 */ /* 0x000728000c1e1100 */
[----:B--2---:R0:W-:Y:S01]  /*3edc0*/  STL [R1+0x234], R29 ;  /* 0x0002341d01007387 */ /* 0x0041e20000100800 */
[----:B------:R-:W-:-:S03]  /*3edd0*/  PRMT R21, RZ, 0x7610, R21 ;  /* 0x00007610ff157816 */ /* 0x000fc60000000015 */
[----:B------:R-:W2:Y:S04]  /*3ede0*/  LDL R34, [R1+0x10d0] ;  /* 0x0010d00001227983 */ /* 0x000ea80000100800 */
[----:B------:R-:W2:Y:S04]  /*3edf0*/  LDL R38, [R1+0x120c] ;  /* 0x00120c0001267983 */ /* 0x000ea80000100800 */
[----:B0-----:R-:W2:Y:S04]  /*3ee00*/  LDL R29, [R1+0x10c8] ;  /* 0x0010c800011d7983 */ /* 0x001ea80000100800 */
[----:B------:R-:W2:Y:S04]  /*3ee10*/  LDL R37, [R1+0x1210] ;  /* 0x0012100001257983 */ /* 0x000ea80000100800 */
[----:B------:R-:W2:Y:S01]  /*3ee20*/  LDL R36, [R1+0x11fc] ;  /* 0x0011fc0001247983 */ /* 0x000ea20000100800 */
[----:B------:R-:W-:-:S03]  /*3ee30*/  ISETP.GT.AND P5, PT, R7, 0x78, PT ;  /* 0x000000780700780c */ /* 0x000fc60003fa4270 */
[----:B------:R-:W2:Y:S04]  /*3ee40*/  LDL R35, [R1+0x10d8] ;  /* 0x0010d80001237983 */ /* 0x000ea80000100800 */
        /* <DEDUP_REMOVED lines=12> */
[----:B------:R-:W2:Y:S01]  /*3ef10*/  LDL R92, [R1+0x112c] ;  /* 0x00112c00015c7983 */ /* 0x000ea20000100800 */
[----:B---3--:R-:W-:-:S03]  /*3ef20*/  @P3 IMAD.MOV.U32 R22, RZ, RZ, R25 ;  /* 0x000000ffff163224 */ /* 0x008fc600078e0019 */
[----:B------:R-:W3:Y:S01]  /*3ef30*/  LDL R91, [R1+0x1134] ;  /* 0x00113400015b7983 */ /* 0x000ee20000100800 */
[----:B----4-:R-:W-:-:S03]  /*3ef40*/  @P3 IMAD.MOV.U32 R23, RZ, RZ, R28 ;  /* 0x000000ffff173224 */ /* 0x010fc600078e001c */
[----:B------:R-:W2:Y:S01]  /*3ef50*/  LDL R28, [R1+0x10cc] ;  /* 0x0010cc00011c7983 */ /* 0x000ea20000100800 */
[----:B------:R-:W-:-:S03]  /*3ef60*/  @P2 IMAD.MOV.U32 R25, RZ, RZ, R24 ;  /* 0x000000ffff192224 */ /* 0x000fc600078e0018 */
[----:B------:R0:W4:Y:S01]  /*3ef70*/  @P3 LDG.E.U8 R21, desc[UR20][R22.64] ;  /* 0x0000001416153981 */ /* 0x000122000c1e1100 */
[----:B------:R-:W-:-:S03]  /*3ef80*/  @P2 IMAD.MOV.U32 R24, RZ, RZ, R4 ;  /* 0x000000ffff182224 */ /* 0x000fc600078e0004 */
[----:B------:R-:W3:Y:S01]  /*3ef90*/  LDL R4, [R1+0x10d4] ;  /* 0x0010d40001047983 */ /* 0x000ee20000100800 */
[----:B0-----:R-:W-:Y:S02]  /*3efa0*/  PRMT R22, RZ, 0x7610, R22 ;  /* 0x00007610ff167816 */ /* 0x001fe40000000016 */
[C---:B------:R-:W-:Y:S02]  /*3efb0*/  ISETP.GT.AND P3, PT, R7.reuse, 0x6b, PT ;  /* 0x0000006b0700780c */ /* 0x040fe40003f64270 */
[----:B------:R-:W-:Y:S02]  /*3efc0*/  PRMT R23, RZ, 0x7610, R23 ;  /* 0x00007610ff177816 */ /* 0x000fe40000000017 */
[----:B------:R0:W4:Y:S02]  /*3efd0*/  @P2 LDG.E.U8 R22, desc[UR20][R24.64] ;  /* 0x0000001418162981 */ /* 0x000124000c1e1100 */
[----:B0-----:R-:W-:Y:S02]  /*3efe0*/  @P2 IMAD.MOV.U32 R24, RZ, RZ, R30 ;  /* 0x000000ffff182224 */ /* 0x001fe400078e001e */
[----:B------:R-:W-:Y:S01]  /*3eff0*/  @P2 IMAD.MOV.U32 R25, RZ, RZ, R31 ;  /* 0x000000ffff192224 */ /* 0x000fe200078e001f */
[----:B------:R-:W4:Y:S04]  /*3f000*/  LDL R30, [R1+0x1218] ;  /* 0x00121800011e7983 */ /* 0x000f280000100800 */
[----:B------:R0:W4:Y:S01]  /*3f010*/  @P2 LDG.E.U8 R23, desc[UR20][R24.64] ;  /* 0x0000001418172981 */ /* 0x000122000c1e1100 */
[----:B------:R-:W-:-:S03]  /*3f020*/  ISETP.GT.AND P2, PT, R7, 0x6c, PT ;  /* 0x0000006c0700780c */ /* 0x000fc60003f44270 */
[----:B------:R-:W4:Y:S01]  /*3f030*/  LDL R31, [R1+0x1208] ;  /* 0x00120800011f7983 */ /* 0x000f220000100800 */
[----:B0-----:R-:W-:Y:S02]  /*3f040*/  PRMT R24, RZ, 0x7610, R24 ;  /* 0x00007610ff187816 */ /* 0x001fe40000000018 */
[----:B------:R-:W-:-:S04]  /*3f050*/  PRMT R25, RZ, 0x7610, R25 ;  /* 0x00007610ff197816 */ /* 0x000fc80000000019 */
[----:B------:R0:W4:Y:S02]  /*3f060*/  @P3 LDG.E.U8 R24, desc[UR20][R26.64] ;  /* 0x000000141a183981 */ /* 0x000124000c1e1100 */
[----:B0-----:R-:W-:Y:S02]  /*3f070*/  @P3 IMAD.MOV.U32 R26, RZ, RZ, R32 ;  /* 0x000000ffff1a3224 */ /* 0x001fe400078e0020 */
[----:B------:R-:W-:Y:S01]  /*3f080*/  @P3 IMAD.MOV.U32 R27, RZ, RZ, R33 ;  /* 0x000000ffff1b3224 */ /* 0x000fe200078e0021 */
[----:B------:R-:W4:Y:S04]  /*3f090*/  LDL R32, [R1+0x11f8] ;  /* 0x0011f80001207983 */ /* 0x000f280000100800 */
[----:B------:R0:W4:Y:S04]  /*3f0a0*/  @P3 LDG.E.U8 R25, desc[UR20][R26.64] ;  /* 0x000000141a193981 */ /* 0x000128000c1e1100 */
[----:B------:R-:W4:Y:S01]  /*3f0b0*/  LDL R33, [R1+0x11f4] ;  /* 0x0011f40001217983 */ /* 0x000f220000100800 */
[----:B0-----:R-:W-:-:S06]  /*3f0c0*/  PRMT R26, RZ, 0x7610, R26 ;  /* 0x00007610ff1a7816 */ /* 0x001fcc000000001a */
[----:B--2---:R3:W2:Y:S02]  /*3f0d0*/  @P2 LDG.E.U8 R26, desc[UR20][R28.64] ;  /* 0x000000141c1a2981 */ /* 0x0046a4000c1e1100 */
[----:B---3--:R-:W-:Y:S02]  /*3f0e0*/  @P2 IMAD.MOV.U32 R28, RZ, RZ, R4 ;  /* 0x000000ffff1c2224 */ /* 0x008fe400078e0004 */
[----:B------:R-:W3:Y:S01]  /*3f0f0*/  LDL R4, [R1+0x1200] ;  /* 0x0012000001047983 */ /* 0x000ee20000100800 */
[----:B------:R-:W-:Y:S01]  /*3f100*/  ISETP.GT.AND P3, PT, R7, 0x70, PT ;  /* 0x000000700700780c */ /* 0x000fe20003f64270 */
[----:B------:R-:W-:Y:S01]  /*3f110*/  @P2 IMAD.MOV.U32 R29, RZ, RZ, R34 ;  /* 0x000000ffff1d2224 */ /* 0x000fe200078e0022 */
[----:B------:R-:W-:Y:S01]  /*3f120*/  PRMT R27, RZ, 0x7610, R27 ;  /* 0x00007610ff1b7816 */ /* 0x000fe2000000001b */
[----:B------:R-:W2:Y:S05]  /*3f130*/  LDL R34, [R1+0x10dc] ;  /* 0x0010dc0001227983 */ /* 0x000eaa0000100800 */
[----:B------:R0:W2:Y:S02]  /*3f140*/  @P2 LDG.E.U8 R27, desc[UR20][R28.64] ;  /* 0x000000141c1b2981 */ /* 0x0000a4000c1e1100 */
[----:B0-----:R-:W-:-:S02]  /*3f150*/  PRMT R28, RZ, 0x7610, R28 ;  /* 0x00007610ff1c7816 */ /* 0x001fc4000000001c */
[----:B------:R-:W-:-:S04]  /*3f160*/  PRMT R29, RZ, 0x7610, R29 ;  /* 0x00007610ff1d7816 */ /* 0x000fc8000000001d */
[----:B----4-:R0:W4:Y:S02]  /*3f170*/  @P3 LDG.E.U8 R28, desc[UR20][R30.64] ;  /* 0x000000141e1c3981 */ /* 0x010124000c1e1100 */
[----:B0-----:R-:W-:Y:S02]  /*3f180*/  @P3 IMAD.MOV.U32 R30, RZ, RZ, R37 ;  /* 0x000000ffff1e3224 */ /* 0x001fe400078e0025 */
[----:B------:R-:W-:Y:S01]  /*3f190*/  @P3 IMAD.MOV.U32 R31, RZ, RZ, R38 ;  /* 0x000000ffff1f3224 */ /* 0x000fe200078e0026 */
[----:B------:R-:W4:Y:S04]  /*3f1a0*/  LDL R37, [R1+0x1108] ;  /* 0x0011080001257983 */ /* 0x000f280000100800 */
[----:B------:R-:W4:Y:S04]  /*3f1b0*/  LDL R38, [R1+0x11e4] ;  /* 0x0011e40001267983 */ /* 0x000f280000100800 */
[----:B------:R0:W4:Y:S02]  /*3f1c0*/  @P3 LDG.E.U8 R29, desc[UR20][R30.64] ;  /* 0x000000141e1d3981 */ /* 0x000124000c1e1100 */
[----:B0-----:R-:W-:-:S06]  /*3f1d0*/  PRMT R30, RZ, 0x7610, R30 ;  /* 0x00007610ff1e7816 */ /* 0x001fcc000000001e */
[----:B------:R0:W4:Y:S02]  /*3f1e0*/  @P5 LDG.E.U8 R30, desc[UR20][R32.64] ;  /* 0x00000014201e5981 */ /* 0x000124000c1e1100 */
[----:B0-----:R-:W-:Y:S02]  /*3f1f0*/  @P5 IMAD.MOV.U32 R33, RZ, RZ, R36 ;  /* 0x000000ffff215224 */ /* 0x001fe400078e0024 */
[----:B------:R-:W4:Y:S01]  /*3f200*/  LDL R36, [R1+0x11e8] ;  /* 0x0011e80001247983 */ /* 0x000f220000100800 */
[----:B---3--:R-:W-:-:S03]  /*3f210*/  @P5 IMAD.MOV.U32 R32, RZ, RZ, R4 ;  /* 0x000000ffff205224 */ /* 0x008fc600078e0004 */
[----:B------:R-:W3:Y:S01]  /*3f220*/  LDL R4, [R1+0x1170] ;  /* 0x0011700001047983 */ /* 0x000ee20000100800 */
[C---:B------:R-:W-:Y:S02]  /*3f230*/  ISETP.GT.AND P2, PT, R7.reuse, 0x6d, PT ;  /* 0x0000006d0700780c */ /* 0x040fe40003f44270 */
[----:B------:R-:W-:Y:S02]  /*3f240*/  PRMT R31, RZ, 0x7610, R31 ;  /* 0x00007610ff1f7816 */ /* 0x000fe4000000001f */
[----:B------:R-:W-:-:S04]  /*3f250*/  ISETP.GT.AND P3, PT, R7, 0x71, PT ;  /* 0x000000710700780c */ /* 0x000fc80003f64270 */
[----:B------:R0:W3:Y:S01]  /*3f260*/  @P5 LDG.E.U8 R31, desc[UR20][R32.64] ;  /* 0x00000014201f5981 */ /* 0x0000e2000c1e1100 */
[----:B------:R-:W-:Y:S02]  /*3f270*/  ISETP.GT.AND P5, PT, R7, 0x79, PT ;  /* 0x000000790700780c */ /* 0x000fe40003fa4270 */
[----:B0-----:R-:W-:Y:S02]  /*3f280*/  PRMT R32, RZ, 0x7610, R32 ;  /* 0x00007610ff207816 */ /* 0x001fe40000000020 */
[----:B------:R-:W-:-:S04]  /*3f290*/  PRMT R33, RZ, 0x7610, R33 ;  /* 0x00007610ff217816 */ /* 0x000fc80000000021 */
[----:B--2---:R0:W2:Y:S02]  /*3f2a0*/  @P2 LDG.E.U8 R32, desc[UR20][R34.64] ;  /* 0x0000001422202981 */ /* 0x0040a4000c1e1100 */
[----:B0-----:R-:W-:Y:S02]  /*3f2b0*/  @P3 IMAD.MOV.U32 R35, RZ, RZ, R39 ;  /* 0x000000ffff233224 */ /* 0x001fe400078e0027 */
[----:B------:R-:W2:Y:S01]  /*3f2c0*/  LDL R39, [R1+0x1174] ;  /* 0x0011740001277983 */ /* 0x000ea20000100800 */
[----:B----4-:R-:W-:-:S03]  /*3f2d0*/  @P3 IMAD.MOV.U32 R34, RZ, RZ, R38 ;  /* 0x000000ffff223224 */ /* 0x010fc600078e0026 */
[----:B------:R-:W2:Y:S04]  /*3f2e0*/  LDL R38, [R1+0x1178] ;  /* 0x0011780001267983 */ /* 0x000ea80000100800 */
[----:B------:R0:W4:Y:S02]  /*3f2f0*/  @P3 LDG.E.U8 R33, desc[UR20][R34.64] ;  /* 0x0000001422213981 */ /* 0x000124000c1e1100 */
[----:B0-----:R-:W-:-:S06]  /*3f300*/  PRMT R34, RZ, 0x7610, R34 ;  /* 0x00007610ff227816 */ /* 0x001fcc0000000022 */
[----:B------:R0:W4:Y:S02]  /*3f310*/  @P3 LDG.E.U8 R34, desc[UR20][R36.64] ;  /* 0x0000001424223981 */ /* 0x000124000c1e1100 */
[----:B0-----:R-:W-:Y:S02]  /*3f320*/  @P5 IMAD.MOV.U32 R37, RZ, RZ, R40 ;  /* 0x000000ffff255224 */ /* 0x001fe400078e0028 */
[----:B------:R-:W4:Y:S01]  /*3f330*/  LDL R40, [R1+0x1118] ;  /* 0x0011180001287983 */ /* 0x000f220000100800 */
[----:B---3--:R-:W-:-:S03]  /*3f340*/  @P5 IMAD.MOV.U32 R36, RZ, RZ, R4 ;  /* 0x000000ffff245224 */ /* 0x008fc600078e0004 */
[----:B------:R-:W3:Y:S01]  /*3f350*/  LDL R4, [R1+0x1180] ;  /* 0x0011800001047983 */ /* 0x000ee20000100800 */
[----:B------:R-:W-:Y:S02]  /*3f360*/  PRMT R35, RZ, 0x7610, R35 ;  /* 0x00007610ff237816 */ /* 0x000fe40000000023 */
[----:B------:R-:W-:-:S04]  /*3f370*/  ISETP.GT.AND P3, PT, R7, 0x72, PT ;  /* 0x000000720700780c */ /* 0x000fc80003f64270 */
[----:B------:R0:W3:Y:S02]  /*3f380*/  @P5 LDG.E.U8 R35, desc[UR20][R36.64] ;  /* 0x0000001424235981 */ /* 0x0000e4000c1e1100 */
[----:B0-----:R-:W-:Y:S02]  /*3f390*/  PRMT R36, RZ, 0x7610, R36 ;  /* 0x00007610ff247816 */ /* 0x001fe40000000024 */
[----:B------:R-:W-:-:S04]  /*3f3a0*/  PRMT R37, RZ, 0x7610, R37 ;  /* 0x00007610ff257816 */ /* 0x000fc80000000025 */
[----:B--2---:R0:W2:Y:S01]  /*3f3b0*/  @P5 LDG.E.U8 R36, desc[UR20][R38.64] ;  /* 0x0000001426245981 */ /* 0x0040a2000c1e1100 */
[----:B------:R-:W-:Y:S01]  /*3f3c0*/  ISETP.GT.AND P5, PT, R7, 0x7a, PT ;  /* 0x0000007a0700780c */ /* 0x000fe20003fa4270 */
[----:B0-----:R-:W-:Y:S02]  /*3f3d0*/  @P3 IMAD.MOV.U32 R38, RZ, RZ, R42 ;  /* 0x000000ffff263224 */ /* 0x001fe400078e002a */
[----:B------:R-:W-:Y:S01]  /*3f3e0*/  @P3 IMAD.MOV.U32 R39, RZ, RZ, R43 ;  /* 0x000000ffff273224 */ /* 0x000fe200078e002b */
[----:B------:R-:W2:Y:S04]  /*3f3f0*/  LDL R42, [R1+0x1188] ;  /* 0x00118800012a7983 */ /* 0x000ea80000100800 */
[----:B------:R-:W2:Y:S04]  /*3f400*/  LDL R43, [R1+0x1184] ;  /* 0x00118400012b7983 */ /* 0x000ea80000100800 */
[----:B------:R0:W2:Y:S02]  /*3f410*/  @P3 LDG.E.U8 R37, desc[UR20][R38.64] ;  /* 0x0000001426253981 */ /* 0x0000a4000c1e1100 */
[----:B0-----:R-:W-:-:S06]  /*3f420*/  PRMT R38, RZ, 0x7610, R38 ;  /* 0x00007610ff267816 */ /* 0x001fcc0000000026 */
[----:B----4-:R0:W4:Y:S02]  /*3f430*/  @P3 LDG.E.U8 R38, desc[UR20][R40.64] ;  /* 0x0000001428263981 */ /* 0x010124000c1e1100 */
[----:B0-----:R-:W-:Y:S02]  /*3f440*/  @P5 IMAD.MOV.U32 R41, RZ, RZ, R46 ;  /* 0x000000ffff295224 */ /* 0x001fe400078e002e */
[----:B------:R-:W4:Y:S01]  /*3f450*/  LDL R46, [R1+0x1198] ;  /* 0x00119800012e7983 */ /* 0x000f220000100800 */
[----:B---3--:R-:W-:-:S03]  /*3f460*/  @P5 IMAD.MOV.U32 R40, RZ, RZ, R4 ;  /* 0x000000ffff285224 */ /* 0x008fc600078e0004 */
[----:B------:R-:W3:Y:S01]  /*3f470*/  LDL R4, [R1+0x1190] ;  /* 0x0011900001047983 */ /* 0x000ee20000100800 */
[----:B------:R-:W-:Y:S02]  /*3f480*/  PRMT R39, RZ, 0x7610, R39 ;  /* 0x00007610ff277816 */ /* 0x000fe40000000027 */
[----:B------:R-:W-:-:S04]  /*3f490*/  ISETP.GT.AND P3, PT, R7, 0x73, PT ;  /* 0x000000730700780c */ /* 0x000fc80003f64270 */
[----:B------:R0:W4:Y:S02]  /*3f4a0*/  @P5 LDG.E.U8 R39, desc[UR20][R40.64] ;  /* 0x0000001428275981 */ /* 0x000124000c1e1100 */
[----:B0-----:R-:W-:Y:S02]  /*3f4b0*/  PRMT R40, RZ, 0x7610, R40 ;  /* 0x00007610ff287816 */ /* 0x001fe40000000028 */
[----:B------:R-:W-:-:S04]  /*3f4c0*/  PRMT R41, RZ, 0x7610, R41 ;  /* 0x00007610ff297816 */ /* 0x000fc80000000029 */
[----:B--2---:R0:W2:Y:S01]  /*3f4d0*/  @P5 LDG.E.U8 R40, desc[UR20][R42.64] ;  /* 0x000000142a285981 */ /* 0x0040a2000c1e1100 */
[----:B------:R-:W-:Y:S01]  /*3f4e0*/  ISETP.GT.AND P5, PT, R7, 0x7b, PT ;  /* 0x0000007b0700780c */ /* 0x000fe20003fa4270 */
[----:B0-----:R-:W-:Y:S02]  /*3f4f0*/  @P3 IMAD.MOV.U32 R42, RZ, RZ, R85 ;  /* 0x000000ffff2a3224 */ /* 0x001fe400078e0055 */
[----:B------:R-:W-:Y:S01]  /*3f500*/  @P3 IMAD.MOV.U32 R43, RZ, RZ, R87 ;  /* 0x000000ffff2b3224 */ /* 0x000fe200078e0057 */
[----:B------:R-:W2:Y:S04]  /*3f510*/  LDL R85, [R1+0x1130] ;  /* 0x0011300001557983 */ /* 0x000ea80000100800 */
[----:B------:R0:W2:Y:S04]  /*3f520*/  @P3 LDG.E.U8 R41, desc[UR20][R42.64] ;  /* 0x000000142a293981 */ /* 0x0000a8000c1e1100 */
[----:B------:R-:W2:Y:S01]  /*3f530*/  LDL R87, [R1+0x119c] ;  /* 0x00119c0001577983 */ /* 0x000ea20000100800 */
[----:B0-----:R-:W-:-:S02]  /*3f540*/  PRMT R42, RZ, 0x7610, R42 ;  /* 0x00007610ff2a7816 */ /* 0x001fc4000000002a */
[----:B------:R-:W-:-:S04]  /*3f550*/  PRMT R43, RZ, 0x7610, R43 ;  /* 0x00007610ff2b7816 */ /* 0x000fc8000000002b */
[----:B------:R0:W2:Y:S02]  /*3f560*/  @P3 LDG.E.U8 R42, desc[UR20][R44.64] ;  /* 0x000000142c2a3981 */ /* 0x0000a4000c1e1100 */
[----:B0-----:R-:W-:Y:S02]  /*3f570*/  @P5 IMAD.MOV.U32 R45, RZ, RZ, R71 ;  /* 0x000000ffff2d5224 */ /* 0x001fe400078e0047 */
[----:B------:R-:W2:Y:S01]  /*3f580*/  LDL R71, [R1+0x1138] ;  /* 0x0011380001477983 */ /* 0x000ea20000100800 */
[----:B---3--:R-:W-:-:S03]  /*3f590*/  @P5 IMAD.MOV.U32 R44, RZ, RZ, R4 ;  /* 0x000000ffff2c5224 */ /* 0x008fc600078e0004 */
[----:B------:R-:W3:Y:S04]  /*3f5a0*/  LDL R4, [R1+0x11a0] ;  /* 0x0011a00001047983 */ /* 0x000ee80000100800 */
[----:B------:R0:W2:Y:S02]  /*3f5b0*/  @P5 LDG.E.U8 R43, desc[UR20][R44.64] ;  /* 0x000000142c2b5981 */ /* 0x0000a4000c1e1100 */
[----:B0-----:R-:W-:-:S06]  /*3f5c0*/  PRMT R44, RZ, 0x7610, R44 ;  /* 0x00007610ff2c7816 */ /* 0x001fcc000000002c */
[----:B----4-:R0:W4:Y:S04]  /*3f5d0*/  @P5 LDG.E.U8 R44, desc[UR20][R46.64] ;  /* 0x000000142e2c5981 */ /* 0x010128000c1e1100 */
[----:B------:R-:W0:Y:S04]  /*3f5e0*/  LDL R46, [R1+0x10e0] ;  /* 0x0010e000012e7983 */ /* 0x000e280000100800 */
[----:B------:R-:W0:Y:S01]  /*3f5f0*/  LDL R47, [R1+0x10e4] ;  /* 0x0010e400012f7983 */ /* 0x000e220000100800 */
[----:B------:R-:W-:Y:S02]  /*3f600*/  ISETP.GT.AND P3, PT, R7, 0x74, PT ;  /* 0x000000740700780c */ /* 0x000fe40003f64270 */
[----:B------:R-:W-:-:S02]  /*3f610*/  PRMT R45, RZ, 0x7610, R45 ;  /* 0x00007610ff2d7816 */ /* 0x000fc4000000002d */
[----:B------:R-:W-:Y:S02]  /*3f620*/  PRMT R49, RZ, 0x7610, R49 ;  /* 0x00007610ff317816 */ /* 0x000fe40000000031 */
[----:B------:R-:W-:Y:S02]  /*3f630*/  ISETP.GT.AND P5, PT, R7, 0x7c, PT ;  /* 0x0000007c0700780c */ /* 0x000fe40003fa4270 */
[----:B------:R-:W-:Y:S02]  /*3f640*/  PRMT R51, RZ, 0x7610, R51 ;  /* 0x00007610ff337816 */ /* 0x000fe40000000033 */
[----:B------:R-:W-:Y:S02]  /*3f650*/  PRMT R53, RZ, 0x7610, R53 ;  /* 0x00007610ff357816 */ /* 0x000fe40000000035 */
[----:B0-----:R-:W-:-:S04]  /*3f660*/  @P2 LOP3.LUT R47, R47, R46, RZ, 0x3c, !PT ;  /* 0x0000002e2f2f2212 */ /* 0x001fc800078e3cff */
[----:B------:R-:W-:-:S04]  /*3f670*/  @P2 LOP3.LUT R46, R47, R46, RZ, 0x3c, !PT ;  /* 0x0000002e2f2e2212 */ /* 0x000fc800078e3cff */
[----:B------:R-:W-:-:S05]  /*3f680*/  @P2 LOP3.LUT R47, R47, R46, RZ, 0x3c, !PT ;  /* 0x0000002e2f2f2212 */ /* 0x000fca00078e3cff */
[----:B------:R2:W4:Y:S02]  /*3f690*/  @P2 LDG.E.U8 R45, desc[UR20][R46.64] ;  /* 0x000000142e2d2981 */ /* 0x000524000c1e1100 */
[----:B--2---:R-:W-:Y:S02]  /*3f6a0*/  @P3 IMAD.MOV.U32 R46, RZ, RZ, R85 ;  /* 0x000000ffff2e3224 */ /* 0x004fe400078e0055 */
[----:B------:R-:W-:Y:S01]  /*3f6b0*/  @P3 IMAD.MOV.U32 R47, RZ, RZ, R92 ;  /* 0x000000ffff2f3224 */ /* 0x000fe200078e005c */
[----:B------:R-:W-:Y:S01]  /*3f6c0*/  PRMT R55, RZ, 0x7610, R55 ;  /* 0x00007610ff377816 */ /* 0x000fe20000000037 */
[----:B------:R-:W2:Y:S04]  /*3f6d0*/  LDL R85, [R1+0x1140] ;  /* 0x0011400001557983 */ /* 0x000ea80000100800 */
[----:B------:R0:W2:Y:S01]  /*3f6e0*/  @P3 LDG.E.U8 R49, desc[UR20][R46.64] ;  /* 0x000000142e313981 */ /* 0x0000a2000c1e1100 */
[----:B------:R-:W-:-:S02]  /*3f6f0*/  ISETP.GT.AND P2, PT, R7, 0x75, PT ;  /* 0x000000750700780c */ /* 0x000fc40003f44270 */
[----:B------:R-:W-:Y:S01]  /*3f700*/  PRMT R57, RZ, 0x7610, R57 ;  /* 0x00007610ff397816 */ /* 0x000fe20000000039 */
[----:B------:R-:W2:Y:S01]  /*3f710*/  LDL R92, [R1+0x11ac] ;  /* 0x0011ac00015c7983 */ /* 0x000ea20000100800 */
[----:B0-----:R-:W-:Y:S02]  /*3f720*/  @P3 IMAD.MOV.U32 R46, RZ, RZ, R71 ;  /* 0x000000ffff2e3224 */ /* 0x001fe400078e0047 */
[----:B------:R-:W-:Y:S01]  /*3f730*/  @P3 IMAD.MOV.U32 R47, RZ, RZ, R91 ;  /* 0x000000ffff2f3224 */ /* 0x000fe200078e005b */
[----:B------:R-:W2:Y:S04]  /*3f740*/  LDL R71, [R1+0x1148] ;  /* 0x0011480001477983 */ /* 0x000ea80000100800 */
[----:B------:R3:W2:Y:S04]  /*3f750*/  @P3 LDG.E.U8 R51, desc[UR20][R46.64] ;  /* 0x000000142e333981 */ /* 0x0006a8000c1e1100 */
[----:B------:R-:W2:Y:S01]  /*3f760*/  LDL R91, [R1+0x11b0] ;  /* 0x0011b000015b7983 */ /* 0x000ea20000100800 */
[----:B---3--:R-:W-:-:S02]  /*3f770*/  @P5 IMAD.MOV.U32 R46, RZ, RZ, R4 ;  /* 0x000000ffff2e5224 */ /* 0x008fc400078e0004 */
[----:B------:R-:W-:Y:S01]  /*3f780*/  @P5 IMAD.MOV.U32 R47, RZ, RZ, R87 ;  /* 0x000000ffff2f5224 */ /* 0x000fe200078e0057 */
[----:B------:R-:W3:Y:S04]  /*3f790*/  LDL R4, [R1+0x11b8] ;  /* 0x0011b80001047983 */ /* 0x000ee80000100800 */
[----:B------:R0:W2:Y:S04]  /*3f7a0*/  @P5 LDG.E.U8 R53, desc[UR20][R46.64] ;  /* 0x000000142e355981 */ /* 0x0000a8000c1e1100 */
[----:B------:R-:W2:Y:S04]  /*3f7b0*/  LDL R87, [R1+0x11b4] ;  /* 0x0011b40001577983 */ /* 0x000ea80000100800 */
[----:B------:R-:W0:Y:S04]  /*3f7c0*/  LDL R46, [R1+0x11a4] ;  /* 0x0011a400012e7983 */ /* 0x000e280000100800 */
[----:B------:R-:W0:Y:S02]  /*3f7d0*/  LDL R47, [R1+0x11a8] ;  /* 0x0011a800012f7983 */ /* 0x000e240000100800 */
[----:B0-----:R-:W-:-:S04]  /*3f7e0*/  @P5 LOP3.LUT R47, R47, R46, RZ, 0x3c, !PT ;  /* 0x0000002e2f2f5212 */ /* 0x001fc800078e3cff */
[----:B------:R-:W-:-:S04]  /*3f7f0*/  @P5 LOP3.LUT R46, R47, R46, RZ, 0x3c, !PT ;  /* 0x0000002e2f2e5212 */ /* 0x000fc800078e3cff */
[----:B------:R-:W-:-:S05]  /*3f800*/  @P5 LOP3.LUT R47, R47, R46, RZ, 0x3c, !PT ;  /* 0x0000002e2f2f5212 */ /* 0x000fca00078e3cff */
[----:B------:R2:W3:Y:S04]  /*3f810*/  @P5 LDG.E.U8 R55, desc[UR20][R46.64] ;  /* 0x000000142e375981 */ /* 0x0004e8000c1e1100 */
[----:B------:R-:W3:Y:S01]  /*3f820*/  LDL R47, [R1+0x113c] ;  /* 0x00113c00012f7983 */ /* 0x000ee20000100800 */
[----:B--2---:R-:W-:Y:S01]  /*3f830*/  @P2 IMAD.MOV.U32 R46, RZ, RZ, R85 ;  /* 0x000000ffff2e2224 */ /* 0x004fe200078e0055 */
[----:B------:R-:W-:Y:S02]  /*3f840*/  ISETP.GT.AND P3, PT, R7, 0x7d, PT ;  /* 0x0000007d0700780c */ /* 0x000fe40003f64270 */
[----:B------:R-:W-:Y:S01]  /*3f850*/  PRMT R59, RZ, 0x7610, R59 ;  /* 0x00007610ff3b7816 */ /* 0x000fe2000000003b */
[----:B------:R-:W2:Y:S04]  /*3f860*/  LDL R85, [R1+0x1088] ;  /* 0x0010880001557983 */ /* 0x000ea80000100800 */
[----:B---3--:R0:W3:Y:S04]  /*3f870*/  @P2 LDG.E.U8 R57, desc[UR20][R46.64] ;  /* 0x000000142e392981 */ /* 0x0080e8000c1e1100 */
[----:B------:R-:W2:Y:S01]  /*3f880*/  LDL R47, [R1+0x1144] ;  /* 0x00114400012f7983 */ /* 0x000ea20000100800 */
[----:B0-----:R-:W-:Y:S01]  /*3f890*/  @P2 IMAD.MOV.U32 R46, RZ, RZ, R71 ;  /* 0x000000ffff2e2224 */ /* 0x001fe200078e0047 */
[----:B------:R-:W-:-:S02]  /*3f8a0*/  PRMT R61, RZ, 0x7610, R61 ;  /* 0x00007610ff3d7816 */ /* 0x000fc4000000003d */
[----:B------:R-:W-:Y:S01]  /*3f8b0*/  PRMT R63, RZ, 0x7610, R63 ;  /* 0x00007610ff3f7816 */ /* 0x000fe2000000003f */
[----:B------:R-:W3:Y:S04]  /*3f8c0*/  LDL R71, [R1+0x1090] ;  /* 0x0010900001477983 */ /* 0x000ee80000100800 */
[----:B--2---:R0:W2:Y:S02]  /*3f8d0*/  @P2 LDG.E.U8 R59, desc[UR20][R46.64] ;  /* 0x000000142e3b2981 */ /* 0x0040a4000c1e1100 */
[----:B0-----:R-:W-:Y:S02]  /*3f8e0*/  @P3 IMAD.MOV.U32 R46, RZ, RZ, R91 ;  /* 0x000000ffff2e3224 */ /* 0x001fe400078e005b */
        /* <DEDUP_REMOVED lines=11> */
[----:B------:R-:W2:Y:S04]  /*3f9a0*/  LDL R87, [R1+0x10e8] ;  /* 0x0010e80001577983 */ /* 0x000ea80000100800 */
[----:B------:R-:W2:Y:S01]  /*3f9b0*/  LDL R47, [R1+0x1084] ;  /* 0x00108400012f7983 */ /* 0x000ea20000100800 */
[----:B0-----:R-:W-:-:S03]  /*3f9c0*/  @P1 IMAD.MOV.U32 R46, RZ, RZ, R85 ;  /* 0x000000ffff2e1224 */ /* 0x001fc600078e0055 */
[----:B------:R-:W3:Y:S04]  /*3f9d0*/  LDL R85, [R1+0x10f0] ;  /* 0x0010f00001557983 */ /* 0x000ee80000100800 */
[----:B--2---:R3:W2:Y:S04]  /*3f9e0*/  @P1 LDG.E.U8 R84, desc[UR20][R46.64] ;  /* 0x000000142e541981 */ /* 0x0046a8000c1e1100 */
[----:B------:R-:W2:Y:S01]  /*3f9f0*/  LDL R47, [R1+0x108c] ;  /* 0x00108c00012f7983 */ /* 0x000ea20000100800 */
[----:B---3--:R-:W-:Y:S01]  /*3fa00*/  @P2 IMAD.MOV.U32 R46, RZ, RZ, R71 ;  /* 0x000000ffff2e2224 */ /* 0x008fe200078e0047 */
[----:B------:R-:W-:-:S04]  /*3fa10*/  ISETP.GT.AND P1, PT, R7, 0x6e, PT ;  /* 0x0000006e0700780c */ /* 0x000fc80003f24270 */
[----:B--2---:R0:W2:Y:S04]  /*3fa20*/  @P2 LDG.E.U8 R52, desc[UR20][R46.64] ;  /* 0x000000142e342981 */ /* 0x0040a8000c1e1100 */
[----:B------:R1:W-:Y:S01]  /*3fa30*/  STL [R1+0x210], R84 ;  /* 0x0002105401007387 */ /* 0x0003e20000100800 */
[----:B------:R-:W-:-:S03]  /*3fa40*/  PRMT R88, RZ, 0x7610, R88 ;  /* 0x00007610ff587816 */ /* 0x000fc60000000058 */
[----:B------:R-:W3:Y:S04]  /*3fa50*/  LDL R71, [R1+0x10f8] ;  /* 0x0010f80001477983 */ /* 0x000ee80000100800 */
[----:B-1----:R-:W3:Y:S01]  /*3fa60*/  LDL R84, [R1+0x10f4] ;  /* 0x0010f40001547983 */ /* 0x002ee20000100800 */
[----:B0-----:R-:W-:Y:S02]  /*3fa70*/  @P2 IMAD.MOV.U32 R46, RZ, RZ, R91 ;  /* 0x000000ffff2e2224 */ /* 0x001fe400078e005b */
[----:B------:R-:W-:Y:S01]  /*3fa80*/  @P2 IMAD.MOV.U32 R47, RZ, RZ, R92 ;  /* 0x000000ffff2f2224 */ /* 0x000fe200078e005c */
[----:B------:R-:W-:-:S04]  /*3fa90*/  PRMT R3, RZ, 0x7610, R3 ;  /* 0x00007610ff037816 */ /* 0x000fc80000000003 */
[----:B------:R0:W4:Y:S02]  /*3faa0*/  @P2 LDG.E.U8 R88, desc[UR20][R46.64] ;  /* 0x000000142e582981 */ /* 0x000124000c1e1100 */
[----:B0-----:R-:W-:Y:S02]  /*3fab0*/  @P1 IMAD.MOV.U32 R46, RZ, RZ, R4 ;  /* 0x000000ffff2e1224 */ /* 0x001fe400078e0004 */
[----:B------:R-:W-:-:S05]  /*3fac0*/  @P1 IMAD.MOV.U32 R47, RZ, RZ, R87 ;  /* 0x000000ffff2f1224 */ /* 0x000fca00078e0057 */
[----:B------:R0:W4:Y:S04]  /*3fad0*/  @P1 LDG.E.U8 R3, desc[UR20][R46.64] ;  /* 0x000000142e031981 */ /* 0x000128000c1e1100 */
[----:B--2---:R1:W-:Y:S01]  /*3fae0*/  STL [R1+0x204], R52 ;  /* 0x0002043401007387 */ /* 0x0043e20000100800 */
[----:B------:R-:W-:Y:S01]  /*3faf0*/  ISETP.GT.AND P2, PT, R7, 0x6f, PT ;  /* 0x0000006f0700780c */ /* 0x000fe20003f44270 */
[----:B0-----:R-:W-:Y:S01]  /*3fb00*/  @P1 IMAD.MOV.U32 R47, RZ, RZ, R85 ;  /* 0x000000ffff2f1224 */ /* 0x001fe200078e0055 */
[----:B------:R-:W-:Y:S01]  /*3fb10*/  PRMT R72, RZ, 0x7610, R72 ;  /* 0x00007610ff487816 */ /* 0x000fe20000000048 */
[----:B------:R-:W2:Y:S04]  /*3fb20*/  LDL R4, [R1+0x1100] ;  /* 0x0011000001047983 */ /* 0x000ea80000100800 */
[----:B-1----:R-:W2:Y:S01]  /*3fb30*/  LDL R52, [R1+0x10fc] ;  /* 0x0010fc0001347983 */ /* 0x002ea20000100800 */
[----:B---3--:R-:W-:Y:S01]  /*3fb40*/  @P1 IMAD.MOV.U32 R46, RZ, RZ, R84 ;  /* 0x000000ffff2e1224 */ /* 0x008fe200078e0054 */
[----:B------:R-:W-:-:S04]  /*3fb50*/  PRMT R54, RZ, 0x7610, R54 ;  /* 0x00007610ff367816 */ /* 0x000fc80000000036 */
[----:B------:R0:W3:Y:S02]  /*3fb60*/  @P1 LDG.E.U8 R72, desc[UR20][R46.64] ;  /* 0x000000142e481981 */ /* 0x0000e4000c1e1100 */
[----:B0-----:R-:W-:Y:S02]  /*3fb70*/  @P2 IMAD.MOV.U32 R47, RZ, RZ, R71 ;  /* 0x000000ffff2f2224 */ /* 0x001fe400078e0047 */
[----:B----4-:R0:W-:Y:S04]  /*3fb80*/  STL [R1+0x1ec], R3 ;  /* 0x0001ec0301007387 */ /* 0x0101e80000100800 */
[----:B0-----:R-:W4:Y:S01]  /*3fb90*/  LDL R3, [R1+0x1104] ;  /* 0x0011040001037983 */ /* 0x001f220000100800 */
[----:B--2---:R-:W-:-:S05]  /*3fba0*/  @P2 IMAD.MOV.U32 R46, RZ, RZ, R52 ;  /* 0x000000ffff2e2224 */ /* 0x004fca00078e0034 */
[----:B------:R4:W2:Y:S04]  /*3fbb0*/  @P2 LDG.E.U8 R54, desc[UR20][R46.64] ;  /* 0x000000142e362981 */ /* 0x0008a8000c1e1100 */
[----:B------:R0:W-:Y:S04]  /*3fbc0*/  STL [R1+0x1f8], R88 ;  /* 0x0001f85801007387 */ /* 0x0001e80000100800 */
[----:B------:R-:W2:Y:S04]  /*3fbd0*/  LDL R87, [R1+0x1150] ;  /* 0x0011500001577983 */ /* 0x000ea80000100800 */
[----:B------:R-:W2:Y:S04]  /*3fbe0*/  LDL R85, [R1+0x1154] ;  /* 0x0011540001557983 */ /* 0x000ea80000100800 */
[----:B0-----:R-:W2:Y:S04]  /*3fbf0*/  LDL R88, [R1+0x114c] ;  /* 0x00114c0001587983 */ /* 0x001ea80000100800 */
[----:B------:R-:W2:Y:S04]  /*3fc00*/  LDL R84, [R1+0x1158] ;  /* 0x0011580001547983 */ /* 0x000ea80000100800 */
[----:B---3--:R0:W-:Y:S04]  /*3fc10*/  STL [R1+0x1e0], R72 ;  /* 0x0001e04801007387 */ /* 0x0081e80000100800 */
[----:B------:R-:W3:Y:S04]  /*3fc20*/  LDL R71, [R1+0x1160] ;  /* 0x0011600001477983 */ /* 0x000ee80000100800 */
[----:B------:R-:W3:Y:S04]  /*3fc30*/  LDL R52, [R1+0x1168] ;  /* 0x0011680001347983 */ /* 0x000ee80000100800 */
[----:B0-----:R-:W3:Y:S01]  /*3fc40*/  LDL R72, [R1+0x115c] ;  /* 0x00115c0001487983 */ /* 0x001ee20000100800 */
[----:B----4-:R-:W-:-:S02]  /*3fc50*/  @P2 IMAD.MOV.U32 R46, RZ, RZ, R3 ;  /* 0x000000ffff2e2224 */ /* 0x010fc400078e0003 */
[----:B------:R-:W-:Y:S01]  /*3fc60*/  @P2 IMAD.MOV.U32 R47, RZ, RZ, R4 ;  /* 0x000000ffff2f2224 */ /* 0x000fe200078e0004 */
[----:B--2---:R0:W-:Y:S04]  /*3fc70*/  STL [R1+0x1dc], R54 ;  /* 0x0001dc3601007387 */ /* 0x0041e80000100800 */
[----:B------:R-:W2:Y:S04]  /*3fc80*/  LDL R4, [R1+0x11bc] ;  /* 0x0011bc0001047983 */ /* 0x000ea80000100800 */
[----:B------:R-:W4:Y:S04]  /*3fc90*/  LDL R3, [R1+0x11c0] ;  /* 0x0011c00001037983 */ /* 0x000f280000100800 */
[----:B0-----:R-:W2:Y:S01]  /*3fca0*/  LDL R54, [R1+0x1164] ;  /* 0x0011640001367983 */ /* 0x001ea20000100800 */
[----:B------:R-:W-:-:S02]  /*3fcb0*/  ISETP.GT.AND P1, PT, R7, 0x76, PT ;  /* 0x000000760700780c */ /* 0x000fc40003f24270 */
[----:B------:R-:W-:Y:S02]  /*3fcc0*/  PRMT R90, RZ, 0x7610, R90 ;  /* 0x00007610ff5a7816 */ /* 0x000fe4000000005a */
[----:B------:R-:W-:-:S04]  /*3fcd0*/  PRMT R86, RZ, 0x7610, R86 ;  /* 0x00007610ff567816 */ /* 0x000fc80000000056 */
[----:B------:R0:W4:Y:S01]  /*3fce0*/  @P2 LDG.E.U8 R90, desc[UR20][R46.64] ;  /* 0x000000142e5a2981 */ /* 0x000122000c1e1100 */
[----:B------:R-:W-:Y:S02]  /*3fcf0*/  ISETP.GT.AND P2, PT, R7, 0x77, PT ;  /* 0x000000770700780c */ /* 0x000fe40003f44270 */
[----:B------:R-:W-:Y:S02]  /*3fd00*/  PRMT R83, RZ, 0x7610, R83 ;  /* 0x00007610ff537816 */ /* 0x000fe40000000053 */
[----:B0-----:R-:W-:Y:S02]  /*3fd10*/  @P1 IMAD.MOV.U32 R46, RZ, RZ, R87 ;  /* 0x000000ffff2e1224 */ /* 0x001fe400078e0057 */
[----:B------:R-:W-:-:S05]  /*3fd20*/  @P1 IMAD.MOV.U32 R47, RZ, RZ, R88 ;  /* 0x000000ffff2f1224 */ /* 0x000fca00078e0058 */
[----:B------:R0:W4:Y:S01]  /*3fd30*/  @P1 LDG.E.U8 R86, desc[UR20][R46.64] ;  /* 0x000000142e561981 */ /* 0x000122000c1e1100 */
[----:B------:R-:W-:Y:S01]  /*3fd40*/  PRMT R64, RZ, 0x7610, R64 ;  /* 0x00007610ff407816 */ /* 0x000fe20000000040 */
[----:B0-----:R-:W-:Y:S02]  /*3fd50*/  @P1 IMAD.MOV.U32 R46, RZ, RZ, R84 ;  /* 0x000000ffff2e1224 */ /* 0x001fe400078e0054 */
[----:B------:R-:W-:-:S05]  /*3fd60*/  @P1 IMAD.MOV.U32 R47, RZ, RZ, R85 ;  /* 0x000000ffff2f1224 */ /* 0x000fca00078e0055 */
[----:B------:R3:W4:Y:S01]  /*3fd70*/  @P1 LDG.E.U8 R83, desc[UR20][R46.64] ;  /* 0x000000142e531981 */ /* 0x000722000c1e1100 */
[----:B------:R-:W-:Y:S02]  /*3fd80*/  ISETP.GT.AND P1, PT, R7, 0x7e, PT ;  /* 0x0000007e0700780c */ /* 0x000fe40003f24270 */
[----:B------:R-:W-:Y:S01]  /*3fd90*/  PRMT R6, RZ, 0x7610, R6 ;  /* 0x00007610ff067816 */ /* 0x000fe20000000006 */
[----:B---3--:R-:W-:Y:S02]  /*3fda0*/  @P2 IMAD.MOV.U32 R46, RZ, RZ, R71 ;  /* 0x000000ffff2e2224 */ /* 0x008fe400078e0047 */
[----:B------:R-:W-:-:S05]  /*3fdb0*/  @P2 IMAD.MOV.U32 R47, RZ, RZ, R72 ;  /* 0x000000ffff2f2224 */ /* 0x000fca00078e0048 */
[----:B------:R0:W3:Y:S01]  /*3fdc0*/  @P2 LDG.E.U8 R64, desc[UR20][R46.64] ;  /* 0x000000142e402981 */ /* 0x0000e2000c1e1100 */
[----:B------:R-:W-:Y:S01]  /*3fdd0*/  PRMT R2, RZ, 0x7610, R2 ;  /* 0x00007610ff027816 */ /* 0x000fe20000000002 */
[----:B0-----:R-:W-:Y:S02]  /*3fde0*/  @P2 IMAD.MOV.U32 R46, RZ, RZ, R52 ;  /* 0x000000ffff2e2224 */ /* 0x001fe400078e0034 */
[----:B--2---:R-:W-:-:S05]  /*3fdf0*/  @P2 IMAD.MOV.U32 R47, RZ, RZ, R54 ;  /* 0x000000ffff2f2224 */ /* 0x004fca00078e0036 */
[----:B------:R4:W2:Y:S02]  /*3fe00*/  @P2 LDG.E.U8 R6, desc[UR20][R46.64] ;  /* 0x000000142e062981 */ /* 0x0008a4000c1e1100 */
[----:B----4-:R-:W-:Y:S02]  /*3fe10*/  @P1 IMAD.MOV.U32 R46, RZ, RZ, R3 ;  /* 0x000000ffff2e1224 */ /* 0x010fe400078e0003 */
[----:B------:R-:W-:-:S05]  /*3fe20*/  @P1 IMAD.MOV.U32 R47, RZ, RZ, R4 ;  /* 0x000000ffff2f1224 */ /* 0x000fca00078e0004 */
[----:B------:R0:W4:Y:S04]  /*3fe30*/  @P1 LDG.E.U8 R2, desc[UR20][R46.64] ;  /* 0x000000142e021981 */ /* 0x000128000c1e1100 */
[----:B------:R-:W0:Y:S04]  /*3fe40*/  LDL R46, [R1+0x11c4] ;  /* 0x0011c400012e7983 */ /* 0x000e280000100800 */
[----:B------:R-:W0:Y:S01]  /*3fe50*/  LDL R47, [R1+0x11c8] ;  /* 0x0011c800012f7983 */ /* 0x000e220000100800 */
[----:B------:R-:W-:-:S03]  /*3fe60*/  PRMT R5, RZ, 0x7610, R5 ;  /* 0x00007610ff057816 */ /* 0x000fc60000000005 */
[----:B------:R-:W2:Y:S04]  /*3fe70*/  LDL.LU R52, [R1+0x230] ;  /* 0x0002300001347983 */ /* 0x000ea80000300800 */
[----:B------:R-:W2:Y:S04]  /*3fe80*/  LDL.LU R54, [R1+0x22c] ;  /* 0x00022c0001367983 */ /* 0x000ea80000300800 */
[----:B------:R-:W2:Y:S04]  /*3fe90*/  LDL.LU R71, [R1+0x1e8] ;  /* 0x0001e80001477983 */ /* 0x000ea80000300800 */
[----:B------:R-:W2:Y:S01]  /*3fea0*/  LDL.LU R72, [R1+0x1e4] ;  /* 0x0001e40001487983 */ /* 0x000ea20000300800 */
[----:B0-----:R-:W-:-:S04]  /*3feb0*/  @P1 LOP3.LUT R47, R47, R46, RZ, 0x3c, !PT ;  /* 0x0000002e2f2f1212 */ /* 0x001fc800078e3cff */
[----:B------:R-:W-:-:S04]  /*3fec0*/  @P1 LOP3.LUT R46, R47, R46, RZ, 0x3c, !PT ;  /* 0x0000002e2f2e1212 */ /* 0x000fc800078e3cff */
[----:B------:R-:W-:-:S05]  /*3fed0*/  @P1 LOP3.LUT R47, R47, R46, RZ, 0x3c, !PT ;  /* 0x0000002e2f2f1212 */ /* 0x000fca00078e3cff */
[----:B------:R-:W4:Y:S04]  /*3fee0*/  @P1 LDG.E.U8 R5, desc[UR20][R46.64] ;  /* 0x000000142e051981 */ /* 0x000f28000c1e1100 */
[----:B------:R0:W-:Y:S04]  /*3fef0*/  STL [R1+0x1b8], R83 ;  /* 0x0001b85301007387 */ /* 0x0001e80000100800 */
[----:B0-----:R-:W4:Y:S04]  /*3ff00*/  LDL.LU R83, [R1+0x180] ;  /* 0x0001800001537983 */ /* 0x001f280000300800 */
[----:B------:R-:W4:Y:S04]  /*3ff10*/  LDL.LU R84, [R1+0x17c] ;  /* 0x00017c0001547983 */ /* 0x000f280000300800 */
[----:B------:R-:W4:Y:S04]  /*3ff20*/  LDL.LU R85, [R1+0x144] ;  /* 0x0001440001557983 */ /* 0x000f280000300800 */
        /* <DEDUP_REMOVED lines=8> */
[----:B---3--:R0:W-:Y:S04]  /*3ffb0*/  STL [R1+0x1ac], R64 ;  /* 0x0001ac4001007387 */ /* 0x0081e80000100800 */
[----:B0-----:R-:W3:Y:S04]  /*3ffc0*/  LDL.LU R64, [R1+0x94] ;  /* 0x0000940001407983 */ /* 0x001ee80000300800 */
[----:B------:R-:W3:Y:S04]  /*3ffd0*/  LDL.LU R3, [R1+0x60] ;  /* 0x0000600001037983 */ /* 0x000ee80000300800 */
[----:B--2---:R0:W-:Y:S04]  /*3ffe0*/  STL [R1+0x1a0], R6 ;  /* 0x0001a00601007387 */ /* 0x0041e80000100800 */
[----:B0-----:R-:W2:Y:S04]  /*3fff0*/  LDL.LU R6, [R1+0x5c] ;  /* 0x00005c0001067983 */ /* 0x001ea80000300800 */
[----:B----4-:R0:W-:Y:S04]  /*40000*/  STL [R1+0x194], R2 ;  /* 0x0001940201007387 */ /* 0x0101e80000100800 */
[----:B0-----:R-:W4:Y:S04]  /*40010*/  LDL.LU R2, [R1+0x30] ;  /* 0x0000300001027983 */ /* 0x001f280000300800 */
[----:B------:R-:W2:Y:S04]  /*40020*/  LDL.LU R4, [R1+0x2c] ;  /* 0x00002c0001047983 */ /* 0x000ea80000300800 */
[----:B------:R0:W-:Y:S04]  /*40030*/  STL [R1+0x188], R5 ;  /* 0x0001880501007387 */ /* 0x0001e80000100800 */
[----:B0-----:R-:W2:Y:S04]  /*40040*/  LDL.LU R5, [R1+0x1850] ;  /* 0x0018500001057983 */ /* 0x001ea80000300800 */
[----:B------:R-:W3:Y:S04]  /*40050*/  LDL R46, [R1+0x11cc] ;  /* 0x0011cc00012e7983 */ /* 0x000ee80000100800 */
[----:B------:R-:W3:Y:S01]  /*40060*/  LDL R47, [R1+0x11d0] ;  /* 0x0011d000012f7983 */ /* 0x000ee20000100800 */
[----:B------:R-:W-:-:S02]  /*40070*/  ISETP.GT.AND P2, PT, R7, 0x7f, PT ;  /* 0x0000007f0700780c */ /* 0x000fc40003f44270 */
[----:B--2---:R-:W-:-:S11]  /*40080*/  PRMT R5, RZ, 0x7610, R5 ;  /* 0x00007610ff057816 */ /* 0x004fd60000000005 */
[----:B---3--:R-:W-:-:S04]  /*40090*/  @P2 LOP3.LUT R47, R47, R46, RZ, 0x3c, !PT ;  /* 0x0000002e2f2f2212 */ /* 0x008fc800078e3cff */
[----:B------:R-:W-:-:S04]  /*400a0*/  @P2 LOP3.LUT R46, R47, R46, RZ, 0x3c, !PT ;  /* 0x0000002e2f2e2212 */ /* 0x000fc800078e3cff */
[----:B------:R-:W-:-:S05]  /*400b0*/  @P2 LOP3.LUT R47, R47, R46, RZ, 0x3c, !PT ;  /* 0x0000002e2f2f2212 */ /* 0x000fca00078e3cff */
[----:B------:R-:W2:Y:S04]  /*400c0*/  @P2 LDG.E.U8 R5, desc[UR20][R46.64] ;  /* 0x000000142e052981 */ /* 0x000ea8000c1e1100 */
[----:B------:R-:W3:Y:S04]  /*400d0*/  LDL R46, [R1+0x11d4] ;  /* 0x0011d400012e7983 */ /* 0x000ee80000100800 */
[----:B------:R-:W3:Y:S01]  /*400e0*/  LDL R47, [R1+0x11d8] ;  /* 0x0011d800012f7983 */ /* 0x000ee20000100800 */
[----:B------:R-:W-:-:S03]  /*400f0*/  PRMT R16, RZ, 0x7610, R16 ;  /* 0x00007610ff107816 */ /* 0x000fc60000000010 */
[----:B--2---:R0:W-:Y:S02]  /*40100*/  STL [R1+0x184], R5 ;  /* 0x0001840501007387 */ /* 0x0041e40000100800 */
[----:B0-----:R-:W0:Y:S01]  /*40110*/  S2R R5, SR_TID.X ;  /* 0x0000000000057919 */ /* 0x001e220000002100 */
[----:B---3--:R-:W-:-:S04]  /*40120*/  @P2 LOP3.LUT R47, R47, R46, RZ, 0x3c, !PT ;  /* 0x0000002e2f2f2212 */ /* 0x008fc800078e3cff */
[----:B------:R-:W-:-:S04]  /*40130*/  @P2 LOP3.LUT R46, R47, R46, RZ, 0x3c, !PT ;  /* 0x0000002e2f2e2212 */ /* 0x000fc800078e3cff */
[----:B------:R-:W-:-:S05]  /*40140*/  @P2 LOP3.LUT R47, R47, R46, RZ, 0x3c, !PT ;  /* 0x0000002e2f2f2212 */ /* 0x000fca00078e3cff */
[----:B------:R-:W2:Y:S01]  /*40150*/  @P2 LDG.E.U8 R16, desc[UR20][R46.64] ;  /* 0x000000142e102981 */ /* 0x000ea2000c1e1100 */
[----:B0-----:R-:W-:Y:S01]  /*40160*/  LOP3.LUT R5, R5, 0x7f, RZ, 0xc0, !PT ;  /* 0x0000007f05057812 */ /* 0x001fe200078ec0ff */
[----:B------:R-:W-:Y:S06]  /*40170*/  BAR.SYNC.DEFER_BLOCKING 0x0 ;  /* 0x0000000000007b1d */ /* 0x000fec0000010000 */
        /* <DEDUP_REMOVED lines=11> */
[----:B------:R1:W-:Y:S04]  /*40230*/  STS.U8 [R5+UR9+0x15400], R91 ;  /* 0x0154005b05007988 */ /* 0x0003e80008000009 */
[----:B------:R3:W-:Y:S04]  /*40240*/  STS.U8 [R5+UR9+0x11800], R92 ;  /* 0x0118005c05007988 */ /* 0x0007e80008000009 */
[----:B0-----:R-:W2:Y:S04]  /*40250*/  LDL.LU R90, [R1+0x228] ;  /* 0x00022800015a7983 */ /* 0x001ea80000300800 */
[----:B-1----:R-:W2:Y:S04]  /*40260*/  LDL.LU R91, [R1+0x224] ;  /* 0x00022400015b7983 */ /* 0x002ea80000300800 */
[----:B---3--:R-:W3:Y:S04]  /*40270*/  LDL.LU R92, [R1+0x1d8] ;  /* 0x0001d800015c7983 */ /* 0x008ee80000300800 */
[----:B------:R-:W-:Y:S04]  /*40280*/  STS.U8 [R5+UR9+0x15800], R64 ;  /* 0x0158004005007988 */ /* 0x000fe80008000009 */
[----:B------:R-:W-:Y:S04]  /*40290*/  STS.U8 [R5+UR9+0x11c00], R3 ;  /* 0x011c000305007988 */ /* 0x000fe80008000009 */
[----:B------:R-:W-:Y:S04]  /*402a0*/  STS.U8 [R5+UR9+0x15c00], R6 ;  /* 0x015c000605007988 */ /* 0x000fe80008000009 */
[----:B----4-:R0:W-:Y:S04]  /*402b0*/  STS.U8 [R5+UR9+0x12000], R2 ;  /* 0x0120000205007988 */ /* 0x0101e80008000009 */
[----:B------:R-:W-:Y:S04]  /*402c0*/  STS.U8 [R5+UR9+0x16000], R4 ;  /* 0x0160000405007988 */ /* 0x000fe80008000009 */
[----:B------:R1:W-:Y:S04]  /*402d0*/  STS.U8 [R5+UR9+0x12400], R0 ;  /* 0x0124000005007988 */ /* 0x0003e80008000009 */
[----:B0-----:R-:W4:Y:S01]  /*402e0*/  LDL.LU R2, [R1+0x1d4] ;  /* 0x0001d40001027983 */ /* 0x001f220000300800 */
[----:B-1----:R-:W0:Y:S03]  /*402f0*/  S2R R0, SR_TID.X ;  /* 0x0000000000007919 */ /* 0x002e260000002100 */
        /* <DEDUP_REMOVED lines=8> */
[----:B------:R-:W-:Y:S01]  /*40380*/  STS.U8 [R5+UR9+0x13400], R18 ;  /* 0x0134001205007988 */ /* 0x000fe20008000009 */
[----:B------:R-:W-:-:S03]  /*40390*/  LOP3.LUT R4, R0, 0x10, RZ, 0x3c, !PT ;  /* 0x0000001000047812 */ /* 0x000fc600078e3cff */
[----:B------:R-:W-:Y:S04]  /*403a0*/  STS.U8 [R5+UR9+0x17400], R19 ;  /* 0x0174001305007988 */ /* 0x000fe80008000009 */
[----:B------:R-:W-:Y:S04]  /*403b0*/  STS.U8 [R5+UR9+0x13800], R28 ;  /* 0x0138001c05007988 */ /* 0x000fe80008000009 */
[----:B------:R-:W-:Y:S04]  /*403c0*/  STS.U8 [R5+UR9+0x17800], R29 ;  /* 0x0178001d05007988 */ /* 0x000fe80008000009 */
[----:B------:R-:W-:Y:S04]  /*403d0*/  STS.U8 [R5+UR9+0x13c00], R30 ;  /* 0x013c001e05007988 */ /* 0x000fe80008000009 */
[----:B------:R-:W-:Y:S04]  /*403e0*/  STS.U8 [R5+UR9+0x17c00], R31 ;  /* 0x017c001f05007988 */ /* 0x000fe80008000009 */
[----:B--2---:R0:W-:Y:S04]  /*403f0*/  STL [R1+0x178], R16 ;  /* 0x0001781001007387 */ /* 0x0041e80000100800 */
        /* <DEDUP_REMOVED lines=14> */
[----:B------:R0:W-:Y:S04]  /*404e0*/  STS.U8 [R4+UR9+0x10080], R90 ;  /* 0x0100805a04007988 */ /* 0x0001e80008000009 */
[----:B------:R1:W-:Y:S04]  /*404f0*/  STS.U8 [R4+UR9+0x14080], R91 ;  /* 0x0140805b04007988 */ /* 0x0003e80008000009 */
[----:B---3--:R3:W-:Y:S04]  /*40500*/  STS.U8 [R4+UR9+0x10480], R92 ;  /* 0x0104805c04007988 */ /* 0x0087e80008000009 */
[----:B0-----:R-:W2:Y:S04]  /*40510*/  LDL.LU R90, [R1+0x184c] ;  /* 0x00184c00015a7983 */ /* 0x001ea80000300800 */
[----:B-1----:R-:W2:Y:S04]  /*40520*/  LDL.LU R91, [R1+0x1848] ;  /* 0x00184800015b7983 */ /* 0x002ea80000300800 */
[----:B---3--:R-:W3:Y:S04]  /*40530*/  LDL.LU R92, [R1+0x1844] ;  /* 0x00184400015c7983 */ /* 0x008ee80000300800 */
[----:B----4-:R0:W-:Y:S04]  /*40540*/  STS.U8 [R4+UR9+0x14480], R2 ;  /* 0x0144800204007988 */ /* 0x0101e80008000009 */
[----:B0-----:R-:W4:Y:S04]  /*40550*/  LDL.LU R2, [R1+0x1840] ;  /* 0x0018400001027983 */ /* 0x001f280000300800 */
[----:B--2---:R0:W-:Y:S04]  /*40560*/  STS.U8 [R4+UR9+0x10880], R16 ;  /* 0x0108801004007988 */ /* 0x0041e80008000009 */
[----:B------:R1:W-:Y:S04]  /*40570*/  STS.U8 [R4+UR9+0x14880], R52 ;  /* 0x0148803404007988 */ /* 0x0003e80008000009 */
[----:B------:R2:W-:Y:S04]  /*40580*/  STS.U8 [R4+UR9+0x10c80], R54 ;  /* 0x010c803604007988 */ /* 0x0005e80008000009 */
[----:B------:R0:W-:Y:S04]  /*40590*/  STS.U8 [R4+UR9+0x14c80], R71 ;  /* 0x014c804704007988 */ /* 0x0001e80008000009 */
[----:B------:R0:W-:Y:S04]  /*405a0*/  STS.U8 [R4+UR9+0x11080], R72 ;  /* 0x0110804804007988 */ /* 0x0001e80008000009 */
[----:B------:R0:W-:Y:S04]  /*405b0*/  STS.U8 [R4+UR9+0x15080], R83 ;  /* 0x0150805304007988 */ /* 0x0001e80008000009 */
[----:B------:R1:W-:Y:S04]  /*405c0*/  STS.U8 [R4+UR9+0x11480], R84 ;  /* 0x0114805404007988 */ /* 0x0003e80008000009 */
[----:B------:R1:W-:Y:S04]  /*405d0*/  STS.U8 [R4+UR9+0x15480], R85 ;  /* 0x0154805504007988 */ /* 0x0003e80008000009 */
[----:B0-----:R-:W4:Y:S04]  /*405e0*/  LDL.LU R16, [R1+0x1cc] ;  /* 0x0001cc0001107983 */ /* 0x001f280000300800 */
[----:B------:R0:W-:Y:S04]  /*405f0*/  STS.U8 [R4+UR9+0x11880], R86 ;  /* 0x0118805604007988 */ /* 0x0001e80008000009 */
[----:B-1----:R-:W4:Y:S04]  /*40600*/  LDL.LU R52, [R1+0x1c8] ;  /* 0x0001c80001347983 */ /* 0x002f280000300800 */
[----:B------:R1:W-:Y:S04]  /*40610*/  STS.U8 [R4+UR9+0x15880], R87 ;  /* 0x0158805704007988 */ /* 0x0003e80008000009 */
[----:B--2---:R-:W2:Y:S04]  /*40620*/  LDL.LU R54, [R1+0x16c] ;  /* 0x00016c0001367983 */ /* 0x004ea80000300800 */
[----:B------:R0:W-:Y:S04]  /*40630*/  STS.U8 [R4+UR9+0x11c80], R88 ;  /* 0x011c805804007988 */ /* 0x0001e80008000009 */
[----:B------:R-:W2:Y:S04]  /*40640*/  LDL.LU R71, [R1+0x168] ;  /* 0x0001680001477983 */ /* 0x000ea80000300800 */
[----:B------:R0:W-:Y:S04]  /*40650*/  STS.U8 [R4+UR9+0x15c80], R64 ;  /* 0x015c804004007988 */ /* 0x0001e80008000009 */
[----:B------:R-:W2:Y:S04]  /*40660*/  LDL.LU R72, [R1+0x118] ;  /* 0x0001180001487983 */ /* 0x000ea80000300800 */
[----:B------:R0:W-:Y:S04]  /*40670*/  STS.U8 [R4+UR9+0x12080], R3 ;  /* 0x0120800304007988 */ /* 0x0001e80008000009 */
[----:B------:R-:W2:Y:S04]  /*40680*/  LDL.LU R83, [R1+0x114] ;  /* 0x0001140001537983 */ /* 0x000ea80000300800 */
[----:B------:R0:W-:Y:S04]  /*40690*/  STS.U8 [R4+UR9+0x16080], R6 ;  /* 0x0160800604007988 */ /* 0x0001e80008000009 */
[----:B------:R-:W2:Y:S04]  /*406a0*/  LDL.LU R84, [R1+0xe8] ;  /* 0x0000e80001547983 */ /* 0x000ea80000300800 */
[----:B------:R-:W2:Y:S04]  /*406b0*/  LDL.LU R85, [R1+0xe4] ;  /* 0x0000e40001557983 */ /* 0x000ea80000300800 */
[----:B0-----:R-:W2:Y:S04]  /*406c0*/  LDL.LU R86, [R1+0xb8] ;  /* 0x0000b80001567983 */ /* 0x001ea80000300800 */
[----:B-1----:R-:W2:Y:S04]  /*406d0*/  LDL.LU R87, [R1+0xb4] ;  /* 0x0000b40001577983 */ /* 0x002ea80000300800 */
[----:B------:R-:W2:Y:S04]  /*406e0*/  LDL.LU R88, [R1+0x80] ;  /* 0x0000800001587983 */ /* 0x000ea80000300800 */
[----:B------:R-:W2:Y:S04]  /*406f0*/  LDL.LU R64, [R1+0x7c] ;  /* 0x00007c0001407983 */ /* 0x000ea80000300800 */
[----:B---3--:R-:W-:Y:S04]  /*40700*/  STS.U8 [R4+UR9+0x12480], R92 ;  /* 0x0124805c04007988 */ /* 0x008fe80008000009 */
[----:B------:R-:W-:Y:S04]  /*40710*/  STS.U8 [R4+UR9+0x16480], R91 ;  /* 0x0164805b04007988 */ /* 0x000fe80008000009 */
[----:B------:R-:W-:Y:S04]  /*40720*/  STS.U8 [R4+UR9+0x12880], R80 ;  /* 0x0128805004007988 */ /* 0x000fe80008000009 */
[----:B------:R-:W-:Y:S04]  /*40730*/  STS.U8 [R4+UR9+0x16880], R79 ;  /* 0x0168804f04007988 */ /* 0x000fe80008000009 */
[----:B------:R-:W-:Y:S04]  /*40740*/  STS.U8 [R4+UR9+0x12c80], R68 ;  /* 0x012c804404007988 */ /* 0x000fe80008000009 */
[----:B------:R-:W3:Y:S04]  /*40750*/  LDL.LU R3, [R1+0x50] ;  /* 0x0000500001037983 */ /* 0x000ee80000300800 */
[----:B------:R-:W-:Y:S04]  /*40760*/  STS.U8 [R4+UR9+0x16c80], R67 ;  /* 0x016c804304007988 */ /* 0x000fe80008000009 */
[----:B------:R-:W2:Y:S04]  /*40770*/  LDL.LU R6, [R1+0x4c] ;  /* 0x00004c0001067983 */ /* 0x000ea80000300800 */
[----:B------:R0:W-:Y:S04]  /*40780*/  STS.U8 [R4+UR9+0x13080], R8 ;  /* 0x0130800804007988 */ /* 0x0001e80008000009 */
[----:B------:R1:W-:Y:S04]  /*40790*/  STS.U8 [R4+UR9+0x17080], R9 ;  /* 0x0170800904007988 */ /* 0x0003e80008000009 */
[----:B0-----:R-:W2:Y:S04]  /*407a0*/  LDL.LU R8, [R1+0x21c] ;  /* 0x00021c0001087983 */ /* 0x001ea80000300800 */
[----:B-1----:R-:W2:Y:S04]  /*407b0*/  LDL.LU R9, [R1+0x220] ;  /* 0x0002200001097983 */ /* 0x002ea80000300800 */
[----:B------:R-:W-:Y:S04]  /*407c0*/  STS.U8 [R4+UR9+0x13480], R20 ;  /* 0x0134801404007988 */ /* 0x000fe80008000009 */
[----:B------:R-:W-:Y:S04]  /*407d0*/  STS.U8 [R4+UR9+0x17480], R21 ;  /* 0x0174801504007988 */ /* 0x000fe80008000009 */
[----:B------:R-:W-:Y:S04]  /*407e0*/  STS.U8 [R4+UR9+0x13880], R33 ;  /* 0x0138802104007988 */ /* 0x000fe80008000009 */
[----:B------:R-:W-:Y:S04]  /*407f0*/  STS.U8 [R4+UR9+0x17880], R34 ;  /* 0x0178802204007988 */ /* 0x000fe80008000009 */
[----:B------:R-:W-:Y:S04]  /*40800*/  STS.U8 [R4+UR9+0x13c80], R35 ;  /* 0x013c802304007988 */ /* 0x000fe80008000009 */
[----:B------:R0:W-:Y:S04]  /*40810*/  STS.U8 [R4+UR9+0x17c80], R36 ;  /* 0x017c802404007988 */ /* 0x0001e80008000009 */
[----:B0-----:R-:W3:Y:S01]  /*40820*/  LDL.LU R4, [R1+0x183c] ;  /* 0x00183c0001047983 */ /* 0x001ee20000300800 */
[----:B------:R-:W-:-:S05]  /*40830*/  LOP3.LUT R0, R0, 0x20, RZ, 0x3c, !PT ;  /* 0x0000002000007812 */ /* 0x000fca00078e3cff */
[----:B--2---:R-:W-:Y:S04]  /*40840*/  STS.U8 [R0+UR9+0x10100], R9 ;  /* 0x0101000900007988 */ /* 0x004fe80008000009 */
        /* <DEDUP_REMOVED lines=13> */
[----:B---3--:R-:W-:Y:S04]  /*40920*/  STS.U8 [R0+UR9+0x11d00], R3 ;  /* 0x011d000300007988 */ /* 0x008fe80008000009 */
[----:B------:R-:W-:Y:S04]  /*40930*/  STS.U8 [R0+UR9+0x15d00], R6 ;  /* 0x015d000600007988 */ /* 0x000fe80008000009 */
[----:B0-----:R-:W2:Y:S04]  /*40940*/  LDL.LU R85, [R1+0x218] ;  /* 0x0002180001557983 */ /* 0x001ea80000300800 */
[----:B------:R0:W-:Y:S04]  /*40950*/  STS.U8 [R0+UR9+0x12100], R4 ;  /* 0x0121000400007988 */ /* 0x0001e80008000009 */
[----:B-1----:R-:W3:Y:S04]  /*40960*/  LDL.LU R87, [R1+0x214] ;  /* 0x0002140001577983 */ /* 0x002ee80000300800 */
[----:B0-----:R-:W4:Y:S01]  /*40970*/  LDL.LU R4, [R1+0x1c0] ;  /* 0x0001c00001047983 */ /* 0x001f220000300800 */
[----:B------:R-:W0:Y:S03]  /*40980*/  S2R R16, SR_TID.X ;  /* 0x0000000000107919 */ /* 0x000e260000002100 */
[----:B------:R1:W-:Y:S04]  /*40990*/  STS.U8 [R0+UR9+0x16100], R2 ;  /* 0x0161000200007988 */ /* 0x0003e80008000009 */
[----:B------:R-:W-:Y:S04]  /*409a0*/  STS.U8 [R0+UR9+0x12500], R90 ;  /* 0x0125005a00007988 */ /* 0x000fe80008000009 */
[----:B------:R-:W4:Y:S04]  /*409b0*/  LDL.LU R9, [R1+0x1bc] ;  /* 0x0001bc0001097983 */ /* 0x000f280000300800 */
[----:B------:R-:W-:Y:S04]  /*409c0*/  STS.U8 [R0+UR9+0x16500], R89 ;  /* 0x0165005900007988 */ /* 0x000fe80008000009 */
[----:B------:R-:W4:Y:S04]  /*409d0*/  LDL.LU R8, [R1+0x164] ;  /* 0x0001640001087983 */ /* 0x000f280000300800 */
[----:B------:R-:W-:Y:S04]  /*409e0*/  STS.U8 [R0+UR9+0x12900], R78 ;  /* 0x0129004e00007988 */ /* 0x000fe80008000009 */
[----:B------:R-:W4:Y:S04]  /*409f0*/  LDL.LU R52, [R1+0x160] ;  /* 0x0001600001347983 */ /* 0x000f280000300800 */
[----:B------:R-:W-:Y:S01]  /*40a00*/  STS.U8 [R0+UR9+0x16900], R77 ;  /* 0x0169004d00007988 */ /* 0x000fe20008000009 */
[----:B0-----:R-:W-:-:S03]  /*40a10*/  LOP3.LUT R16, R16, 0x7f, RZ, 0xc0, !PT ;  /* 0x0000007f10107812 */ /* 0x001fc600078ec0ff */
[----:B------:R-:W4:Y:S04]  /*40a20*/  LDL.LU R54, [R1+0x110] ;  /* 0x0001100001367983 */ /* 0x000f280000300800 */
[----:B------:R-:W-:Y:S04]  /*40a30*/  STS.U8 [R0+UR9+0x12d00], R66 ;  /* 0x012d004200007988 */ /* 0x000fe80008000009 */
[----:B------:R-:W4:Y:S04]  /*40a40*/  LDL.LU R71, [R1+0x10c] ;  /* 0x00010c0001477983 */ /* 0x000f280000300800 */
[----:B------:R-:W-:Y:S01]  /*40a50*/  STS.U8 [R0+UR9+0x16d00], R65 ;  /* 0x016d004100007988 */ /* 0x000fe20008000009 */
[----:B------:R-:W-:-:S03]  /*40a60*/  LOP3.LUT R86, R16, 0x30, RZ, 0x3c, !PT ;  /* 0x0000003010567812 */ /* 0x000fc600078e3cff */
        /* <DEDUP_REMOVED lines=12> */
[----:B-1----:R-:W4:Y:S04]  /*40b30*/  LDL.LU R2, [R1+0x48] ;  /* 0x0000480001027983 */ /* 0x002f280000300800 */
[----:B------:R-:W-:Y:S04]  /*40b40*/  STS.U8 [R0+UR9+0x13d00], R39 ;  /* 0x013d002700007988 */ /* 0x000fe80008000009 */
[----:B------:R0:W-:Y:S04]  /*40b50*/  STS.U8 [R0+UR9+0x17d00], R40 ;  /* 0x017d002800007988 */ /* 0x0001e80008000009 */
[----:B------:R-:W4:Y:S04]  /*40b60*/  LDL.LU R88, [R1+0x18] ;  /* 0x0000180001587983 */ /* 0x000f280000300800 */
[----:B0-----:R-:W4:Y:S04]  /*40b70*/  LDL.LU R0, [R1+0x14] ;  /* 0x0000140001007983 */ /* 0x001f280000300800 */
[----:B--2---:R0:W-:Y:S04]  /*40b80*/  STS.U8 [R86+UR9+0x10180], R85 ;  /* 0x0101805556007988 */ /* 0x0041e80008000009 */
[----:B---3--:R1:W-:Y:S04]  /*40b90*/  STS.U8 [R86+UR9+0x14180], R87 ;  /* 0x0141805756007988 */ /* 0x0083e80008000009 */
[----:B0-----:R-:W2:Y:S04]  /*40ba0*/  LDL.LU R85, [R1+0x1838] ;  /* 0x0018380001557983 */ /* 0x001ea80000300800 */
[----:B----4-:R0:W-:Y:S04]  /*40bb0*/  STS.U8 [R86+UR9+0x10580], R4 ;  /* 0x0105800456007988 */ /* 0x0101e80008000009 */
[----:B-1----:R-:W3:Y:S04]  /*40bc0*/  LDL.LU R87, [R1+0x1834] ;  /* 0x0018340001577983 */ /* 0x002ee80000300800 */
[----:B0-----:R-:W4:Y:S04]  /*40bd0*/  LDL.LU R4, [R1+0x1830] ;  /* 0x0018300001047983 */ /* 0x001f280000300800 */
        /* <DEDUP_REMOVED lines=11> */
[----:B0-----:R-:W2:Y:S04]  /*40c90*/  LDL.LU R3, [R1+0x20c] ;  /* 0x00020c0001037983 */ /* 0x001ea80000300800 */
[----:B------:R0:W-:Y:S04]  /*40ca0*/  STS.U8 [R86+UR9+0x11d80], R2 ;  /* 0x011d800256007988 */ /* 0x0001e80008000009 */
[----:B-1----:R-:W2:Y:S04]  /*40cb0*/  LDL.LU R6, [R1+0x208] ;  /* 0x0002080001067983 */ /* 0x002ea80000300800 */
[----:B0-----:R-:W2:Y:S04]  /*40cc0*/  LDL.LU R2, [R1+0x1b4] ;  /* 0x0001b40001027983 */ /* 0x001ea80000300800 */
[----:B----4-:R0:W-:Y:S04]  /*40cd0*/  STS.U8 [R86+UR9+0x15d80], R4 ;  /* 0x015d800456007988 */ /* 0x0101e80008000009 */
[----:B0-----:R-:W4:Y:S04]  /*40ce0*/  LDL.LU R4, [R1+0x1b0] ;  /* 0x0001b00001047983 */ /* 0x001f280000300800 */
        /* <DEDUP_REMOVED lines=10> */
[----:B0-----:R-:W2:Y:S04]  /*40d90*/  LDL.LU R88, [R1+0x182c] ;  /* 0x00182c0001587983 */ /* 0x001ea80000300800 */
[----:B------:R0:W-:Y:S01]  /*40da0*/  STS.U8 [R86+UR9+0x16180], R0 ;  /* 0x0161800056007988 */ /* 0x0001e20008000009 */
[----:B------:R-:W-:-:S03]  /*40db0*/  LOP3.LUT R16, R16, 0x40, RZ, 0x3c, !PT ;  /* 0x0000004010107812 */ /* 0x000fc600078e3cff */
[----:B0-----:R-:W4:Y:S04]  /*40dc0*/  LDL.LU R0, [R1+0x3c] ;  /* 0x00003c0001007983 */ /* 0x001f280000300800 */
[----:B--2---:R-:W-:Y:S04]  /*40dd0*/  STS.U8 [R86+UR9+0x12580], R88 ;  /* 0x0125805856007988 */ /* 0x004fe80008000009 */
        /* <DEDUP_REMOVED lines=15> */
[----:B0-----:R-:W3:Y:S04]  /*40ed0*/  LDL.LU R86, [R1+0x1828] ;  /* 0x0018280001567983 */ /* 0x001ee80000300800 */
[----:B-1----:R-:W3:Y:S04]  /*40ee0*/  LDL.LU R3, [R1+0x1824] ;  /* 0x0018240001037983 */ /* 0x002ee80000300800 */
[----:B--2---:R-:W2:Y:S04]  /*40ef0*/  LDL.LU R6, [R1+0x1820] ;  /* 0x0018200001067983 */ /* 0x004ea80000300800 */
[----:B------:R0:W-:Y:S04]  /*40f00*/  STS.U8 [R16+UR9+0x10600], R2 ;  /* 0x0106000210007988 */ /* 0x0001e80008000009 */
[----:B----4-:R1:W-:Y:S04]  /*40f10*/  STS.U8 [R16+UR9+0x14600], R4 ;  /* 0x0146000410007988 */ /* 0x0103e80008000009 */
[----:B0-----:R-:W4:Y:S04]  /*40f20*/  LDL.LU R2, [R1+0x181c] ;  /* 0x00181c0001027983 */ /* 0x001f280000300800 */
[----:B-1----:R-:W2:Y:S04]  /*40f30*/  LDL.LU R4, [R1+0x1818] ;  /* 0x0018180001047983 */ /* 0x002ea80000300800 */
[----:B------:R-:W-:Y:S04]  /*40f40*/  STS.U8 [R16+UR9+0x10a00], R9 ;  /* 0x010a000910007988 */ /* 0x000fe80008000009 */
[----:B------:R-:W-:Y:S04]  /*40f50*/  STS.U8 [R16+UR9+0x14a00], R8 ;  /* 0x014a000810007988 */ /* 0x000fe80008000009 */
[----:B------:R0:W-:Y:S04]  /*40f60*/  STS.U8 [R16+UR9+0x10e00], R52 ;  /* 0x010e003410007988 */ /* 0x0001e80008000009 */
[----:B------:R1:W-:Y:S04]  /*40f70*/  STS.U8 [R16+UR9+0x14e00], R54 ;  /* 0x014e003610007988 */ /* 0x0003e80008000009 */
[----:B------:R0:W-:Y:S04]  /*40f80*/  STS.U8 [R16+UR9+0x11200], R71 ;  /* 0x0112004710007988 */ /* 0x0001e80008000009 */
[----:B------:R-:W-:Y:S04]  /*40f90*/  STS.U8 [R16+UR9+0x15200], R72 ;  /* 0x0152004810007988 */ /* 0x000fe80008000009 */
[----:B------:R-:W-:Y:S04]  /*40fa0*/  STS.U8 [R16+UR9+0x11600], R83 ;  /* 0x0116005310007988 */ /* 0x000fe80008000009 */
[----:B------:R-:W-:Y:S04]  /*40fb0*/  STS.U8 [R16+UR9+0x15600], R84 ;  /* 0x0156005410007988 */ /* 0x000fe80008000009 */
[----:B------:R-:W-:Y:S04]  /*40fc0*/  STS.U8 [R16+UR9+0x11a00], R64 ;  /* 0x011a004010007988 */ /* 0x000fe80008000009 */
[----:B0-----:R-:W3:Y:S04]  /*40fd0*/  LDL.LU R52, [R1+0x200] ;  /* 0x0002000001347983 */ /* 0x001ee80000300800 */
[----:B-1----:R-:W3:Y:S04]  /*40fe0*/  LDL.LU R54, [R1+0x1fc] ;  /* 0x0001fc0001367983 */ /* 0x002ee80000300800 */
[----:B------:R-:W3:Y:S04]  /*40ff0*/  LDL.LU R71, [R1+0x1a8] ;  /* 0x0001a80001477983 */ /* 0x000ee80000300800 */
[----:B--2---:R-:W-:Y:S04]  /*41000*/  STS.U8 [R16+UR9+0x15a00], R4 ;  /* 0x015a000410007988 */ /* 0x004fe80008000009 */
[----:B----4-:R0:W-:Y:S04]  /*41010*/  STS.U8 [R16+UR9+0x11e00], R2 ;  /* 0x011e000210007988 */ /* 0x0101e80008000009 */
[----:B0-----:R-:W2:Y:S04]  /*41020*/  LDL.LU R2, [R1+0x1a4] ;  /* 0x0001a40001027983 */ /* 0x001ea80000300800 */
[----:B------:R-:W4:Y:S04]  /*41030*/  LDL.LU R4, [R1+0x154] ;  /* 0x0001540001047983 */ /* 0x000f280000300800 */
[----:B------:R-:W-:Y:S04]  /*41040*/  STS.U8 [R16+UR9+0x15e00], R0 ;  /* 0x015e000010007988 */ /* 0x000fe80008000009 */
[----:B------:R-:W-:Y:S04]  /*41050*/  STS.U8 [R16+UR9+0x12200], R6 ;  /* 0x0122000610007988 */ /* 0x000fe80008000009 */
[----:B---3--:R0:W-:Y:S04]  /*41060*/  STS.U8 [R16+UR9+0x16200], R3 ;  /* 0x0162000310007988 */ /* 0x0081e80008000009 */
[----:B------:R-:W-:Y:S04]  /*41070*/  STS.U8 [R16+UR9+0x12600], R86 ;  /* 0x0126005610007988 */ /* 0x000fe80008000009 */
[----:B------:R-:W-:Y:S04]  /*41080*/  STS.U8 [R16+UR9+0x16600], R85 ;  /* 0x0166005510007988 */ /* 0x000fe80008000009 */
[----:B------:R-:W-:Y:S04]  /*41090*/  STS.U8 [R16+UR9+0x12a00], R74 ;  /* 0x012a004a10007988 */ /* 0x000fe80008000009 */
[----:B------:R-:W-:Y:S04]  /*410a0*/  STS.U8 [R16+UR9+0x16a00], R73 ;  /* 0x016a004910007988 */ /* 0x000fe80008000009 */
[----:B------:R-:W-:Y:S04]  /*410b0*/  STS.U8 [R16+UR9+0x12e00], R58 ;  /* 0x012e003a10007988 */ /* 0x000fe80008000009 */
[----:B------:R-:W-:Y:S01]  /*410c0*/  STS.U8 [R16+UR9+0x16e00], R56 ;  /* 0x016e003810007988 */ /* 0x000fe20008000009 */
[----:B0-----:R-:W-:-:S03]  /*410d0*/  LOP3.LUT R3, R5, 0x50, RZ, 0x3c, !PT ;  /* 0x0000005005037812 */ /* 0x001fc600078e3cff */
[----:B------:R-:W3:Y:S04]  /*410e0*/  LDL.LU R72, [R1+0xfc] ;  /* 0x0000fc0001487983 */ /* 0x000ee80000300800 */
[----:B------:R-:W-:Y:S04]  /*410f0*/  STS.U8 [R16+UR9+0x13200], R14 ;  /* 0x0132000e10007988 */ /* 0x000fe80008000009 */
        /* <DEDUP_REMOVED lines=22> */
[----:B----4-:R1:W-:Y:S04]  /*41260*/  STS.U8 [R3+UR9+0x10a80], R4 ;  /* 0x010a800403007988 */ /* 0x0103e80008000009 */
[----:B0-----:R-:W2:Y:S04]  /*41270*/  LDL.LU R2, [R1+0x1804] ;  /* 0x0018040001027983 */ /* 0x001ea80000300800 */
[----:B-1----:R-:W4:Y:S04]  /*41280*/  LDL.LU R4, [R1+0x1800] ;  /* 0x0018000001047983 */ /* 0x002f280000300800 */
[----:B----4-:R-:W-:Y:S04]  /*41290*/  STS.U8 [R3+UR9+0x14a80], R4 ;  /* 0x014a800403007988 */ /* 0x010fe80008000009 */
[----:B--2---:R0:W-:Y:S04]  /*412a0*/  STS.U8 [R3+UR9+0x10e80], R2 ;  /* 0x010e800203007988 */ /* 0x0041e80008000009 */
[----:B---3--:R1:W-:Y:S04]  /*412b0*/  STS.U8 [R3+UR9+0x14e80], R72 ;  /* 0x014e804803007988 */ /* 0x0083e80008000009 */
[----:B------:R2:W-:Y:S04]  /*412c0*/  STS.U8 [R3+UR9+0x11280], R83 ;  /* 0x0112805303007988 */ /* 0x0005e80008000009 */
[----:B0-----:R-:W3:Y:S04]  /*412d0*/  LDL.LU R2, [R1+0x1f4] ;  /* 0x0001f40001027983 */ /* 0x001ee80000300800 */
[----:B------:R-:W4:Y:S04]  /*412e0*/  LDL.LU R4, [R1+0x1f0] ;  /* 0x0001f00001047983 */ /* 0x000f280000300800 */
[----:B-1----:R-:W3:Y:S04]  /*412f0*/  LDL.LU R72, [R1+0x17fc] ;  /* 0x0017fc0001487983 */ /* 0x002ee80000300800 */
[----:B--2---:R-:W2:Y:S04]  /*41300*/  LDL.LU R83, [R1+0x17f8] ;  /* 0x0017f80001537983 */ /* 0x004ea80000300800 */
[----:B------:R0:W-:Y:S04]  /*41310*/  STS.U8 [R3+UR9+0x15280], R84 ;  /* 0x0152805403007988 */ /* 0x0001e80008000009 */
[----:B------:R1:W-:Y:S04]  /*41320*/  STS.U8 [R3+UR9+0x11680], R64 ;  /* 0x0116804003007988 */ /* 0x0003e80008000009 */
[----:B------:R1:W-:Y:S04]  /*41330*/  STS.U8 [R3+UR9+0x15680], R0 ;  /* 0x0156800003007988 */ /* 0x0003e80008000009 */
[----:B0-----:R-:W2:Y:S04]  /*41340*/  LDL.LU R84, [R1+0x17f4] ;  /* 0x0017f40001547983 */ /* 0x001ea80000300800 */
[----:B-1----:R-:W2:Y:S04]  /*41350*/  LDL.LU R64, [R1+0x17f0] ;  /* 0x0017f00001407983 */ /* 0x002ea80000300800 */
[----:B------:R-:W2:Y:S04]  /*41360*/  LDL.LU R0, [R1+0x17ec] ;  /* 0x0017ec0001007983 */ /* 0x000ea80000300800 */
[----:B------:R0:W-:Y:S04]  /*41370*/  STS.U8 [R3+UR9+0x11a80], R6 ;  /* 0x011a800603007988 */ /* 0x0001e80008000009 */
[----:B0-----:R-:W2:Y:S04]  /*41380*/  LDL.LU R6, [R1+0x17e8] ;  /* 0x0017e80001067983 */ /* 0x001ea80000300800 */
[----:B------:R-:W-:Y:S04]  /*41390*/  STS.U8 [R3+UR9+0x15a80], R9 ;  /* 0x015a800903007988 */ /* 0x000fe80008000009 */
[----:B------:R-:W-:Y:S01]  /*413a0*/  STS.U8 [R3+UR9+0x11e80], R8 ;  /* 0x011e800803007988 */ /* 0x000fe20008000009 */
[----:B------:R-:W-:-:S02]  /*413b0*/  ISETP.GE.AND P1, PT, R5, R7, PT ;  /* 0x000000070500720c */ /* 0x000fc40003f26270 */
[----:B------:R-:W-:Y:S01]  /*413c0*/  LOP3.LUT R5, R5, 0x60, RZ, 0x3c, !PT ;  /* 0x0000006005057812 */ /* 0x000fe200078e3cff */
[----:B--2---:R0:W-:Y:S04]  /*413d0*/  STS.U8 [R3+UR9+0x15e80], R6 ;  /* 0x015e800603007988 */ /* 0x0041e80008000009 */
[----:B------:R1:W-:Y:S04]  /*413e0*/  STS.U8 [R3+UR9+0x12280], R0 ;  /* 0x0122800003007988 */ /* 0x0003e80008000009 */
[----:B------:R2:W-:Y:S04]  /*413f0*/  STS.U8 [R3+UR9+0x16280], R64 ;  /* 0x0162804003007988 */ /* 0x0005e80008000009 */
        /* <DEDUP_REMOVED lines=9> */
[----:B------:R3:W-:Y:S04]  /*41490*/  STS.U8 [R3+UR9+0x17680], R45 ;  /* 0x0176802d03007988 */ /* 0x0007e80008000009 */
[----:B0-----:R-:W4:Y:S04]  /*414a0*/  LDL.LU R6, [R1+0x17e4] ;  /* 0x0017e40001067983 */ /* 0x001f280000300800 */
[----:B------:R-:W-:Y:S04]  /*414b0*/  STS.U8 [R3+UR9+0x13a80], R57 ;  /* 0x013a803903007988 */ /* 0x000fe80008000009 */
[----:B-1----:R-:W4:Y:S04]  /*414c0*/  LDL.LU R0, [R1+0x17e0] ;  /* 0x0017e00001007983 */ /* 0x002f280000300800 */
[----:B------:R-:W-:Y:S04]  /*414d0*/  STS.U8 [R3+UR9+0x17a80], R59 ;  /* 0x017a803b03007988 */ /* 0x000fe80008000009 */
[----:B--2---:R-:W2:Y:S04]  /*414e0*/  LDL.LU R64, [R1+0x17dc] ;  /* 0x0017dc0001407983 */ /* 0x004ea80000300800 */
[----:B------:R-:W-:Y:S04]  /*414f0*/  STS.U8 [R3+UR9+0x13e80], R61 ;  /* 0x013e803d03007988 */ /* 0x000fe80008000009 */
[----:B------:R-:W2:Y:S04]  /*41500*/  LDL R9, [R1+0x34c] ;  /* 0x00034c0001097983 */ /* 0x000ea80000100800 */
[----:B------:R-:W2:Y:S04]  /*41510*/  LDL R8, [R1+0x350] ;  /* 0x0003500001087983 */ /* 0x000ea80000100800 */
[----:B---3--:R-:W3:Y:S04]  /*41520*/  LDL R45, [R1+0x390] ;  /* 0x00039000012d7983 */ /* 0x008ee80000100800 */
[----:B------:R0:W-:Y:S04]  /*41530*/  STS.U8 [R3+UR9+0x17e80], R63 ;  /* 0x017e803f03007988 */ /* 0x0001e80008000009 */
[----:B------:R1:W-:Y:S04]  /*41540*/  STS.U8 [R5+UR9+0x10300], R2 ;  /* 0x0103000205007988 */ /* 0x0003e80008000009 */
[----:B----4-:R4:W-:Y:S04]  /*41550*/  STS.U8 [R5+UR9+0x14300], R4 ;  /* 0x0143000405007988 */ /* 0x0109e80008000009 */
[----:B0-----:R-:W2:Y:S04]  /*41560*/  LDL.LU R3, [R1+0x17d8] ;  /* 0x0017d80001037983 */ /* 0x001ea80000300800 */
[----:B-1----:R-:W2:Y:S04]  /*41570*/  LDL.LU R2, [R1+0x17d4] ;  /* 0x0017d40001027983 */ /* 0x002ea80000300800 */
[----:B----4-:R-:W4:Y:S04]  /*41580*/  LDL.LU R4, [R1+0x17d0] ;  /* 0x0017d00001047983 */ /* 0x010f280000300800 */
[----:B----4-:R0:W-:Y:S04]  /*41590*/  STS.U8 [R5+UR9+0x10700], R4 ;  /* 0x0107000405007988 */ /* 0x0101e80008000009 */
[----:B--2---:R1:W-:Y:S04]  /*415a0*/  STS.U8 [R5+UR9+0x14700], R2 ;  /* 0x0147000205007988 */ /* 0x0043e80008000009 */
[----:B------:R2:W-:Y:S04]  /*415b0*/  STS.U8 [R5+UR9+0x10b00], R3 ;  /* 0x010b000305007988 */ /* 0x0005e80008000009 */
[----:B0-----:R-:W4:Y:S04]  /*415c0*/  LDL.LU R4, [R1+0x17cc] ;  /* 0x0017cc0001047983 */ /* 0x001f280000300800 */
[----:B-1----:R-:W3:Y:S04]  /*415d0*/  LDL.LU R2, [R1+0x17c8] ;  /* 0x0017c80001027983 */ /* 0x002ee80000300800 */
[----:B--2---:R-:W2:Y:S04]  /*415e0*/  LDL.LU R3, [R1+0x17c4] ;  /* 0x0017c40001037983 */ /* 0x004ea80000300800 */
[----:B------:R0:W-:Y:S04]  /*415f0*/  STS.U8 [R5+UR9+0x14b00], R64 ;  /* 0x014b004005007988 */ /* 0x0001e80008000009 */
[----:B0-----:R-:W2:Y:S02]  /*41600*/  LDL.LU R64, [R1+0x17c0] ;  /* 0x0017c00001407983 */ /* 0x001ea40000300800 */
[----:B--2---:R-:W-:-:S06]  /*41610*/  PRMT R64, RZ, 0x7610, R64 ;  /* 0x00007610ff407816 */ /* 0x004fcc0000000040 */
[----:B------:R-:W2:Y:S04]  /*41620*/  @!P1 LDG.E.U8 R64, desc[UR20][R8.64] ;  /* 0x0000001408409981 */ /* 0x000ea8000c1e1100 */
[----:B------:R0:W-:Y:S04]  /*41630*/  STS.U8 [R5+UR9+0x10f00], R0 ;  /* 0x010f000005007988 */ /* 0x0001e80008000009 */
[----:B------:R1:W-:Y:S04]  /*41640*/  STS.U8 [R5+UR9+0x14f00], R6 ;  /* 0x014f000605007988 */ /* 0x0003e80008000009 */
[----:B0-----:R-:W3:Y:S04]  /*41650*/  LDL.LU R0, [R1+0x17bc] ;  /* 0x0017bc0001007983 */ /* 0x001ee80000300800 */
[----:B-1----:R-:W4:Y:S04]  /*41660*/  LDL.LU R5, [R1+0x17b8] ;  /* 0x0017b80001057983 */ /* 0x002f280000300800 */
[----:B------:R-:W4:Y:S04]  /*41670*/  LDL.LU R6, [R1+0x17b4] ;  /* 0x0017b40001067983 */ /* 0x000f280000300800 */
[----:B--2---:R0:W-:Y:S04]  /*41680*/  STL [R1+0xf4], R64 ;  /* 0x0000f44001007387 */ /* 0x0041e80000100800 */
[----:B0-----:R-:W2:Y:S04]  /*41690*/  LDL.LU R64, [R1+0x17b0] ;  /* 0x0017b00001407983 */ /* 0x001ea80000300800 */
[----:B------:R-:W2:Y:S01]  /*416a0*/  LDL R9, [R1+0x38c] ;  /* 0x00038c0001097983 */ /* 0x000ea20000100800 */
[----:B---3--:R-:W-:-:S03]  /*416b0*/  @!P1 IMAD.MOV.U32 R8, RZ, RZ, R45 ;  /* 0x000000ffff089224 */ /* 0x008fc600078e002d */
[----:B------:R-:W3:Y:S01]  /*416c0*/  LDL R45, [R1+0x4f0] ;  /* 0x0004f000012d7983 */ /* 0x000ee20000100800 */
[----:B----4-:R-:W-:-:S06]  /*416d0*/  PRMT R6, RZ, 0x7610, R6 ;  /* 0x00007610ff067816 */ /* 0x010fcc0000000006 */
[----:B--2---:R-:W2:Y:S04]  /*416e0*/  @!P1 LDG.E.U8 R6, desc[UR20][R8.64] ;  /* 0x0000001408069981 */ /* 0x004ea8000c1e1100 */
[----:B--2---:R0:W-:Y:S04]  /*416f0*/  STL [R1+0xec], R6 ;  /* 0x0000ec0601007387 */ /* 0x0041e80000100800 */
[----:B0-----:R-:W2:Y:S04]  /*41700*/  LDL.LU R6, [R1+0x17ac] ;  /* 0x0017ac0001067983 */ /* 0x001ea80000300800 */
[----:B------:R-:W4:Y:S04]  /*41710*/  LDL R8, [R1+0x3cc] ;  /* 0x0003cc0001087983 */ /* 0x000f280000100800 */
[----:B------:R-:W4:Y:S01]  /*41720*/  LDL R9, [R1+0x3d0] ;  /* 0x0003d00001097983 */ /* 0x000f220000100800 */
[----:B------:R-:W-:-:S02]  /*41730*/  PRMT R64, RZ, 0x7610, R64 ;  /* 0x00007610ff407816 */ /* 0x000fc40000000040 */
[----:B----4-:R-:W-:-:S04]  /*41740*/  @!P1 LOP3.LUT R9, R9, R8, RZ, 0x3c, !PT ;  /* 0x0000000809099212 */ /* 0x010fc800078e3cff */
[----:B------:R-:W-:-:S04]  /*41750*/  @!P1 LOP3.LUT R8, R9, R8, RZ, 0x3c, !PT ;  /* 0x0000000809089212 */ /* 0x000fc800078e3cff */
[----:B------:R-:W-:-:S05]  /*41760*/  @!P1 LOP3.LUT R9, R9, R8, RZ, 0x3c, !PT ;  /* 0x0000000809099212 */ /* 0x000fca00078e3cff */
[----:B------:R-:W4:Y:S04]  /*41770*/  @!P1 LDG.E.U8 R64, desc[UR20][R8.64] ;  /* 0x0000001408409981 */ /* 0x000f28000c1e1100 */
[----:B----4-:R0:W-:Y:S04]  /*41780*/  STL [R1+0xe4], R64 ;  /* 0x0000e44001007387 */ /* 0x0101e80000100800 */
[----:B0-----:R-:W4:Y:S04]  /*41790*/  LDL.LU R64, [R1+0x17a8] ;  /* 0x0017a80001407983 */ /* 0x001f280000300800 */
[----:B------:R-:W2:Y:S04]  /*417a0*/  LDL R8, [R1+0x42c] ;  /* 0x00042c0001087983 */ /* 0x000ea80000100800 */
[----:B------:R-:W2:Y:S01]  /*417b0*/  LDL R9, [R1+0x430] ;  /* 0x0004300001097983 */ /* 0x000ea20000100800 */
[----:B------:R-:W-:-:S02]  /*417c0*/  PRMT R47, RZ, 0x7610, R47 ;  /* 0x00007610ff2f7816 */ /* 0x000fc4000000002f */
[----:B--2---:R-:W-:-:S04]  /*417d0*/  @!P1 LOP3.LUT R9, R9, R8, RZ, 0x3c, !PT ;  /* 0x0000000809099212 */ /* 0x004fc800078e3cff */
[----:B------:R-:W-:-:S04]  /*417e0*/  @!P1 LOP3.LUT R8, R9, R8, RZ, 0x3c, !PT ;  /* 0x0000000809089212 */ /* 0x000fc800078e3cff */
[----:B------:R-:W-:-:S05]  /*417f0*/  @!P1 LOP3.LUT R9, R9, R8, RZ, 0x3c, !PT ;  /* 0x0000000809099212 */ /* 0x000fca00078e3cff */
[----:B------:R-:W2:Y:S04]  /*41800*/  @!P1 LDG.E.U8 R47, desc[UR20][R8.64] ;  /* 0x00000014082f9981 */ /* 0x000ea8000c1e1100 */
[----:B------:R-:W3:Y:S04]  /*41810*/  LDL R8, [R1+0x46c] ;  /* 0x00046c0001087983 */ /* 0x000ee80000100800 */
[----:B------:R-:W3:Y:S01]  /*41820*/  LDL R9, [R1+0x470] ;  /* 0x0004700001097983 */ /* 0x000ee20000100800 */
[----:B------:R-:W-:-:S03]  /*41830*/  PRMT R46, RZ, 0x7610, R46 ;  /* 0x00007610ff2e7816 */ /* 0x000fc6000000002e */
[----:B--2---:R0:W-:Y:S01]  /*41840*/  STL [R1+0xdc], R47 ;  /* 0x0000dc2f01007387 */ /* 0x0041e20000100800 */
[----:B------:R-:W-:-:S03]  /*41850*/  PRMT R6, RZ, 0x7610, R6 ;  /* 0x00007610ff067816 */ /* 0x000fc60000000006 */
[----:B0-----:R-:W2:Y:S01]  /*41860*/  LDL R47, [R1+0x570] ;  /* 0x00057000012f7983 */ /* 0x001ea20000100800 */
[----:B---3--:R-:W-:-:S04]  /*41870*/  @!P1 LOP3.LUT R9, R9, R8, RZ, 0x3c, !PT ;  /* 0x0000000809099212 */ /* 0x008fc800078e3cff */
[----:B------:R-:W-:-:S04]  /*41880*/  @!P1 LOP3.LUT R8, R9, R8, RZ, 0x3c, !PT ;  /* 0x0000000809089212 */ /* 0x000fc800078e3cff */
[----:B------:R-:W-:-:S05]  /*41890*/  @!P1 LOP3.LUT R9, R9, R8, RZ, 0x3c, !PT ;  /* 0x0000000809099212 */ /* 0x000fca00078e3cff */
[----:B------:R0:W3:Y:S04]  /*418a0*/  @!P1 LDG.E.U8 R46, desc[UR20][R8.64] ;  /* 0x00000014082e9981 */ /* 0x0000e8000c1e1100 */
[----:B------:R-:W0:Y:S04]  /*418b0*/  LDL R8, [R1+0x4ac] ;  /* 0x0004ac0001087983 */ /* 0x000e280000100800 */
[----:B------:R-:W0:Y:S02]  /*418c0*/  LDL R9, [R1+0x4b0] ;  /* 0x0004b00001097983 */ /* 0x000e240000100800 */
[----:B0-----:R-:W-:-:S04]  /*418d0*/  @!P1 LOP3.LUT R9, R9, R8, RZ, 0x3c, !PT ;  /* 0x0000000809099212 */ /* 0x001fc800078e3cff */
[----:B------:R-:W-:-:S04]  /*418e0*/  @!P1 LOP3.LUT R8, R9, R8, RZ, 0x3c, !PT ;  /* 0x0000000809089212 */ /* 0x000fc800078e3cff */
[----:B------:R-:W-:-:S05]  /*418f0*/  @!P1 LOP3.LUT R9, R9, R8, RZ, 0x3c, !PT ;  /* 0x0000000809099212 */ /* 0x000fca00078e3cff */
[----:B------:R-:W2:Y:S04]  /*41900*/  @!P1 LDG.E.U8 R6, desc[UR20][R8.64] ;  /* 0x0000001408069981 */ /* 0x000ea8000c1e1100 */
[----:B---3--:R0:W-:Y:S04]  /*41910*/  STL [R1+0xd4], R46 ;  /* 0x0000d42e01007387 */ /* 0x0081e80000100800 */
[----:B0-----:R-:W3:Y:S04]  /*41920*/  LDL R46, [R1+0x5b0] ;  /* 0x0005b000012e7983 */ /* 0x001ee80000100800 */
[----:B--2---:R0:W-:Y:S04]  /*41930*/  STL [R1+0xcc], R6 ;  /* 0x0000cc0601007387 */ /* 0x0041e80000100800 */
[----:B0-----:R-:W2:Y:S04]  /*41940*/  LDL.LU R6, [R1+0x17a4] ;  /* 0x0017a40001067983 */ /* 0x001ea80000300800 */
[----:B------:R-:W2:Y:S01]  /*41950*/  LDL R9, [R1+0x4ec] ;  /* 0x0004ec0001097983 */ /* 0x000ea20000100800 */
[----:B----4-:R-:W-:Y:S01]  /*41960*/  PRMT R64, RZ, 0x7610, R64 ;  /* 0x00007610ff407816 */ /* 0x010fe20000000040 */
[----:B------:R-:W-:-:S02]  /*41970*/  @!P1 IMAD.MOV.U32 R8, RZ, RZ, R45 ;  /* 0x000000ffff089224 */ /* 0x000fc400078e002d */
[----:B------:R-:W4:Y:S04]  /*41980*/  LDL R45, [R1+0x5f0] ;  /* 0x0005f000012d7983 */ /* 0x000f280000100800 */
[----:B--2---:R-:W2:Y:S04]  /*41990*/  @!P1 LDG.E.U8 R64, desc[UR20][R8.64] ;  /* 0x0000001408409981 */ /* 0x004ea8000c1e1100 */
[----:B--2---:R0:W-:Y:S04]  /*419a0*/  STL [R1+0xc4], R64 ;  /* 0x0000c44001007387 */ /* 0x0041e80000100800 */
[----:B0-----:R-:W2:Y:S04]  /*419b0*/  LDL.LU R64, [R1+0x17a0] ;  /* 0x0017a00001407983 */ /* 0x001ea80000300800 */
[----:B------:R-:W2:Y:S04]  /*419c0*/  LDL R8, [R1+0x52c] ;  /* 0x00052c0001087983 */ /* 0x000ea80000100800 */
[----:B------:R-:W2:Y:S01]  /*419d0*/  LDL R9, [R1+0x530] ;  /* 0x0005300001097983 */ /* 0x000ea20000100800 */
[----:B------:R-:W-:-:S02]  /*419e0*/  PRMT R44, RZ, 0x7610, R44 ;  /* 0x00007610ff2c7816 */ /* 0x000fc4000000002c */
[----:B--2---:R-:W-:-:S04]  /*419f0*/  @!P1 LOP3.LUT R9, R9, R8, RZ, 0x3c, !PT ;  /* 0x0000000809099212 */ /* 0x004fc800078e3cff */
[----:B------:R-:W-:-:S04]  /*41a00*/  @!P1 LOP3.LUT R8, R9, R8, RZ, 0x3c, !PT ;  /* 0x0000000809089212 */ /* 0x000fc800078e3cff */
[----:B------:R-:W-:-:S05]  /*41a10*/  @!P1 LOP3.LUT R9, R9, R8, RZ, 0x3c, !PT ;  /* 0x0000000809099212 */ /* 0x000fca00078e3cff */
[----:B------:R0:W2:Y:S04]  /*41a20*/  @!P1 LDG.E.U8 R44, desc[UR20][R8.64] ;  /* 0x00000014082c9981 */ /* 0x0000a8000c1e1100 */
[----:B------:R-:W3:Y:S01]  /*41a30*/  LDL R9, [R1+0x56c] ;  /* 0x00056c0001097983 */ /* 0x000ee20000100800 */
[----:B------:R-:W-:Y:S01]  /*41a40*/  PRMT R43, RZ, 0x7610, R43 ;  /* 0x00007610ff2b7816 */ /* 0x000fe2000000002b */
[----:B0-----:R-:W-:Y:S02]  /*41a50*/  @!P1 IMAD.MOV.U32 R8, RZ, RZ, R47 ;  /* 0x000000ffff089224 */ /* 0x001fe400078e002f */
[----:B--2---:R0:W-:Y:S01]  /*41a60*/  STL [R1+0xbc], R44 ;  /* 0x0000bc2c01007387 */ /* 0x0041e20000100800 */
[----:B------:R-:W-:-:S03]  /*41a70*/  PRMT R21, RZ, 0x7610, R21 ;  /* 0x00007610ff157816 */ /* 0x000fc60000000015 */
[----:B------:R-:W2:Y:S04]  /*41a80*/  LDL R47, [R1+0x66c] ;  /* 0x00066c00012f7983 */ /* 0x000ea80000100800 */
[----:B---3--:R1:W3:Y:S04]  /*41a90*/  @!P1 LDG.E.U8 R43, desc[UR20][R8.64] ;  /* 0x00000014082b9981 */ /* 0x0082e8000c1e1100 */
[----:B0-----:R-:W2:Y:S04]  /*41aa0*/  LDL R44, [R1+0x630] ;  /* 0x00063000012c7983 */ /* 0x001ea80000100800 */
[----:B------:R-:W2:Y:S01]  /*41ab0*/  LDL R9, [R1+0x5ac] ;  /* 0x0005ac0001097983 */ /* 0x000ea20000100800 */
[----:B-1----:R-:W-:-:S03]  /*41ac0*/  @!P1 IMAD.MOV.U32 R8, RZ, RZ, R46 ;  /* 0x000000ffff089224 */ /* 0x002fc600078e002e */
[----:B---3--:R0:W-:Y:S01]  /*41ad0*/  STL [R1+0xb4], R43 ;  /* 0x0000b42b01007387 */ /* 0x0081e20000100800 */
[----:B------:R-:W-:-:S03]  /*41ae0*/  PRMT R15, RZ, 0x7610, R15 ;  /* 0x00007610ff0f7816 */ /* 0x000fc6000000000f */
[----:B------:R-:W3:Y:S04]  /*41af0*/  LDL R46, [R1+0x6ac] ;  /* 0x0006ac00012e7983 */ /* 0x000ee80000100800 */
[----:B--2---:R4:W2:Y:S04]  /*41b00*/  @!P1 LDG.E.U8 R21, desc[UR20][R8.64] ;  /* 0x0000001408159981 */ /* 0x0048a8000c1e1100 */
[----:B0-----:R-:W3:Y:S04]  /*41b10*/  LDL R43, [R1+0x670] ;  /* 0x00067000012b7983 */ /* 0x001ee80000100800 */
[----:B------:R-:W3:Y:S01]  /*41b20*/  LDL R9, [R1+0x5ec] ;  /* 0x0005ec0001097983 */ /* 0x000ee20000100800 */
[----:B----4-:R-:W-:-:S03]  /*41b30*/  @!P1 IMAD.MOV.U32 R8, RZ, RZ, R45 ;  /* 0x000000ffff089224 */ /* 0x010fc600078e002d */
[----:B--2---:R0:W-:Y:S01]  /*41b40*/  STL [R1+0xac], R21 ;  /* 0x0000ac1501007387 */ /* 0x0041e20000100800 */
[----:B------:R-:W-:Y:S02]  /*41b50*/  PRMT R13, RZ, 0x7610, R13 ;  /* 0x00007610ff0d7816 */ /* 0x000fe4000000000d */
[----:B------:R-:W-:Y:S01]  /*41b60*/  PRMT R17, RZ, 0x7610, R17 ;  /* 0x00007610ff117816 */ /* 0x000fe20000000011 */
[----:B------:R-:W2:Y:S04]  /*41b70*/  LDL R45, [R1+0x6ec] ;  /* 0x0006ec00012d7983 */ /* 0x000ea80000100800 */
[----:B---3--:R1:W3:Y:S04]  /*41b80*/  @!P1 LDG.E.U8 R15, desc[UR20][R8.64] ;  /* 0x00000014080f9981 */ /* 0x0082e8000c1e1100 */
[----:B0-----:R-:W4:Y:S04]  /*41b90*/  LDL R21, [R1+0x6b0] ;  /* 0x0006b00001157983 */ /* 0x001f280000100800 */
[----:B------:R-:W2:Y:S01]  /*41ba0*/  LDL R9, [R1+0x62c] ;  /* 0x00062c0001097983 */ /* 0x000ea20000100800 */
[----:B-1----:R-:W-:Y:S01]  /*41bb0*/  @!P1 IMAD.MOV.U32 R8, RZ, RZ, R44 ;  /* 0x000000ffff089224 */ /* 0x002fe200078e002c */
[----:B------:R-:W-:-:S04]  /*41bc0*/  PRMT R10, RZ, 0x7610, R10 ;  /* 0x00007610ff0a7816 */ /* 0x000fc8000000000a */
[----:B--2---:R0:W2:Y:S02]  /*41bd0*/  @!P1 LDG.E.U8 R13, desc[UR20][R8.64] ;  /* 0x00000014080d9981 */ /* 0x0040a4000c1e1100 */
[----:B0-----:R-:W-:Y:S02]  /*41be0*/  @!P1 IMAD.MOV.U32 R8, RZ, RZ, R43 ;  /* 0x000000ffff089224 */ /* 0x001fe400078e002b */
[----:B------:R-:W-:-:S05]  /*41bf0*/  @!P1 IMAD.MOV.U32 R9, RZ, RZ, R47 ;  /* 0x000000ffff099224 */ /* 0x000fca00078e002f */
[----:B------:R4:W2:Y:S04]  /*41c00*/  @!P1 LDG.E.U8 R17, desc[UR20][R8.64] ;  /* 0x0000001408119981 */ /* 0x0008a8000c1e1100 */
[----:B---3--:R0:W-:Y:S04]  /*41c10*/  STL [R1+0xa4], R15 ;  /* 0x0000a40f01007387 */ /* 0x0081e80000100800 */
[----:B------:R-:W3:Y:S01]  /*41c20*/  LDL R44, [R1+0x734] ;  /* 0x00073400012c7983 */ /* 0x000ee20000100800 */
[----:B----4-:R-:W-:Y:S02]  /*41c30*/  @!P1 IMAD.MOV.U32 R8, RZ, RZ, R21 ;  /* 0x000000ffff089224 */ /* 0x010fe400078e0015 */
[----:B------:R-:W-:Y:S01]  /*41c40*/  @!P1 IMAD.MOV.U32 R9, RZ, RZ, R46 ;  /* 0x000000ffff099224 */ /* 0x000fe200078e002e */
[----:B0-----:R-:W4:Y:S04]  /*41c50*/  LDL R15, [R1+0x6f0] ;  /* 0x0006f000010f7983 */ /* 0x001f280000100800 */
[----:B------:R0:W3:Y:S04]  /*41c60*/  @!P1 LDG.E.U8 R10, desc[UR20][R8.64] ;  /* 0x00000014080a9981 */ /* 0x0000e8000c1e1100 */
[----:B--2---:R1:W-:Y:S04]  /*41c70*/  STL [R1+0x9c], R13 ;  /* 0x00009c0d01007387 */ /* 0x0043e80000100800 */
[----:B------:R-:W2:Y:S04]  /*41c80*/  LDL R43, [R1+0x774] ;  /* 0x00077400012b7983 */ /* 0x000ea80000100800 */
[----:B-1----:R-:W2:Y:S01]  /*41c90*/  LDL R13, [R1+0x738] ;  /* 0x00073800010d7983 */ /* 0x002ea20000100800 */
[----:B------:R-:W-:-:S03]  /*41ca0*/  PRMT R14, RZ, 0x7610, R14 ;  /* 0x00007610ff0e7816 */ /* 0x000fc6000000000e */
[----:B------:R1:W-:Y:S01]  /*41cb0*/  STL [R1+0x94], R17 ;  /* 0x0000941101007387 */ /* 0x0003e20000100800 */
[----:B0-----:R-:W-:-:S03]  /*41cc0*/  @!P1 IMAD.MOV.U32 R9, RZ, RZ, R45 ;  /* 0x000000ffff099224 */ /* 0x001fc600078e002d */
[----:B------:R-:W2:Y:S04]  /*41cd0*/  LDL R21, [R1+0x7b4] ;  /* 0x0007b40001157983 */ /* 0x000ea80000100800 */
[----:B-1----:R-:W2:Y:S01]  /*41ce0*/  LDL R17, [R1+0x778] ;  /* 0x0007780001117983 */ /* 0x002ea20000100800 */
[----:B----4-:R-:W-:-:S03]  /*41cf0*/  @!P1 IMAD.MOV.U32 R8, RZ, RZ, R15 ;  /* 0x000000ffff089224 */ /* 0x010fc600078e000f */
[----:B---3--:R0:W-:Y:S04]  /*41d00*/  STL [R1+0x84], R10 ;  /* 0x0000840a01007387 */ /* 0x0081e80000100800 */
[----:B------:R1:W3:Y:S01]  /*41d10*/  @!P1 LDG.E.U8 R14, desc[UR20][R8.64] ;  /* 0x00000014080e9981 */ /* 0x0002e2000c1e1100 */
[----:B------:R-:W-:Y:S02]  /*41d20*/  PRMT R12, RZ, 0x7610, R12 ;  /* 0x00007610ff0c7816 */ /* 0x000fe4000000000c */
[----:B------:R-:W-:Y:S01]  /*41d30*/  PRMT R16, RZ, 0x7610, R16 ;  /* 0x00007610ff107816 */ /* 0x000fe20000000010 */
[----:B------:R-:W4:Y:S04]  /*41d40*/  LDL R15, [R1+0x7f4] ;  /* 0x0007f400010f7983 */ /* 0x000f280000100800 */
[----:B0-----:R-:W3:Y:S01]  /*41d50*/  LDL R10, [R1+0x7b8] ;  /* 0x0007b800010a7983 */ /* 0x001ee20000100800 */
[----:B-1----:R-:W-:-:S02]  /*41d60*/  @!P1 IMAD.MOV.U32 R9, RZ, RZ, R44 ;  /* 0x000000ffff099224 */ /* 0x002fc400078e002c */
[----:B--2---:R-:W-:-:S05]  /*41d70*/  @!P1 IMAD.MOV.U32 R8, RZ, RZ, R13 ;  /* 0x000000ffff089224 */ /* 0x004fca00078e000d */
[----:B------:R0:W2:Y:S01]  /*41d80*/  @!P1 LDG.E.U8 R12, desc[UR20][R8.64] ;  /* 0x00000014080c9981 */ /* 0x0000a2000c1e1100 */
[----:B------:R-:W-:Y:S01]  /*41d90*/  PRMT R11, RZ, 0x7610, R11 ;  /* 0x00007610ff0b7816 */ /* 0x000fe2000000000b */
[----:B0-----:R-:W-:Y:S02]  /*41da0*/  @!P1 IMAD.MOV.U32 R9, RZ, RZ, R43 ;  /* 0x000000ffff099224 */ /* 0x001fe400078e002b */
[----:B------:R-:W-:-:S05]  /*41db0*/  @!P1 IMAD.MOV.U32 R8, RZ, RZ, R17 ;  /* 0x000000ffff089224 */ /* 0x000fca00078e0011 */
[----:B------:R0:W4:Y:S02]  /*41dc0*/  @!P1 LDG.E.U8 R16, desc[UR20][R8.64] ;  /* 0x0000001408109981 */ /* 0x000124000c1e1100 */
[----:B0-----:R-:W-:Y:S02]  /*41dd0*/  @!P1 IMAD.MOV.U32 R9, RZ, RZ, R21 ;  /* 0x000000ffff099224 */ /* 0x001fe400078e0015 */
[----:B---3--:R-:W-:Y:S01]  /*41de0*/  @!P1 IMAD.MOV.U32 R8, RZ, RZ, R10 ;  /* 0x000000ffff089224 */ /* 0x008fe200078e000a */
[----:B------:R0:W-:Y:S04]  /*41df0*/  STL [R1+0x44], R14 ;  /* 0x0000440e01007387 */ /* 0x0001e80000100800 */
[----:B------:R1:W3:Y:S04]  /*41e00*/  @!P1 LDG.E.U8 R11, desc[UR20][R8.64] ;  /* 0x00000014080b9981 */ /* 0x0002e8000c1e1100 */
[----:B------:R-:W3:Y:S04]  /*41e10*/  LDL R13, [R1+0x834] ;  /* 0x00083400010d7983 */ /* 0x000ee80000100800 */
[----:B0-----:R-:W3:Y:S04]  /*41e20*/  LDL R14, [R1+0x7f8] ;  /* 0x0007f800010e7983 */ /* 0x001ee80000100800 */
[----:B--2---:R0:W-:Y:S04]  /*41e30*/  STL [R1+0x38], R12 ;  /* 0x0000380c01007387 */ /* 0x0041e80000100800 */
[----:B------:R-:W2:Y:S04]  /*41e40*/  LDL R17, [R1+0x874] ;  /* 0x0008740001117983 */ /* 0x000ea80000100800 */
[----:B0-----:R-:W2:Y:S04]  /*41e50*/  LDL R12, [R1+0x838] ;  /* 0x00083800010c7983 */ /* 0x001ea80000100800 */
[----:B----4-:R0:W-:Y:S01]  /*41e60*/  STL [R1+0x2c], R16 ;  /* 0x00002c1001007387 */ /* 0x0101e20000100800 */
[----:B-1----:R-:W-:-:S03]  /*41e70*/  @!P1 IMAD.MOV.U32 R9, RZ, RZ, R15 ;  /* 0x000000ffff099224 */ /* 0x002fc600078e000f */
[----:B------:R-:W4:Y:S04]  /*41e80*/  LDL R10, [R1+0x8b8] ;  /* 0x0008b800010a7983 */ /* 0x000f280000100800 */
[----:B0-----:R-:W4:Y:S01]  /*41e90*/  LDL R16, [R1+0x878] ;  /* 0x0008780001107983 */ /* 0x001f220000100800 */
[----:B------:R-:W-:-:S03]  /*41ea0*/  PRMT R19, RZ, 0x7610, R19 ;  /* 0x00007610ff137816 */ /* 0x000fc60000000013 */
[----:B---3--:R0:W-:Y:S04]  /*41eb0*/  STL [R1+0x20], R11 ;  /* 0x0000200b01007387 */ /* 0x0081e80000100800 */
[----:B------:R-:W3:Y:S01]  /*41ec0*/  LDL R15, [R1+0x8f4] ;  /* 0x0008f400010f7983 */ /* 0x000ee20000100800 */
[----:B------:R-:W-:-:S03]  /*41ed0*/  @!P1 IMAD.MOV.U32 R8, RZ, RZ, R14 ;  /* 0x000000ffff089224 */ /* 0x000fc600078e000e */
[----:B0-----:R-:W3:Y:S04]  /*41ee0*/  LDL R11, [R1+0x8b4] ;  /* 0x0008b400010b7983 */ /* 0x001ee80000100800 */
[----:B------:R-:W3:Y:S04]  /*41ef0*/  LDL R14, [R1+0x8f8] ;  /* 0x0008f800010e7983 */ /* 0x000ee80000100800 */
[----:B------:R0:W3:Y:S02]  /*41f00*/  @!P1 LDG.E.U8 R19, desc[UR20][R8.64] ;  /* 0x0000001408139981 */ /* 0x0000e4000c1e1100 */
[----:B0-----:R-:W-:-:S02]  /*41f10*/  @!P1 IMAD.MOV.U32 R9, RZ, RZ, R13 ;  /* 0x000000ffff099224 */ /* 0x001fc400078e000d */
[----:B------:R-:W3:Y:S01]  /*41f20*/  LDL R13, [R1+0x934] ;  /* 0x00093400010d7983 */ /* 0x000ee20000100800 */
[----:B--2---:R-:W-:-:S03]  /*41f30*/  @!P1 IMAD.MOV.U32 R8, RZ, RZ, R12 ;  /* 0x000000ffff089224 */ /* 0x004fc600078e000c */
[----:B------:R-:W2:Y:S01]  /*41f40*/  LDL R12, [R1+0x938] ;  /* 0x00093800010c7983 */ /* 0x000ea20000100800 */
[----:B------:R-:W-:Y:S02]  /*41f50*/  PRMT R18, RZ, 0x7610, R18 ;  /* 0x00007610ff127816 */ /* 0x000fe40000000012 */
[----:B------:R-:W-:Y:S02]  /*41f60*/  PRMT R50, RZ, 0x7610, R50 ;  /* 0x00007610ff327816 */ /* 0x000fe40000000032 */
[----:B------:R-:W-:Y:S02]  /*41f70*/  PRMT R7, RZ, 0x7610, R7 ;  /* 0x00007610ff077816 */ /* 0x000fe40000000007 */
[----:B------:R4:W2:Y:S02]  /*41f80*/  @!P1 LDG.E.U8 R18, desc[UR20][R8.64] ;  /* 0x0000001408129981 */ /* 0x0008a4000c1e1100 */
[----:B----4-:R-:W-:Y:S02]  /*41f90*/  @!P1 IMAD.MOV.U32 R8, RZ, RZ, R16 ;  /* 0x000000ffff089224 */ /* 0x010fe400078e0010 */
[----:B------:R-:W-:Y:S01]  /*41fa0*/  @!P1 IMAD.MOV.U32 R9, RZ, RZ, R17 ;  /* 0x000000ffff099224 */ /* 0x000fe200078e0011 */
[----:B------:R-:W4:Y:S04]  /*41fb0*/  LDL R16, [R1+0x978] ;  /* 0x0009780001107983 */ /* 0x000f280000100800 */
[----:B------:R0:W4:Y:S04]  /*41fc0*/  @!P1 LDG.E.U8 R50, desc[UR20][R8.64] ;  /* 0x0000001408329981 */ /* 0x000128000c1e1100 */
[----:B------:R-:W4:Y:S01]  /*41fd0*/  LDL R17, [R1+0x974] ;  /* 0x0009740001117983 */ /* 0x000f220000100800 */
[----:B0-----:R-:W-:-:S03]  /*41fe0*/  PRMT R8, RZ, 0x7610, R8 ;  /* 0x00007610ff087816 */ /* 0x001fc60000000008 */
[----:B---3--:R0:W3:Y:S01]  /*41ff0*/  @!P1 LDG.E.U8 R7, desc[UR20][R10.64] ;  /* 0x000000140a079981 */ /* 0x0080e2000c1e1100 */
[----:B------:R-:W-:Y:S01]  /*42000*/  PRMT R9, RZ, 0x7610, R9 ;  /* 0x00007610ff097816 */ /* 0x000fe20000000009 */
[----:B0-----:R-:W-:Y:S02]  /*42010*/  @!P1 IMAD.MOV.U32 R10, RZ, RZ, R14 ;  /* 0x000000ffff0a9224 */ /* 0x001fe400078e000e */
[----:B------:R-:W-:-:S05]  /*42020*/  @!P1 IMAD.MOV.U32 R11, RZ, RZ, R15 ;  /* 0x000000ffff0b9224 */ /* 0x000fca00078e000f */
[----:B------:R0:W3:Y:S04]  /*42030*/  @!P1 LDG.E.U8 R8, desc[UR20][R10.64] ;  /* 0x000000140a089981 */ /* 0x0000e8000c1e1100 */
[----:B--2---:R1:W2:Y:S01]  /*42040*/  @!P1 LDG.E.U8 R9, desc[UR20][R12.64] ;  /* 0x000000140c099981 */ /* 0x0042a2000c1e1100 */
[----:B0-----:R-:W-:-:S03]  /*42050*/  PRMT R10, RZ, 0x7610, R10 ;  /* 0x00007610ff0a7816 */ /* 0x001fc6000000000a */
[----:B----4-:R-:W-:Y:S01]  /*42060*/  STL [R1+0x175c], R50 ;  /* 0x00175c3201007387 */ /* 0x010fe20000100800 */
[----:B-1----:R-:W-:Y:S02]  /*42070*/  @!P1 IMAD.MOV.U32 R12, RZ, RZ, R16 ;  /* 0x000000ffff0c9224 */ /* 0x002fe400078e0010 */
[----:B------:R-:W-:-:S05]  /*42080*/  @!P1 IMAD.MOV.U32 R13, RZ, RZ, R17 ;  /* 0x000000ffff0d9224 */ /* 0x000fca00078e0011 */
[----:B------:R0:W4:Y:S04]  /*42090*/  @!P1 LDG.E.U8 R10, desc[UR20][R12.64] ;  /* 0x000000140c0a9981 */ /* 0x000128000c1e1100 */
[----:B---3--:R1:W-:Y:S04]  /*420a0*/  STL [R1+0x1760], R7 ;  /* 0x0017600701007387 */ /* 0x0083e80000100800 */
[----:B------:R-:W3:Y:S04]  /*420b0*/  LDL R15, [R1+0x9b4] ;  /* 0x0009b400010f7983 */ /* 0x000ee80000100800 */
[----:B------:R-:W3:Y:S04]  /*420c0*/  LDL R14, [R1+0x9b8] ;  /* 0x0009b800010e7983 */ /* 0x000ee80000100800 */
[----:B------:R0:W-:Y:S04]  /*420d0*/  STL [R1+0x1764], R8 ;  /* 0x0017640801007387 */ /* 0x0001e80000100800 */
[----:B-1----:R-:W4:Y:S04]  /*420e0*/  LDL R7, [R1+0x9f8] ;  /* 0x0009f80001077983 */ /* 0x002f280000100800 */
[----:B0-----:R-:W4:Y:S04]  /*420f0*/  LDL R8, [R1+0x9f4] ;  /* 0x0009f40001087983 */ /* 0x001f280000100800 */
[----:B--2---:R-:W-:Y:S04]  /*42100*/  STL [R1+0x1768], R9 ;  /* 0x0017680901007387 */ /* 0x004fe80000100800 */
[----:B------:R-:W2:Y:S04]  /*42110*/  LDL R17, [R1+0xa34] ;  /* 0x000a340001117983 */ /* 0x000ea80000100800 */
[----:B------:R-:W2:Y:S04]  /*42120*/  LDL R16, [R1+0xa38] ;  /* 0x000a380001107983 */ /* 0x000ea80000100800 */
[----:B------:R0:W-:Y:S04]  /*42130*/  STL [R1+0x14], R19 ;  /* 0x0000141301007387 */ /* 0x0001e80000100800 */
[----:B------:R-:W2:Y:S04]  /*42140*/  LDL R43, [R1+0xa74] ;  /* 0x000a7400012b7983 */ /* 0x000ea80000100800 */
[----:B------:R-:W2:Y:S01]  /*42150*/  LDL R21, [R1+0xa78] ;  /* 0x000a780001157983 */ /* 0x000ea20000100800 */
[----:B------:R-:W-:-:S02]  /*42160*/  PRMT R11, RZ, 0x7610, R11 ;  /* 0x00007610ff0b7816 */ /* 0x000fc4000000000b */
[----:B------:R-:W-:Y:S02]  /*42170*/  PRMT R12, RZ, 0x7610, R12 ;  /* 0x00007610ff0c7816 */ /* 0x000fe4000000000c */
[----:B------:R-:W-:Y:S02]  /*42180*/  PRMT R13, RZ, 0x7610, R13 ;  /* 0x00007610ff0d7816 */ /* 0x000fe4000000000d */
[----:B---3--:R4:W3:Y:S02]  /*42190*/  @!P1 LDG.E.U8 R11, desc[UR20][R14.64] ;  /* 0x000000140e0b9981 */ /* 0x0088e4000c1e1100 */
[----:B----4-:R-:W-:Y:S02]  /*421a0*/  @!P1 IMAD.MOV.U32 R14, RZ, RZ, R7 ;  /* 0x000000ffff0e9224 */ /* 0x010fe400078e0007 */
[----:B------:R-:W-:-:S05]  /*421b0*/  @!P1 IMAD.MOV.U32 R15, RZ, RZ, R8 ;  /* 0x000000ffff0f9224 */ /* 0x000fca00078e0008 */
[----:B------:R1:W4:Y:S02]  /*421c0*/  @!P1 LDG.E.U8 R12, desc[UR20][R14.64] ;  /* 0x000000140e0c9981 */ /* 0x000324000c1e1100 */
[----:B-1----:R-:W-:Y:S02]  /*421d0*/  PRMT R14, RZ, 0x7610, R14 ;  /* 0x00007610ff0e7816 */ /* 0x002fe4000000000e */
[----:B------:R-:W-:Y:S04]  /*421e0*/  STL [R1+0x176c], R10 ;  /* 0x00176c0a01007387 */ /* 0x000fe80000100800 */
[----:B------:R1:W-:Y:S04]  /*421f0*/  STL [R1+0x8], R18 ;  /* 0x0000081201007387 */ /* 0x0003e80000100800 */
[----:B0-----:R-:W4:Y:S04]  /*42200*/  LDL R19, [R1+0xab4] ;  /* 0x000ab40001137983 */ /* 0x001f280000100800 */
[----:B-1----:R-:W4:Y:S04]  /*42210*/  LDL R18, [R1+0xab8] ;  /* 0x000ab80001127983 */ /* 0x002f280000100800 */
[----:B--2---:R0:W2:Y:S02]  /*42220*/  @!P1 LDG.E.U8 R13, desc[UR20][R16.64] ;  /* 0x00000014100d9981 */ /* 0x0040a4000c1e1100 */
[----:B0-----:R-:W-:-:S02]  /*42230*/  @!P1 IMAD.MOV.U32 R17, RZ, RZ, R43 ;  /* 0x000000ffff119224 */ /* 0x001fc400078e002b */
[----:B------:R-:W-:-:S05]  /*42240*/  @!P1 IMAD.MOV.U32 R16, RZ, RZ, R21 ;  /* 0x000000ffff109224 */ /* 0x000fca00078e0015 */
[----:B------:R-:W2:Y:S01]  /*42250*/  @!P1 LDG.E.U8 R14, desc[UR20][R16.64] ;  /* 0x00000014100e9981 */ /* 0x000ea2000c1e1100 */
[----:B------:R-:W-:-:S03]  /*42260*/  PRMT R15, RZ, 0x7610, R15 ;  /* 0x00007610ff0f7816 */ /* 0x000fc6000000000f */
[----:B---3--:R0:W-:Y:S04]  /*42270*/  STL [R1+0x1770], R11 ;  /* 0x0017700b01007387 */ /* 0x0081e80000100800 */
[----:B------:R-:W3:Y:S04]  /*42280*/  LDL R8, [R1+0xaec] ;  /* 0x000aec0001087983 */ /* 0x000ee80000100800 */
[----:B------:R-:W3:Y:S04]  /*42290*/  LDL R7, [R1+0xaf0] ;  /* 0x000af00001077983 */ /* 0x000ee80000100800 */
[----:B----4-:R1:W-:Y:S04]  /*422a0*/  STL [R1+0x1774], R12 ;  /* 0x0017740c01007387 */ /* 0x0103e80000100800 */
[----:B------:R3:W4:Y:S04]  /*422b0*/  @!P1 LDG.E.U8 R15, desc[UR20][R18.64] ;  /* 0x00000014120f9981 */ /* 0x000728000c1e1100 */
[----:B--2---:R-:W-:Y:S04]  /*422c0*/  STL [R1+0x1778], R13 ;  /* 0x0017780d01007387 */ /* 0x004fe80000100800 */
[----:B------:R-:W2:Y:S04]  /*422d0*/  LDL R44, [R1+0xb24] ;  /* 0x000b2400012c7983 */ /* 0x000ea80000100800 */
[----:B------:R-:W2:Y:S04]  /*422e0*/  LDL R10, [R1+0xb28] ;  /* 0x000b2800010a7983 */ /* 0x000ea80000100800 */
[----:B------:R1:W-:Y:S04]  /*422f0*/  STL [R1+0x177c], R14 ;  /* 0x00177c0e01007387 */ /* 0x0003e80000100800 */
[----:B------:R-:W2:Y:S04]  /*42300*/  LDL R43, [R1+0x354] ;  /* 0x00035400012b7983 */ /* 0x000ea80000100800 */
[----:B0-----:R-:W2:Y:S01]  /*42310*/  LDL R11, [R1+0x358] ;  /* 0x00035800010b7983 */ /* 0x001ea20000100800 */
[----:B------:R-:W-:-:S02]  /*42320*/  PRMT R16, RZ, 0x7610, R16 ;  /* 0x00007610ff107816 */ /* 0x000fc40000000010 */
[----:B------:R-:W-:Y:S02]  /*42330*/  PRMT R17, RZ, 0x7610, R17 ;  /* 0x00007610ff117816 */ /* 0x000fe40000000011 */
[----:B------:R-:W-:Y:S01]  /*42340*/  PRMT R22, RZ, 0x7610, R22 ;  /* 0x00007610ff167816 */ /* 0x000fe20000000016 */
[----:B---3--:R-:W-:Y:S02]  /*42350*/  @!P1 IMAD.MOV.U32 R19, RZ, RZ, R8 ;  /* 0x000000ffff139224 */ /* 0x008fe400078e0008 */
[----:B------:R-:W-:-:S05]  /*42360*/  @!P1 IMAD.MOV.U32 R18, RZ, RZ, R7 ;  /* 0x000000ffff129224 */ /* 0x000fca00078e0007 */
[----:B------:R2:W3:Y:S04]  /*42370*/  @!P1 LDG.E.U8 R16, desc[UR20][R18.64] ;  /* 0x0000001412109981 */ /* 0x0004e8000c1e1100 */
[----:B----4-:R-:W-:Y:S04]  /*42380*/  STL [R1+0x1780], R15 ;  /* 0x0017800f01007387 */ /* 0x010fe80000100800 */
[----:B------:R-:W4:Y:S04]  /*42390*/  LDL R8, [R1+0x394] ;  /* 0x0003940001087983 */ /* 0x000f280000100800 */
[----:B------:R-:W4:Y:S04]  /*423a0*/  LDL R7, [R1+0x398] ;  /* 0x0003980001077983 */ /* 0x000f280000100800 */
[----:B------:R-:W4:Y:S04]  /*423b0*/  LDL R21, [R1+0x3d4] ;  /* 0x0003d40001157983 */ /* 0x000f280000100800 */
[----:B-1----:R-:W4:Y:S01]  /*423c0*/  LDL R12, [R1+0x3d8] ;  /* 0x0003d800010c7983 */ /* 0x002f220000100800 */
[----:B--2---:R-:W-:-:S02]  /*423d0*/  @!P1 IMAD.MOV.U32 R19, RZ, RZ, R44 ;  /* 0x000000ffff139224 */ /* 0x004fc400078e002c */
[----:B------:R-:W-:-:S05]  /*423e0*/  @!P1 IMAD.MOV.U32 R18, RZ, RZ, R10 ;  /* 0x000000ffff129224 */ /* 0x000fca00078e000a */
[----:B------:R0:W2:Y:S02]  /*423f0*/  @!P1 LDG.E.U8 R17, desc[UR20][R18.64] ;  /* 0x0000001412119981 */ /* 0x0000a4000c1e1100 */
[----:B0-----:R-:W-:Y:S02]  /*42400*/  @!P1 IMAD.MOV.U32 R19, RZ, RZ, R43 ;  /* 0x000000ffff139224 */ /* 0x001fe400078e002b */
[----:B------:R-:W-:-:S05]  /*42410*/  @!P1 IMAD.MOV.U32 R18, RZ, RZ, R11 ;  /* 0x000000ffff129224 */ /* 0x000fca00078e000b */
[----:B------:R4:W2:Y:S01]  /*42420*/  @!P1 LDG.E.U8 R22, desc[UR20][R18.64] ;  /* 0x0000001412169981 */ /* 0x0008a2000c1e1100 */
[----:B------:R-:W-:-:S03]  /*42430*/  PRMT R42, RZ, 0x7610, R42 ;  /* 0x00007610ff2a7816 */ /* 0x000fc6000000002a */
[----:B---3--:R-:W-:Y:S04]  /*42440*/  STL [R1+0x1784], R16 ;  /* 0x0017841001007387 */ /* 0x008fe80000100800 */
[----:B------:R-:W3:Y:S04]  /*42450*/  LDL R14, [R1+0x434] ;  /* 0x00043400010e7983 */ /* 0x000ee80000100800 */
[----:B------:R-:W3:Y:S01]  /*42460*/  LDL R10, [R1+0x438] ;  /* 0x00043800010a7983 */ /* 0x000ee20000100800 */
[----:B----4-:R-:W-:Y:S02]  /*42470*/  @!P1 IMAD.MOV.U32 R19, RZ, RZ, R8 ;  /* 0x000000ffff139224 */ /* 0x010fe400078e0008 */
[----:B------:R-:W-:-:S05]  /*42480*/  @!P1 IMAD.MOV.U32 R18, RZ, RZ, R7 ;  /* 0x000000ffff129224 */ /* 0x000fca00078e0007 */
[----:B------:R0:W4:Y:S02]  /*42490*/  @!P1 LDG.E.U8 R42, desc[UR20][R18.64] ;  /* 0x00000014122a9981 */ /* 0x000124000c1e1100 */
[----:B0-----:R-:W-:Y:S02]  /*424a0*/  @!P1 IMAD.MOV.U32 R18, RZ, RZ, R12 ;  /* 0x000000ffff129224 */ /* 0x001fe400078e000c */
[----:B------:R-:W-:Y:S01]  /*424b0*/  @!P1 IMAD.MOV.U32 R19, RZ, RZ, R21 ;  /* 0x000000ffff139224 */ /* 0x000fe200078e0015 */
[----:B--2---:R-:W-:Y:S04]  /*424c0*/  STL [R1+0x1788], R17 ;  /* 0x0017881101007387 */ /* 0x004fe80000100800 */
[----:B------:R-:W2:Y:S04]  /*424d0*/  LDL R11, [R1+0x478] ;  /* 0x00047800010b7983 */ /* 0x000ea80000100800 */
[----:B------:R0:W-:Y:S04]  /*424e0*/  STL [R1+0xf0], R22 ;  /* 0x0000f01601007387 */ /* 0x0001e80000100800 */
[----:B------:R-:W4:Y:S04]  /*424f0*/  LDL R8, [R1+0x4b4] ;  /* 0x0004b40001087983 */ /* 0x000f280000100800 */
[----:B------:R-:W4:Y:S04]  /*42500*/  LDL R7, [R1+0x4b8] ;  /* 0x0004b80001077983 */ /* 0x000f280000100800 */
[----:B0-----:R-:W4:Y:S04]  /*42510*/  LDL R22, [R1+0x474] ;  /* 0x0004740001167983 */ /* 0x001f280000100800 */
[----:B------:R-:W4:Y:S04]  /*42520*/  LDL R21, [R1+0x4f4] ;  /* 0x0004f40001157983 */ /* 0x000f280000100800 */
[----:B------:R-:W4:Y:S01]  /*42530*/  LDL R12, [R1+0x4f8] ;  /* 0x0004f800010c7983 */ /* 0x000f220000100800 */
[----:B------:R-:W-:-:S02]  /*42540*/  PRMT R41, RZ, 0x7610, R41 ;  /* 0x00007610ff297816 */ /* 0x000fc40000000029 */
[----:B------:R-:W-:-:S04]  /*42550*/  PRMT R40, RZ, 0x7610, R40 ;  /* 0x00007610ff287816 */ /* 0x000fc80000000028 */
[----:B------:R3:W4:Y:S01]  /*42560*/  @!P1 LDG.E.U8 R41, desc[UR20][R18.64] ;  /* 0x0000001412299981 */ /* 0x000722000c1e1100 */
[----:B------:R-:W-:Y:S01]  /*42570*/  PRMT R39, RZ, 0x7610, R39 ;  /* 0x00007610ff277816 */ /* 0x000fe20000000027 */
[----:B---3--:R-:W-:Y:S02]  /*42580*/  @!P1 IMAD.MOV.U32 R18, RZ, RZ, R10 ;  /* 0x000000ffff129224 */ /* 0x008fe400078e000a */
[----:B------:R-:W-:Y:S01]  /*42590*/  @!P1 IMAD.MOV.U32 R19, RZ, RZ, R14 ;  /* 0x000000ffff139224 */ /* 0x000fe200078e000e */
[----:B------:R-:W3:Y:S04]  /*425a0*/  LDL R10, [R1+0x538] ;  /* 0x00053800010a7983 */ /* 0x000ee80000100800 */
[----:B------:R-:W3:Y:S04]  /*425b0*/  LDL R14, [R1+0x534] ;  /* 0x00053400010e7983 */ /* 0x000ee80000100800 */
[----:B------:R2:W3:Y:S01]  /*425c0*/  @!P1 LDG.E.U8 R40, desc[UR20][R18.64] ;  /* 0x0000001412289981 */ /* 0x0004e2000c1e1100 */
[----:B------:R-:W-:Y:S01]  /*425d0*/  PRMT R38, RZ, 0x7610, R38 ;  /* 0x00007610ff267816 */ /* 0x000fe20000000026 */
[----:B--2---:R-:W-:-:S02]  /*425e0*/  @!P1 IMAD.MOV.U32 R18, RZ, RZ, R11 ;  /* 0x000000ffff129224 */ /* 0x004fc400078e000b */
[----:B------:R-:W2:Y:S01]  /*425f0*/  LDL R11, [R1+0x578] ;  /* 0x00057800010b7983 */ /* 0x000ea20000100800 */
[----:B----4-:R-:W-:-:S03]  /*42600*/  @!P1 IMAD.MOV.U32 R19, RZ, RZ, R22 ;  /* 0x000000ffff139224 */ /* 0x010fc600078e0016 */
[----:B------:R-:W4:Y:S04]  /*42610*/  LDL R22, [R1+0x574] ;  /* 0x0005740001167983 */ /* 0x000f280000100800 */
[----:B------:R0:W4:Y:S02]  /*42620*/  @!P1 LDG.E.U8 R39, desc[UR20][R18.64] ;  /* 0x0000001412279981 */ /* 0x000124000c1e1100 */
[----:B0-----:R-:W-:Y:S02]  /*42630*/  @!P1 IMAD.MOV.U32 R18, RZ, RZ, R7 ;  /* 0x000000ffff129224 */ /* 0x001fe400078e0007 */
[----:B------:R-:W-:Y:S01]  /*42640*/  @!P1 IMAD.MOV.U32 R19, RZ, RZ, R8 ;  /* 0x000000ffff139224 */ /* 0x000fe200078e0008 */
[----:B------:R-:W4:Y:S04]  /*42650*/  LDL R7, [R1+0x5b8] ;  /* 0x0005b80001077983 */ /* 0x000f280000100800 */
[----:B------:R-:W4:Y:S04]  /*42660*/  LDL R8, [R1+0x5b4] ;  /* 0x0005b40001087983 */ /* 0x000f280000100800 */
[----:B------:R0:W4:Y:S02]  /*42670*/  @!P1 LDG.E.U8 R38, desc[UR20][R18.64] ;  /* 0x0000001412269981 */ /* 0x000124000c1e1100 */
[----:B0-----:R-:W-:-:S02]  /*42680*/  @!P1 IMAD.MOV.U32 R18, RZ, RZ, R12 ;  /* 0x000000ffff129224 */ /* 0x001fc400078e000c */
[----:B------:R-:W-:Y:S01]  /*42690*/  @!P1 IMAD.MOV.U32 R19, RZ, RZ, R21 ;  /* 0x000000ffff139224 */ /* 0x000fe200078e0015 */
[----:B------:R-:W4:Y:S04]  /*426a0*/  LDL R12, [R1+0x5f8] ;  /* 0x0005f800010c7983 */ /* 0x000f280000100800 */
[----:B------:R-:W4:Y:S01]  /*426b0*/  LDL R21, [R1+0x5f4] ;  /* 0x0005f40001157983 */ /* 0x000f220000100800 */
[----:B------:R-:W-:Y:S02]  /*426c0*/  PRMT R37, RZ, 0x7610, R37 ;  /* 0x00007610ff257816 */ /* 0x000fe40000000025 */
[----:B------:R-:W-:-:S04]  /*426d0*/  PRMT R36, RZ, 0x7610, R36 ;  /* 0x00007610ff247816 */ /* 0x000fc80000000024 */
[----:B------:R3:W4:Y:S01]  /*426e0*/  @!P1 LDG.E.U8 R37, desc[UR20][R18.64] ;  /* 0x0000001412259981 */ /* 0x000722000c1e1100 */
[----:B------:R-:W-:Y:S01]  /*426f0*/  PRMT R35, RZ, 0x7610, R35 ;  /* 0x00007610ff237816 */ /* 0x000fe20000000023 */
[----:B---3--:R-:W-:Y:S02]  /*42700*/  @!P1 IMAD.MOV.U32 R18, RZ, RZ, R10 ;  /* 0x000000ffff129224 */ /* 0x008fe400078e000a */
[----:B------:R-:W-:Y:S01]  /*42710*/  @!P1 IMAD.MOV.U32 R19, RZ, RZ, R14 ;  /* 0x000000ffff139224 */ /* 0x000fe200078e000e */
[----:B------:R-:W3:Y:S04]  /*42720*/  LDL R10, [R1+0x638] ;  /* 0x00063800010a7983 */ /* 0x000ee80000100800 */
[----:B------:R-:W3:Y:S04]  /*42730*/  LDL R14, [R1+0x634] ;  /* 0x00063400010e7983 */ /* 0x000ee80000100800 */
[----:B------:R2:W3:Y:S04]  /*42740*/  @!P1 LDG.E.U8 R36, desc[UR20][R18.64] ;  /* 0x0000001412249981 */ /* 0x0004e8000c1e1100 */
[----:B------:R-:W-:Y:S01]  /*42750*/  STL [R1+0xe8], R42 ;  /* 0x0000e82a01007387 */ /* 0x000fe20000100800 */
[----:B------:R-:W-:Y:S01]  /*42760*/  PRMT R31, RZ, 0x7610, R31 ;  /* 0x00007610ff1f7816 */ /* 0x000fe2000000001f */
[----:B--2---:R-:W-:-:S02]  /*42770*/  @!P1 IMAD.MOV.U32 R18, RZ, RZ, R11 ;  /* 0x000000ffff129224 */ /* 0x004fc400078e000b */
[----:B------:R-:W2:Y:S01]  /*42780*/  LDL R11, [R1+0x678] ;  /* 0x00067800010b7983 */ /* 0x000ea20000100800 */
[----:B----4-:R-:W-:-:S03]  /*42790*/  @!P1 IMAD.MOV.U32 R19, RZ, RZ, R22 ;  /* 0x000000ffff139224 */ /* 0x010fc600078e0016 */
[----:B------:R-:W4:Y:S04]  /*427a0*/  LDL R22, [R1+0x674] ;  /* 0x0006740001167983 */ /* 0x000f280000100800 */
[----:B------:R0:W4:Y:S04]  /*427b0*/  @!P1 LDG.E.U8 R35, desc[UR20][R18.64] ;  /* 0x0000001412239981 */ /* 0x000128000c1e1100 */
[----:B------:R-:W-:Y:S01]  /*427c0*/  STL [R1+0xe0], R41 ;  /* 0x0000e02901007387 */ /* 0x000fe20000100800 */
[----:B0-----:R-:W-:-:S03]  /*427d0*/  @!P1 IMAD.MOV.U32 R18, RZ, RZ, R7 ;  /* 0x000000ffff129224 */ /* 0x001fc600078e0007 */
[----:B------:R-:W4:Y:S01]  /*427e0*/  LDL R7, [R1+0x6b8] ;  /* 0x0006b80001077983 */ /* 0x000f220000100800 */
[----:B------:R-:W-:-:S03]  /*427f0*/  @!P1 IMAD.MOV.U32 R19, RZ, RZ, R8 ;  /* 0x000000ffff139224 */ /* 0x000fc600078e0008 */
[----:B------:R-:W4:Y:S04]  /*42800*/  LDL R8, [R1+0x6b4] ;  /* 0x0006b40001087983 */ /* 0x000f280000100800 */
[----:B------:R0:W4:Y:S04]  /*42810*/  @!P1 LDG.E.U8 R31, desc[UR20][R18.64] ;  /* 0x00000014121f9981 */ /* 0x000128000c1e1100 */
[----:B------:R-:W-:Y:S01]  /*42820*/  STL [R1+0xd8], R40 ;  /* 0x0000d82801007387 */ /* 0x000fe20000100800 */
[----:B0-----:R-:W-:-:S03]  /*42830*/  @!P1 IMAD.MOV.U32 R18, RZ, RZ, R12 ;  /* 0x000000ffff129224 */ /* 0x001fc600078e000c */
[----:B------:R-:W4:Y:S01]  /*42840*/  LDL R12, [R1+0x6f8] ;  /* 0x0006f800010c7983 */ /* 0x000f220000100800 */
[----:B------:R-:W-:-:S03]  /*42850*/  @!P1 IMAD.MOV.U32 R19, RZ, RZ, R21 ;  /* 0x000000ffff139224 */ /* 0x000fc600078e0015 */
[----:B------:R-:W4:Y:S01]  /*42860*/  LDL R21, [R1+0x6f4] ;  /* 0x0006f40001157983 */ /* 0x000f220000100800 */
[----:B------:R-:W-:Y:S02]  /*42870*/  PRMT R30, RZ, 0x7610, R30 ;  /* 0x00007610ff1e7816 */ /* 0x000fe4000000001e */
[----:B------:R-:W-:-:S04]  /*42880*/  PRMT R29, RZ, 0x7610, R29 ;  /* 0x00007610ff1d7816 */ /* 0x000fc8000000001d */
[----:B------:R3:W4:Y:S01]  /*42890*/  @!P1 LDG.E.U8 R30, desc[UR20][R18.64] ;  /* 0x00000014121e9981 */ /* 0x000722000c1e1100 */
[----:B------:R-:W-:Y:S01]  /*428a0*/  PRMT R28, RZ, 0x7610, R28 ;  /* 0x00007610ff1c7816 */ /* 0x000fe2000000001c */
[----:B---3--:R-:W-:Y:S02]  /*428b0*/  @!P1 IMAD.MOV.U32 R18, RZ, RZ, R10 ;  /* 0x000000ffff129224 */ /* 0x008fe400078e000a */
[----:B------:R-:W-:-:S05]  /*428c0*/  @!P1 IMAD.MOV.U32 R19, RZ, RZ, R14 ;  /* 0x000000ffff139224 */ /* 0x000fca00078e000e */
[----:B------:R2:W3:Y:S01]  /*428d0*/  @!P1 LDG.E.U8 R29, desc[UR20][R18.64] ;  /* 0x00000014121d9981 */ /* 0x0004e2000c1e1100 */
[----:B------:R-:W-:Y:S02]  /*428e0*/  PRMT R24, RZ, 0x7610, R24 ;  /* 0x00007610ff187816 */ /* 0x000fe40000000018 */
[----:B------:R-:W-:Y:S01]  /*428f0*/  PRMT R20, RZ, 0x7610, R20 ;  /* 0x00007610ff147816 */ /* 0x000fe20000000014 */
[----:B------:R-:W-:Y:S04]  /*42900*/  STL [R1+0xd0], R39 ;  /* 0x0000d02701007387 */ /* 0x000fe80000100800 */
[----:B------:R-:W3:Y:S04]  /*42910*/  LDL R14, [R1+0x73c] ;  /* 0x00073c00010e7983 */ /* 0x000ee80000100800 */
[----:B------:R-:W3:Y:S04]  /*42920*/  LDL R10, [R1+0x740] ;  /* 0x00074000010a7983 */ /* 0x000ee80000100800 */
[----:B------:R-:W-:Y:S01]  /*42930*/  STL [R1+0xc8], R38 ;  /* 0x0000c82601007387 */ /* 0x000fe20000100800 */
[----:B--2---:R-:W-:-:S03]  /*42940*/  @!P1 IMAD.MOV.U32 R18, RZ, RZ, R11 ;  /* 0x000000ffff129224 */ /* 0x004fc600078e000b */
[----:B------:R-:W2:Y:S01]  /*42950*/  LDL R11, [R1+0x780] ;  /* 0x00078000010b7983 */ /* 0x000ea20000100800 */
[----:B----4-:R-:W-:-:S03]  /*42960*/  @!P1 IMAD.MOV.U32 R19, RZ, RZ, R22 ;  /* 0x000000ffff139224 */ /* 0x010fc600078e0016 */
[----:B------:R-:W4:Y:S04]  /*42970*/  LDL R22, [R1+0x77c] ;  /* 0x00077c0001167983 */ /* 0x000f280000100800 */
[----:B------:R0:W4:Y:S02]  /*42980*/  @!P1 LDG.E.U8 R28, desc[UR20][R18.64] ;  /* 0x00000014121c9981 */ /* 0x000124000c1e1100 */
[----:B0-----:R-:W-:Y:S02]  /*42990*/  @!P1 IMAD.MOV.U32 R18, RZ, RZ, R7 ;  /* 0x000000ffff129224 */ /* 0x001fe400078e0007 */
[----:B------:R-:W-:-:S05]  /*429a0*/  @!P1 IMAD.MOV.U32 R19, RZ, RZ, R8 ;  /* 0x000000ffff139224 */ /* 0x000fca00078e0008 */
[----:B------:R0:W4:Y:S02]  /*429b0*/  @!P1 LDG.E.U8 R24, desc[UR20][R18.64] ;  /* 0x0000001412189981 */ /* 0x000124000c1e1100 */
[----:B0-----:R-:W-:Y:S02]  /*429c0*/  @!P1 IMAD.MOV.U32 R18, RZ, RZ, R12 ;  /* 0x000000ffff129224 */ /* 0x001fe400078e000c */
[----:B------:R-:W-:-:S05]  /*429d0*/  @!P1 IMAD.MOV.U32 R19, RZ, RZ, R21 ;  /* 0x000000ffff139224 */ /* 0x000fca00078e0015 */
[----:B------:R3:W4:Y:S04]  /*429e0*/  @!P1 LDG.E.U8 R20, desc[UR20][R18.64] ;  /* 0x0000001412149981 */ /* 0x000728000c1e1100 */
[----:B------:R-:W-:Y:S04]  /*429f0*/  STL [R1+0xc0], R37 ;  /* 0x0000c02501007387 */ /* 0x000fe80000100800 */
[----:B------:R-:W4:Y:S04]  /*42a00*/  LDL R8, [R1+0x7bc] ;  /* 0x0007bc0001087983 */ /* 0x000f280000100800 */
[----:B------:R-:W4:Y:S04]  /*42a10*/  LDL R7, [R1+0x7c0] ;  /* 0x0007c00001077983 */ /* 0x000f280000100800 */
[----:B------:R-:W-:Y:S01]  /*42a20*/  STL [R1+0xb8], R36 ;  /* 0x0000b82401007387 */ /* 0x000fe20000100800 */
[----:B------:R-:W-:Y:S01]  /*42a30*/  PRMT R27, RZ, 0x7610, R27 ;  /* 0x00007610ff1b7816 */ /* 0x000fe2000000001b */
[----:B---3--:R-:W-:-:S02]  /*42a40*/  @!P1 IMAD.MOV.U32 R19, RZ, RZ, R14 ;  /* 0x000000ffff139224 */ /* 0x008fc400078e000e */
[----:B------:R-:W-:-:S05]  /*42a50*/  @!P1 IMAD.MOV.U32 R18, RZ, RZ, R10 ;  /* 0x000000ffff129224 */ /* 0x000fca00078e000a */
[----:B------:R2:W3:Y:S02]  /*42a60*/  @!P1 LDG.E.U8 R27, desc[UR20][R18.64] ;  /* 0x00000014121b9981 */ /* 0x0004e4000c1e1100 */
[----:B--2---:R-:W-:Y:S02]  /*42a70*/  @!P1 IMAD.MOV.U32 R18, RZ, RZ, R11 ;  /* 0x000000ffff129224 */ /* 0x004fe400078e000b */
[----:B----4-:R-:W-:Y:S01]  /*42a80*/  @!P1 IMAD.MOV.U32 R19, RZ, RZ, R22 ;  /* 0x000000ffff139224 */ /* 0x010fe200078e0016 */
[----:B------:R0:W-:Y:S04]  /*42a90*/  STL [R1+0x80], R24 ;  /* 0x0000801801007387 */ /* 0x0001e80000100800 */
[----:B------:R-:W2:Y:S04]  /*42aa0*/  LDL R12, [R1+0x800] ;  /* 0x00080000010c7983 */ /* 0x000ea80000100800 */
[----:B0-----:R-:W4:Y:S04]  /*42ab0*/  LDL R24, [R1+0x7fc] ;  /* 0x0007fc0001187983 */ /* 0x001f280000100800 */
[----:B------:R-:W-:Y:S04]  /*42ac0*/  STL [R1+0xb0], R35 ;  /* 0x0000b02301007387 */ /* 0x000fe80000100800 */
[----:B------:R-:W3:Y:S04]  /*42ad0*/  LDL R21, [R1+0x83c] ;  /* 0x00083c0001157983 */ /* 0x000ee80000100800 */
[----:B------:R0:W-:Y:S04]  /*42ae0*/  STL [R1+0x40], R20 ;  /* 0x0000401401007387 */ /* 0x0001e80000100800 */
[----:B0-----:R-:W3:Y:S04]  /*42af0*/  LDL R20, [R1+0x840] ;  /* 0x0008400001147983 */ /* 0x001ee80000100800 */
[----:B------:R-:W-:Y:S04]  /*42b00*/  STL [R1+0xa8], R31 ;  /* 0x0000a81f01007387 */ /* 0x000fe80000100800 */
[----:B------:R-:W3:Y:S04]  /*42b10*/  LDL R14, [R1+0x87c] ;  /* 0x00087c00010e7983 */ /* 0x000ee80000100800 */
[----:B------:R-:W3:Y:S04]  /*42b20*/  LDL R10, [R1+0x880] ;  /* 0x00088000010a7983 */ /* 0x000ee80000100800 */
[----:B------:R-:W-:Y:S04]  /*42b30*/  STL [R1+0xa0], R30 ;  /* 0x0000a01e01007387 */ /* 0x000fe80000100800 */
[----:B------:R-:W3:Y:S04]  /*42b40*/  LDL R22, [R1+0x8bc] ;  /* 0x0008bc0001167983 */ /* 0x000ee80000100800 */
[----:B------:R-:W3:Y:S01]  /*42b50*/  LDL R11, [R1+0x8c0] ;  /* 0x0008c000010b7983 */ /* 0x000ee20000100800 */
[----:B------:R-:W-:-:S02]  /*42b60*/  PRMT R26, RZ, 0x7610, R26 ;  /* 0x00007610ff1a7816 */ /* 0x000fc4000000001a */
[----:B------:R-:W-:-:S04]  /*42b70*/  PRMT R25, RZ, 0x7610, R25 ;  /* 0x00007610ff197816 */ /* 0x000fc80000000019 */
[----:B------:R0:W3:Y:S01]  /*42b80*/  @!P1 LDG.E.U8 R26, desc[UR20][R18.64] ;  /* 0x00000014121a9981 */ /* 0x0000e2000c1e1100 */
[----:B------:R-:W-:Y:S01]  /*42b90*/  PRMT R23, RZ, 0x7610, R23 ;  /* 0x00007610ff177816 */ /* 0x000fe20000000017 */
[----:B0-----:R-:W-:Y:S02]  /*42ba0*/  @!P1 IMAD.MOV.U32 R18, RZ, RZ, R7 ;  /* 0x000000ffff129224 */ /* 0x001fe400078e0007 */
[----:B------:R-:W-:-:S05]  /*42bb0*/  @!P1 IMAD.MOV.U32 R19, RZ, RZ, R8 ;  /* 0x000000ffff139224 */ /* 0x000fca00078e0008 */
[----:B------:R2:W3:Y:S01]  /*42bc0*/  @!P1 LDG.E.U8 R25, desc[UR20][R18.64] ;  /* 0x0000001412199981 */ /* 0x0004e2000c1e1100 */
[----:B------:R-:W-:Y:S02]  /*42bd0*/  PRMT R56, RZ, 0x7610, R56 ;  /* 0x00007610ff387816 */ /* 0x000fe40000000038 */
[----:B------:R-:W-:Y:S01]  /*42be0*/  PRMT R48, RZ, 0x7610, R48 ;  /* 0x00007610ff307816 */ /* 0x000fe20000000030 */
[----:B------:R-:W-:Y:S04]  /*42bf0*/  STL [R1+0x98], R29 ;  /* 0x0000981d01007387 */ /* 0x000fe80000100800 */
[----:B------:R-:W3:Y:S04]  /*42c00*/  LDL R8, [R1+0x8fc] ;  /* 0x0008fc0001087983 */ /* 0x000ee80000100800 */
[----:B------:R-:W3:Y:S01]  /*42c10*/  LDL R7, [R1+0x900] ;  /* 0x0009000001077983 */ /* 0x000ee20000100800 */
[----:B--2---:R-:W-:-:S02]  /*42c20*/  @!P1 IMAD.MOV.U32 R18, RZ, RZ, R12 ;  /* 0x000000ffff129224 */ /* 0x004fc400078e000c */
[----:B----4-:R-:W-:-:S05]  /*42c30*/  @!P1 IMAD.MOV.U32 R19, RZ, RZ, R24 ;  /* 0x000000ffff139224 */ /* 0x010fca00078e0018 */
[----:B------:R3:W2:Y:S02]  /*42c40*/  @!P1 LDG.E.U8 R23, desc[UR20][R18.64] ;  /* 0x0000001412179981 */ /* 0x0006a4000c1e1100 */
[----:B---3--:R-:W-:Y:S02]  /*42c50*/  @!P1 IMAD.MOV.U32 R19, RZ, RZ, R21 ;  /* 0x000000ffff139224 */ /* 0x008fe400078e0015 */
[----:B------:R-:W-:-:S05]  /*42c60*/  @!P1 IMAD.MOV.U32 R18, RZ, RZ, R20 ;  /* 0x000000ffff129224 */ /* 0x000fca00078e0014 */
[----:B------:R0:W3:Y:S01]  /*42c70*/  @!P1 LDG.E.U8 R56, desc[UR20][R18.64] ;  /* 0x0000001412389981 */ /* 0x0000e2000c1e1100 */
[----:B------:R-:W-:Y:S02]  /*42c80*/  @!P1 IMAD.MOV.U32 R21, RZ, RZ, R14 ;  /* 0x000000ffff159224 */ /* 0x000fe400078e000e */
[----:B------:R-:W-:Y:S01]  /*42c90*/  @!P1 IMAD.MOV.U32 R20, RZ, RZ, R10 ;  /* 0x000000ffff149224 */ /* 0x000fe200078e000a */
[----:B0-----:R-:W-:-:S04]  /*42ca0*/  PRMT R18, RZ, 0x7610, R18 ;  /* 0x00007610ff127816 */ /* 0x001fc80000000012 */
[----:B------:R0:W4:Y:S02]  /*42cb0*/  @!P1 LDG.E.U8 R48, desc[UR20][R20.64] ;  /* 0x0000001414309981 */ /* 0x000124000c1e1100 */
[----:B0-----:R-:W-:Y:S02]  /*42cc0*/  @!P1 IMAD.MOV.U32 R20, RZ, RZ, R11 ;  /* 0x000000ffff149224 */ /* 0x001fe400078e000b */
[----:B------:R-:W-:-:S05]  /*42cd0*/  @!P1 IMAD.MOV.U32 R21, RZ, RZ, R22 ;  /* 0x000000ffff159224 */ /* 0x000fca00078e0016 */
[----:B------:R-:W2:Y:S04]  /*42ce0*/  @!P1 LDG.E.U8 R18, desc[UR20][R20.64] ;  /* 0x0000001414129981 */ /* 0x000ea8000c1e1100 */
[----:B------:R-:W-:Y:S04]  /*42cf0*/  STL [R1+0x90], R28 ;  /* 0x0000901c01007387 */ /* 0x000fe80000100800 */
[----:B------:R0:W-:Y:S04]  /*42d00*/  STL [R1+0x34], R27 ;  /* 0x0000341b01007387 */ /* 0x0001e80000100800 */
[----:B------:R-:W2:Y:S04]  /*42d10*/  LDL R12, [R1+0x940] ;  /* 0x00094000010c7983 */ /* 0x000ea80000100800 */
[----:B0-----:R-:W2:Y:S04]  /*42d20*/  LDL R27, [R1+0x93c] ;  /* 0x00093c00011b7983 */ /* 0x001ea80000100800 */
[----:B------:R0:W-:Y:S04]  /*42d30*/  STL [R1+0x1c], R25 ;  /* 0x00001c1901007387 */ /* 0x0001e80000100800 */
[----:B------:R-:W2:Y:S04]  /*42d40*/  LDL R24, [R1+0x980] ;  /* 0x0009800001187983 */ /* 0x000ea80000100800 */
[----:B0-----:R-:W2:Y:S01]  /*42d50*/  LDL R25, [R1+0x97c] ;  /* 0x00097c0001197983 */ /* 0x001ea20000100800 */
[----:B------:R-:W-:Y:S01]  /*42d60*/  PRMT R19, RZ, 0x7610, R19 ;  /* 0x00007610ff137816 */ /* 0x000fe20000000013 */
[----:B------:R-:W-:-:S02]  /*42d70*/  @!P1 IMAD.MOV.U32 R22, RZ, RZ, R7 ;  /* 0x000000ffff169224 */ /* 0x000fc400078e0007 */
[----:B---3--:R-:W-:Y:S04]  /*42d80*/  STL [R1+0x1748], R56 ;  /* 0x0017483801007387 */ /* 0x008fe80000100800 */
[----:B------:R-:W3:Y:S04]  /*42d90*/  LDL R14, [R1+0x9bc] ;  /* 0x0009bc00010e7983 */ /* 0x000ee80000100800 */
[----:B------:R-:W3:Y:S04]  /*42da0*/  LDL R10, [R1+0x9c0] ;  /* 0x0009c000010a7983 */ /* 0x000ee80000100800 */
[----:B----4-:R-:W-:Y:S04]  /*42db0*/  STL [R1+0x174c], R48 ;  /* 0x00174c3001007387 */ /* 0x010fe80000100800 */
[----:B------:R0:W-:Y:S04]  /*42dc0*/  STL [R1+0x28], R26 ;  /* 0x0000281a01007387 */ /* 0x0001e80000100800 */
[----:B------:R-:W4:Y:S04]  /*42dd0*/  LDL R11, [R1+0xa00] ;  /* 0x000a0000010b7983 */ /* 0x000f280000100800 */
[----:B0-----:R-:W4:Y:S04]  /*42de0*/  LDL R26, [R1+0x9fc] ;  /* 0x0009fc00011a7983 */ /* 0x001f280000100800 */
[----:B--2---:R-:W-:Y:S04]  /*42df0*/  STL [R1+0x1750], R18 ;  /* 0x0017501201007387 */ /* 0x004fe80000100800 */
[----:B------:R0:W-:Y:S04]  /*42e00*/  STL [R1+0x10], R23 ;  /* 0x0000101701007387 */ /* 0x0001e80000100800 */
[----:B------:R-:W2:Y:S01]  /*42e10*/  LDL R7, [R1+0xa40] ;  /* 0x000a400001077983 */ /* 0x000ea20000100800 */
[----:B0-----:R-:W-:-:S03]  /*42e20*/  @!P1 IMAD.MOV.U32 R23, RZ, RZ, R8 ;  /* 0x000000ffff179224 */ /* 0x001fc600078e0008 */
[----:B------:R-:W2:Y:S04]  /*42e30*/  LDL R8, [R1+0xa3c] ;  /* 0x000a3c0001087983 */ /* 0x000ea80000100800 */
[----:B------:R0:W2:Y:S01]  /*42e40*/  @!P1 LDG.E.U8 R19, desc[UR20][R22.64] ;  /* 0x0000001416139981 */ /* 0x0000a2000c1e1100 */
[----:B------:R-:W-:Y:S02]  /*42e50*/  PRMT R20, RZ, 0x7610, R20 ;  /* 0x00007610ff147816 */ /* 0x000fe40000000014 */
[----:B------:R-:W-:Y:S01]  /*42e60*/  PRMT R21, RZ, 0x7610, R21 ;  /* 0x00007610ff157816 */ /* 0x000fe20000000015 */
[----:B0-----:R-:W-:-:S05]  /*42e70*/  @!P1 IMAD.MOV.U32 R22, RZ, RZ, R12 ;  /* 0x000000ffff169224 */ /* 0x001fca00078e000c */
[----:B------:R-:W4:Y:S01]  /*42e80*/  @!P1 LDG.E.U8 R21, desc[UR20][R24.64] ;  /* 0x0000001418159981 */ /* 0x000f22000c1e1100 */
[----:B------:R-:W-:-:S05]  /*42e90*/  @!P1 IMAD.MOV.U32 R23, RZ, RZ, R27 ;  /* 0x000000ffff179224 */ /* 0x000fca00078e001b */
[----:B------:R0:W4:Y:S02]  /*42ea0*/  @!P1 LDG.E.U8 R20, desc[UR20][R22.64] ;  /* 0x0000001416149981 */ /* 0x000124000c1e1100 */
[----:B0-----:R-:W-:Y:S01]  /*42eb0*/  PRMT R22, RZ, 0x7610, R22 ;  /* 0x00007610ff167816 */ /* 0x001fe20000000016 */
[----:B---3--:R-:W-:Y:S02]  /*42ec0*/  @!P1 IMAD.MOV.U32 R25, RZ, RZ, R14 ;  /* 0x000000ffff199224 */ /* 0x008fe400078e000e */
[----:B------:R-:W-:-:S05]  /*42ed0*/  @!P1 IMAD.MOV.U32 R24, RZ, RZ, R10 ;  /* 0x000000ffff189224 */ /* 0x000fca00078e000a */
[----:B------:R0:W3:Y:S04]  /*42ee0*/  @!P1 LDG.E.U8 R22, desc[UR20][R24.64] ;  /* 0x0000001418169981 */ /* 0x0000e8000c1e1100 */
[----:B--2---:R1:W-:Y:S04]  /*42ef0*/  STL [R1+0x1754], R19 ;  /* 0x0017541301007387 */ /* 0x0043e80000100800 */
[----:B------:R-:W2:Y:S04]  /*42f00*/  LDL R28, [R1+0xa7c] ;  /* 0x000a7c00011c7983 */ /* 0x000ea80000100800 */
[----:B------:R-:W2:Y:S01]  /*42f10*/  LDL R12, [R1+0xa80] ;  /* 0x000a8000010c7983 */ /* 0x000ea20000100800 */
[----:B------:R-:W-:Y:S01]  /*42f20*/  PRMT R23, RZ, 0x7610, R23 ;  /* 0x00007610ff177816 */ /* 0x000fe20000000017 */
[----:B----4-:R-:W-:-:S02]  /*42f30*/  @!P1 IMAD.MOV.U32 R27, RZ, RZ, R26 ;  /* 0x000000ffff1b9224 */ /* 0x010fc400078e001a */
[----:B------:R-:W-:Y:S01]  /*42f40*/  @!P1 IMAD.MOV.U32 R26, RZ, RZ, R11 ;  /* 0x000000ffff1a9224 */ /* 0x000fe200078e000b */
[----:B0-----:R-:W-:Y:S02]  /*42f50*/  PRMT R24, RZ, 0x7610, R24 ;  /* 0x00007610ff187816 */ /* 0x001fe40000000018 */
[----:B------:R-:W-:Y:S02]  /*42f60*/  PRMT R25, RZ, 0x7610, R25 ;  /* 0x00007610ff197816 */ /* 0x000fe40000000019 */
[----:B------:R0:W4:Y:S02]  /*42f70*/  @!P1 LDG.E.U8 R23, desc[UR20][R26.64] ;  /* 0x000000141a179981 */ /* 0x000124000c1e1100 */
[----:B0-----:R-:W-:Y:S02]  /*42f80*/  @!P1 IMAD.MOV.U32 R26, RZ, RZ, R7 ;  /* 0x000000ffff1a9224 */ /* 0x001fe400078e0007 */
[----:B------:R-:W-:-:S05]  /*42f90*/  @!P1 IMAD.MOV.U32 R27, RZ, RZ, R8 ;  /* 0x000000ffff1b9224 */ /* 0x000fca00078e0008 */
[----:B------:R0:W4:Y:S04]  /*42fa0*/  @!P1 LDG.E.U8 R24, desc[UR20][R26.64] ;  /* 0x000000141a189981 */ /* 0x000128000c1e1100 */
[----:B------:R-:W-:Y:S04]  /*42fb0*/  STL [R1+0x1758], R20 ;  /* 0x0017581401007387 */ /* 0x000fe80000100800 */
[----:B------:R-:W4:Y:S04]  /*42fc0*/  LDL R31, [R1+0xabc] ;  /* 0x000abc00011f7983 */ /* 0x000f280000100800 */
[----:B------:R-:W4:Y:S04]  /*42fd0*/  LDL R30, [R1+0xac0] ;  /* 0x000ac000011e7983 */ /* 0x000f280000100800 */
[----:B------:R-:W-:Y:S04]  /*42fe0*/  STL [R1+0x178c], R21 ;  /* 0x00178c1501007387 */ /* 0x000fe80000100800 */
[----:B------:R-:W4:Y:S04]  /*42ff0*/  LDL R14, [R1+0xaf4] ;  /* 0x000af400010e7983 */ /* 0x000f280000100800 */
[----:B------:R-:W4:Y:S04]  /*43000*/  LDL R10, [R1+0xaf8] ;  /* 0x000af800010a7983 */ /* 0x000f280000100800 */
[----:B---3--:R-:W-:Y:S04]  /*43010*/  STL [R1+0x1790], R22 ;  /* 0x0017901601007387 */ /* 0x008fe80000100800 */
[----:B-1----:R-:W3:Y:S04]  /*43020*/  LDL R19, [R1+0xb2c] ;  /* 0x000b2c0001137983 */ /* 0x002ee80000100800 */
[----:B------:R-:W3:Y:S01]  /*43030*/  LDL R11, [R1+0xb30] ;  /* 0x000b3000010b7983 */ /* 0x000ee20000100800 */
[----:B--2---:R-:W-:-:S02]  /*43040*/  @!P1 IMAD.MOV.U32 R29, RZ, RZ, R28 ;  /* 0x000000ffff1d9224 */ /* 0x004fc400078e001c */
[----:B------:R-:W-:-:S05]  /*43050*/  @!P1 IMAD.MOV.U32 R28, RZ, RZ, R12 ;  /* 0x000000ffff1c9224 */ /* 0x000fca00078e000c */
[----:B------:R1:W2:Y:S04]  /*43060*/  @!P1 LDG.E.U8 R25, desc[UR20][R28.64] ;  /* 0x000000141c199981 */ /* 0x0002a8000c1e1100 */
[----:B----4-:R-:W-:Y:S04]  /*43070*/  STL [R1+0x1794], R23 ;  /* 0x0017941701007387 */ /* 0x010fe80000100800 */
[----:B------:R-:W4:Y:S04]  /*43080*/  LDL R8, [R1+0x35c] ;  /* 0x00035c0001087983 */ /* 0x000f280000100800 */
[----:B------:R-:W4:Y:S01]  /*43090*/  LDL R7, [R1+0x360] ;  /* 0x0003600001077983 */ /* 0x000f220000100800 */
[----:B0-----:R-:W-:-:S03]  /*430a0*/  PRMT R27, RZ, 0x7610, R27 ;  /* 0x00007610ff1b7816 */ /* 0x001fc6000000001b */
[----:B------:R0:W-:Y:S04]  /*430b0*/  STL [R1+0x1798], R24 ;  /* 0x0017981801007387 */ /* 0x0001e80000100800 */
[----:B------:R-:W4:Y:S01]  /*430c0*/  LDL R12, [R1+0x3a0] ;  /* 0x0003a000010c7983 */ /* 0x000f220000100800 */
[----:B-1----:R-:W-:Y:S02]  /*430d0*/  @!P1 IMAD.MOV.U32 R29, RZ, RZ, R31 ;  /* 0x000000ffff1d9224 */ /* 0x002fe400078e001f */
[----:B------:R-:W-:Y:S02]  /*430e0*/  @!P1 IMAD.MOV.U32 R28, RZ, RZ, R30 ;  /* 0x000000ffff1c9224 */ /* 0x000fe400078e001e */
[----:B------:R-:W-:Y:S02]  /*430f0*/  @!P1 IMAD.MOV.U32 R31, RZ, RZ, R14 ;  /* 0x000000ffff1f9224 */ /* 0x000fe400078e000e */
[----:B------:R-:W-:-:S05]  /*43100*/  @!P1 IMAD.MOV.U32 R30, RZ, RZ, R10 ;  /* 0x000000ffff1e9224 */ /* 0x000fca00078e000a */
[----:B------:R3:W4:Y:S02]  /*43110*/  @!P1 LDG.E.U8 R27, desc[UR20][R30.64] ;  /* 0x000000141e1b9981 */ /* 0x000724000c1e1100 */
[----:B---3--:R-:W-:Y:S02]  /*43120*/  @!P1 IMAD.MOV.U32 R31, RZ, RZ, R19 ;  /* 0x000000ffff1f9224 */ /* 0x008fe400078e0013 */
[----:B------:R-:W-:Y:S01]  /*43130*/  @!P1 IMAD.MOV.U32 R30, RZ, RZ, R11 ;  /* 0x000000ffff1e9224 */ /* 0x000fe200078e000b */
[----:B--2---:R1:W-:Y:S04]  /*43140*/  STL [R1+0x179c], R25 ;  /* 0x00179c1901007387 */ /* 0x0043e80000100800 */
[----:B0-----:R-:W2:Y:S04]  /*43150*/  LDL R24, [R1+0x39c] ;  /* 0x00039c0001187983 */ /* 0x001ea80000100800 */
[----:B------:R-:W3:Y:S04]  /*43160*/  LDL R14, [R1+0x3dc] ;  /* 0x0003dc00010e7983 */ /* 0x000ee80000100800 */
[----:B------:R-:W3:Y:S04]  /*43170*/  LDL R10, [R1+0x3e0] ;  /* 0x0003e000010a7983 */ /* 0x000ee80000100800 */
[----:B------:R-:W3:Y:S04]  /*43180*/  LDL R19, [R1+0x43c] ;  /* 0x00043c0001137983 */ /* 0x000ee80000100800 */
[----:B------:R-:W3:Y:S01]  /*43190*/  LDL R11, [R1+0x440] ;  /* 0x00044000010b7983 */ /* 0x000ee20000100800 */
[----:B------:R-:W-:-:S06]  /*431a0*/  PRMT R26, RZ, 0x7610, R26 ;  /* 0x00007610ff1a7816 */ /* 0x000fcc000000001a */
[----:B------:R0:W3:Y:S01]  /*431b0*/  @!P1 LDG.E.U8 R26, desc[UR20][R28.64] ;  /* 0x000000141c1a9981 */ /* 0x0000e2000c1e1100 */
[----:B------:R-:W-:Y:S02]  /*431c0*/  PRMT R34, RZ, 0x7610, R34 ;  /* 0x00007610ff227816 */ /* 0x000fe40000000022 */
[----:B0-----:R-:W-:-:S06]  /*431d0*/  PRMT R28, RZ, 0x7610, R28 ;  /* 0x00007610ff1c7816 */ /* 0x001fcc000000001c */
[----:B------:R4:W3:Y:S01]  /*431e0*/  @!P1 LDG.E.U8 R28, desc[UR20][R30.64] ;  /* 0x000000141e1c9981 */ /* 0x0008e2000c1e1100 */
[----:B------:R-:W-:Y:S01]  /*431f0*/  PRMT R33, RZ, 0x7610, R33 ;  /* 0x00007610ff217816 */ /* 0x000fe20000000021 */
[----:B----4-:R-:W-:Y:S02]  /*43200*/  @!P1 IMAD.MOV.U32 R30, RZ, RZ, R7 ;  /* 0x000000ffff1e9224 */ /* 0x010fe400078e0007 */
[----:B------:R-:W-:Y:S01]  /*43210*/  @!P1 IMAD.MOV.U32 R31, RZ, RZ, R8 ;  /* 0x000000ffff1f9224 */ /* 0x000fe200078e0008 */
[----:B------:R-:W-:Y:S01]  /*43220*/  PRMT R32, RZ, 0x7610, R32 ;  /* 0x00007610ff207816 */ /* 0x000fe20000000020 */
[----:B------:R-:W4:Y:S04]  /*43230*/  LDL R8, [R1+0x47c] ;  /* 0x00047c0001087983 */ /* 0x000f280000100800 */
[----:B------:R0:W4:Y:S01]  /*43240*/  @!P1 LDG.E.U8 R34, desc[UR20][R30.64] ;  /* 0x000000141e229981 */ /* 0x000122000c1e1100 */
[----:B------:R-:W-:-:S03]  /*43250*/  PRMT R9, RZ, 0x7610, R9 ;  /* 0x00007610ff097816 */ /* 0x000fc60000000009 */
[----:B------:R-:W4:Y:S01]  /*43260*/  LDL R7, [R1+0x480] ;  /* 0x0004800001077983 */ /* 0x000f220000100800 */
[----:B0-----:R-:W-:-:S03]  /*43270*/  @!P1 IMAD.MOV.U32 R30, RZ, RZ, R12 ;  /* 0x000000ffff1e9224 */ /* 0x001fc600078e000c */
[----:B------:R-:W4:Y:S01]  /*43280*/  LDL R12, [R1+0x4c0] ;  /* 0x0004c000010c7983 */ /* 0x000f220000100800 */
[----:B--2---:R-:W-:-:S03]  /*43290*/  @!P1 IMAD.MOV.U32 R31, RZ, RZ, R24 ;  /* 0x000000ffff1f9224 */ /* 0x004fc600078e0018 */
[----:B------:R-:W2:Y:S04]  /*432a0*/  LDL R24, [R1+0x4bc] ;  /* 0x0004bc0001187983 */ /* 0x000ea80000100800 */
[----:B------:R3:W2:Y:S02]  /*432b0*/  @!P1 LDG.E.U8 R33, desc[UR20][R30.64] ;  /* 0x000000141e219981 */ /* 0x0006a4000c1e1100 */
[----:B---3--:R-:W-:Y:S02]  /*432c0*/  @!P1 IMAD.MOV.U32 R30, RZ, RZ, R10 ;  /* 0x000000ffff1e9224 */ /* 0x008fe400078e000a */
[----:B------:R-:W-:Y:S01]  /*432d0*/  @!P1 IMAD.MOV.U32 R31, RZ, RZ, R14 ;  /* 0x000000ffff1f9224 */ /* 0x000fe200078e000e */
[----:B------:R-:W3:Y:S04]  /*432e0*/  LDL R10, [R1+0x500] ;  /* 0x00050000010a7983 */ /* 0x000ee80000100800 */
[----:B------:R0:W2:Y:S04]  /*432f0*/  @!P1 LDG.E.U8 R32, desc[UR20][R30.64] ;  /* 0x000000141e209981 */ /* 0x0000a8000c1e1100 */
[----:B------:R-:W2:Y:S01]  /*43300*/  LDL R14, [R1+0x4fc] ;  /* 0x0004fc00010e7983 */ /* 0x000ea20000100800 */
[----:B0-----:R-:W-:-:S02]  /*43310*/  @!P1 IMAD.MOV.U32 R30, RZ, RZ, R11 ;  /* 0x000000ffff1e9224 */ /* 0x001fc400078e000b */
[----:B------:R-:W-:Y:S01]  /*43320*/  @!P1 IMAD.MOV.U32 R31, RZ, RZ, R19 ;  /* 0x000000ffff1f9224 */ /* 0x000fe200078e0013 */
[----:B------:R-:W2:Y:S04]  /*43330*/  LDL R11, [R1+0x540] ;  /* 0x00054000010b7983 */ /* 0x000ea80000100800 */
[----:B------:R4:W2:Y:S04]  /*43340*/  @!P1 LDG.E.U8 R9, desc[UR20][R30.64] ;  /* 0x000000141e099981 */ /* 0x0008a8000c1e1100 */
[----:B------:R-:W3:Y:S01]  /*43350*/  LDL R19, [R1+0x53c] ;  /* 0x00053c0001137983 */ /* 0x000ee20000100800 */
[----:B----4-:R-:W-:Y:S01]  /*43360*/  @!P1 IMAD.MOV.U32 R31, RZ, RZ, R8 ;  /* 0x000000ffff1f9224 */ /* 0x010fe200078e0008 */
[----:B-1----:R-:W-:-:S02]  /*43370*/  PRMT R25, RZ, 0x7610, R25 ;  /* 0x00007610ff197816 */ /* 0x002fc40000000019 */
[----:B------:R-:W-:Y:S01]  /*43380*/  PRMT R15, RZ, 0x7610, R15 ;  /* 0x00007610ff0f7816 */ /* 0x000fe2000000000f */
[----:B------:R-:W-:-:S05]  /*43390*/  @!P1 IMAD.MOV.U32 R30, RZ, RZ, R7 ;  /* 0x000000ffff1e9224 */ /* 0x000fca00078e0007 */
[----:B------:R0:W4:Y:S02]  /*433a0*/  @!P1 LDG.E.U8 R25, desc[UR20][R30.64] ;  /* 0x000000141e199981 */ /* 0x000124000c1e1100 */
[----:B0-----:R-:W-:Y:S02]  /*433b0*/  @!P1 IMAD.MOV.U32 R30, RZ, RZ, R12 ;  /* 0x000000ffff1e9224 */ /* 0x001fe400078e000c */
[----:B--2---:R0:W-:Y:S04]  /*433c0*/  STL [R1+0x70], R9 ;  /* 0x0000700901007387 */ /* 0x0041e80000100800 */
[----:B------:R-:W2:Y:S01]  /*433d0*/  LDL R8, [R1+0x580] ;  /* 0x0005800001087983 */ /* 0x000ea20000100800 */
[----:B------:R-:W-:Y:S01]  /*433e0*/  @!P1 IMAD.MOV.U32 R31, RZ, RZ, R24 ;  /* 0x000000ffff1f9224 */ /* 0x000fe200078e0018 */
[----:B------:R-:W-:-:S02]  /*433f0*/  PRMT R20, RZ, 0x7610, R20 ;  /* 0x00007610ff147816 */ /* 0x000fc40000000014 */
[----:B------:R-:W-:Y:S01]  /*43400*/  PRMT R16, RZ, 0x7610, R16 ;  /* 0x00007610ff107816 */ /* 0x000fe20000000010 */
[----:B------:R-:W4:Y:S04]  /*43410*/  LDL R12, [R1+0x5bc] ;  /* 0x0005bc00010c7983 */ /* 0x000f280000100800 */
[----:B0-----:R-:W4:Y:S04]  /*43420*/  LDL R9, [R1+0x57c] ;  /* 0x00057c0001097983 */ /* 0x001f280000100800 */
[----:B------:R3:W4:Y:S01]  /*43430*/  @!P1 LDG.E.U8 R15, desc[UR20][R30.64] ;  /* 0x000000141e0f9981 */ /* 0x000722000c1e1100 */
[----:B------:R-:W-:-:S03]  /*43440*/  PRMT R13, RZ, 0x7610, R13 ;  /* 0x00007610ff0d7816 */ /* 0x000fc6000000000d */
[----:B------:R-:W4:Y:S01]  /*43450*/  LDL R7, [R1+0x5c0] ;  /* 0x0005c00001077983 */ /* 0x000f220000100800 */
[----:B---3--:R-:W-:Y:S02]  /*43460*/  @!P1 IMAD.MOV.U32 R30, RZ, RZ, R10 ;  /* 0x000000ffff1e9224 */ /* 0x008fe400078e000a */
[----:B------:R-:W-:-:S05]  /*43470*/  @!P1 IMAD.MOV.U32 R31, RZ, RZ, R14 ;  /* 0x000000ffff1f9224 */ /* 0x000fca00078e000e */
[----:B------:R0:W3:Y:S02]  /*43480*/  @!P1 LDG.E.U8 R20, desc[UR20][R30.64] ;  /* 0x000000141e149981 */ /* 0x0000e4000c1e1100 */
[----:B0-----:R-:W-:Y:S02]  /*43490*/  @!P1 IMAD.MOV.U32 R30, RZ, RZ, R11 ;  /* 0x000000ffff1e9224 */ /* 0x001fe400078e000b */
[----:B------:R-:W-:-:S05]  /*434a0*/  @!P1 IMAD.MOV.U32 R31, RZ, RZ, R19 ;  /* 0x000000ffff1f9224 */ /* 0x000fca00078e0013 */
[----:B------:R2:W3:Y:S02]  /*434b0*/  @!P1 LDG.E.U8 R16, desc[UR20][R30.64] ;  /* 0x000000141e109981 */ /* 0x0004e4000c1e1100 */
[----:B--2---:R-:W-:Y:S02]  /*434c0*/  @!P1 IMAD.MOV.U32 R30, RZ, RZ, R8 ;  /* 0x000000ffff1e9224 */ /* 0x004fe400078e0008 */
[----:B----4-:R-:W-:-:S05]  /*434d0*/  @!P1 IMAD.MOV.U32 R31, RZ, RZ, R9 ;  /* 0x000000ffff1f9224 */ /* 0x010fca00078e0009 */
[----:B------:R0:W2:Y:S04]  /*434e0*/  @!P1 LDG.E.U8 R13, desc[UR20][R30.64] ;  /* 0x000000141e0d9981 */ /* 0x0000a8000c1e1100 */
[----:B------:R1:W-:Y:S04]  /*434f0*/  STL [R1+0x68], R15 ;  /* 0x0000680f01007387 */ /* 0x0003e80000100800 */
[----:B------:R-:W4:Y:S04]  /*43500*/  LDL R14, [R1+0x600] ;  /* 0x00060000010e7983 */ /* 0x000f280000100800 */
[----:B-1----:R-:W4:Y:S04]  /*43510*/  LDL R15, [R1+0x5fc] ;  /* 0x0005fc00010f7983 */ /* 0x002f280000100800 */
[----:B------:R-:W-:Y:S04]  /*43520*/  STL [R1+0x7c], R34 ;  /* 0x00007c2201007387 */ /* 0x000fe80000100800 */
[----:B------:R-:W4:Y:S04]  /*43530*/  LDL R10, [R1+0x640] ;  /* 0x00064000010a7983 */ /* 0x000f280000100800 */
[----:B------:R-:W4:Y:S04]  /*43540*/  LDL R11, [R1+0x63c] ;  /* 0x00063c00010b7983 */ /* 0x000f280000100800 */
[----:B------:R-:W-:Y:S04]  /*43550*/  STL [R1+0x78], R33 ;  /* 0x0000782101007387 */ /* 0x000fe80000100800 */
[----:B---3--:R1:W-:Y:S04]  /*43560*/  STL [R1+0x64], R20 ;  /* 0x0000641401007387 */ /* 0x0083e80000100800 */
[----:B------:R-:W3:Y:S04]  /*43570*/  LDL R19, [R1+0x680] ;  /* 0x0006800001137983 */ /* 0x000ee80000100800 */
[----:B-1----:R-:W3:Y:S04]  /*43580*/  LDL R20, [R1+0x67c] ;  /* 0x00067c0001147983 */ /* 0x002ee80000100800 */
[----:B------:R-:W-:Y:S04]  /*43590*/  STL [R1+0x74], R32 ;  /* 0x0000742001007387 */ /* 0x000fe80000100800 */
[----:B------:R-:W3:Y:S04]  /*435a0*/  LDL R9, [R1+0x6bc] ;  /* 0x0006bc0001097983 */ /* 0x000ee80000100800 */
[----:B------:R-:W3:Y:S01]  /*435b0*/  LDL R8, [R1+0x6c0] ;  /* 0x0006c00001087983 */ /* 0x000ee20000100800 */
[----:B0-----:R-:W-:-:S02]  /*435c0*/  @!P1 IMAD.MOV.U32 R31, RZ, RZ, R12 ;  /* 0x000000ffff1f9224 */ /* 0x001fc400078e000c */
[----:B------:R-:W-:Y:S01]  /*435d0*/  @!P1 IMAD.MOV.U32 R30, RZ, RZ, R7 ;  /* 0x000000ffff1e9224 */ /* 0x000fe200078e0007 */
[----:B------:R-:W-:-:S06]  /*435e0*/  PRMT R23, RZ, 0x7610, R23 ;  /* 0x00007610ff177816 */ /* 0x000fcc0000000017 */
[----:B------:R4:W3:Y:S04]  /*435f0*/  @!P1 LDG.E.U8 R23, desc[UR20][R30.64] ;  /* 0x000000141e179981 */ /* 0x0008e8000c1e1100 */
[----:B--2---:R0:W-:Y:S04]  /*43600*/  STL [R1+0x5c], R13 ;  /* 0x00005c0d01007387 */ /* 0x0041e80000100800 */
[----:B------:R-:W2:Y:S04]  /*43610*/  LDL R12, [R1+0x708] ;  /* 0x00070800010c7983 */ /* 0x000ea80000100800 */
[----:B0-----:R-:W2:Y:S04]  /*43620*/  LDL R13, [R1+0x6fc] ;  /* 0x0006fc00010d7983 */ /* 0x001ea80000100800 */
[----:B------:R0:W-:Y:S04]  /*43630*/  STL [R1+0x60], R16 ;  /* 0x0000601001007387 */ /* 0x0001e80000100800 */
[----:B------:R-:W2:Y:S04]  /*43640*/  LDL R7, [R1+0x748] ;  /* 0x0007480001077983 */ /* 0x000ea80000100800 */
[----:B0-----:R-:W2:Y:S01]  /*43650*/  LDL R16, [R1+0x744] ;  /* 0x0007440001107983 */ /* 0x001ea20000100800 */
[----:B----4-:R-:W-:-:S02]  /*43660*/  @!P1 IMAD.MOV.U32 R30, RZ, RZ, R14 ;  /* 0x000000ffff1e9224 */ /* 0x010fc400078e000e */
[----:B------:R-:W-:Y:S01]  /*43670*/  @!P1 IMAD.MOV.U32 R31, RZ, RZ, R15 ;  /* 0x000000ffff1f9224 */ /* 0x000fe200078e000f */
[----:B------:R-:W-:Y:S04]  /*43680*/  STL [R1+0x6c], R25 ;  /* 0x00006c1901007387 */ /* 0x000fe80000100800 */
[----:B------:R-:W4:Y:S04]  /*43690*/  LDL R15, [R1+0x784] ;  /* 0x00078400010f7983 */ /* 0x000f280000100800 */
[----:B------:R-:W4:Y:S01]  /*436a0*/  LDL R14, [R1+0x788] ;  /* 0x00078800010e7983 */ /* 0x000f220000100800 */
[----:B------:R-:W-:-:S02]  /*436b0*/  PRMT R22, RZ, 0x7610, R22 ;  /* 0x00007610ff167816 */ /* 0x000fc40000000016 */
[----:B------:R-:W-:-:S04]  /*436c0*/  PRMT R21, RZ, 0x7610, R21 ;  /* 0x00007610ff157816 */ /* 0x000fc80000000015 */
[----:B------:R0:W4:Y:S01]  /*436d0*/  @!P1 LDG.E.U8 R22, desc[UR20][R30.64] ;  /* 0x000000141e169981 */ /* 0x000122000c1e1100 */
[----:B------:R-:W-:Y:S01]  /*436e0*/  PRMT R18, RZ, 0x7610, R18 ;  /* 0x00007610ff127816 */ /* 0x000fe20000000012 */
[----:B0-----:R-:W-:Y:S02]  /*436f0*/  @!P1 IMAD.MOV.U32 R30, RZ, RZ, R10 ;  /* 0x000000ffff1e9224 */ /* 0x001fe400078e000a */
[----:B------:R-:W-:Y:S01]  /*43700*/  @!P1 IMAD.MOV.U32 R31, RZ, RZ, R11 ;  /* 0x000000ffff1f9224 */ /* 0x000fe200078e000b */
[----:B------:R-:W4:Y:S04]  /*43710*/  LDL R10, [R1+0x7c8] ;  /* 0x0007c800010a7983 */ /* 0x000f280000100800 */
[----:B------:R3:W4:Y:S01]  /*43720*/  @!P1 LDG.E.U8 R21, desc[UR20][R30.64] ;  /* 0x000000141e159981 */ /* 0x000722000c1e1100 */
[----:B------:R-:W-:-:S03]  /*43730*/  PRMT R17, RZ, 0x7610, R17 ;  /* 0x00007610ff117816 */ /* 0x000fc60000000011 */
[----:B------:R-:W4:Y:S01]  /*43740*/  LDL R11, [R1+0x7c4] ;  /* 0x0007c400010b7983 */ /* 0x000f220000100800 */
[----:B---3--:R-:W-:Y:S02]  /*43750*/  @!P1 IMAD.MOV.U32 R30, RZ, RZ, R19 ;  /* 0x000000ffff1e9224 */ /* 0x008fe400078e0013 */
[----:B------:R-:W-:-:S05]  /*43760*/  @!P1 IMAD.MOV.U32 R31, RZ, RZ, R20 ;  /* 0x000000ffff1f9224 */ /* 0x000fca00078e0014 */
[----:B------:R0:W3:Y:S01]  /*43770*/  @!P1 LDG.E.U8 R18, desc[UR20][R30.64] ;  /* 0x000000141e129981 */ /* 0x0000e2000c1e1100 */
[----:B------:R-:W-:Y:S01]  /*43780*/  PRMT R4, RZ, 0x7610, R4 ;  /* 0x00007610ff047816 */ /* 0x000fe20000000004 */
[----:B0-----:R-:W-:Y:S02]  /*43790*/  @!P1 IMAD.MOV.U32 R30, RZ, RZ, R8 ;  /* 0x000000ffff1e9224 */ /* 0x001fe400078e0008 */
[----:B------:R-:W-:Y:S01]  /*437a0*/  @!P1 IMAD.MOV.U32 R31, RZ, RZ, R9 ;  /* 0x000000ffff1f9224 */ /* 0x000fe200078e0009 */
[----:B------:R-:W3:Y:S04]  /*437b0*/  LDL R8, [R1+0x808] ;  /* 0x0008080001087983 */ /* 0x000ee80000100800 */
[----:B------:R-:W3:Y:S04]  /*437c0*/  LDL R9, [R1+0x804] ;  /* 0x0008040001097983 */ /* 0x000ee80000100800 */
[----:B------:R2:W3:Y:S01]  /*437d0*/  @!P1 LDG.E.U8 R17, desc[UR20][R30.64] ;  /* 0x000000141e119981 */ /* 0x0004e2000c1e1100 */
[----:B------:R-:W-:-:S02]  /*437e0*/  PRMT R2, RZ, 0x7610, R2 ;  /* 0x00007610ff027816 */ /* 0x000fc40000000002 */
[----:B------:R-:W-:Y:S01]  /*437f0*/  PRMT R3, RZ, 0x7610, R3 ;  /* 0x00007610ff037816 */ /* 0x000fe20000000003 */
[----:B--2---:R-:W-:Y:S02]  /*43800*/  @!P1 IMAD.MOV.U32 R30, RZ, RZ, R12 ;  /* 0x000000ffff1e9224 */ /* 0x004fe400078e000c */
[----:B------:R-:W2:Y:S01]  /*43810*/  LDL R12, [R1+0x848] ;  /* 0x00084800010c7983 */ /* 0x000ea20000100800 */
[----:B------:R-:W-:-:S03]  /*43820*/  @!P1 IMAD.MOV.U32 R31, RZ, RZ, R13 ;  /* 0x000000ffff1f9224 */ /* 0x000fc600078e000d */
[----:B------:R-:W2:Y:S04]  /*43830*/  LDL R13, [R1+0x844] ;  /* 0x00084400010d7983 */ /* 0x000ea80000100800 */
[----:B------:R0:W2:Y:S02]  /*43840*/  @!P1 LDG.E.U8 R4, desc[UR20][R30.64] ;  /* 0x000000141e049981 */ /* 0x0000a4000c1e1100 */
[----:B0-----:R-:W-:Y:S02]  /*43850*/  @!P1 IMAD.MOV.U32 R30, RZ, RZ, R7 ;  /* 0x000000ffff1e9224 */ /* 0x001fe400078e0007 */
[----:B------:R-:W-:-:S05]  /*43860*/  @!P1 IMAD.MOV.U32 R31, RZ, RZ, R16 ;  /* 0x000000ffff1f9224 */ /* 0x000fca00078e0010 */
[----:B------:R4:W2:Y:S02]  /*43870*/  @!P1 LDG.E.U8 R2, desc[UR20][R30.64] ;  /* 0x000000141e029981 */ /* 0x0008a4000c1e1100 */
[----:B----4-:R-:W-:Y:S02]  /*43880*/  @!P1 IMAD.MOV.U32 R30, RZ, RZ, R14 ;  /* 0x000000ffff1e9224 */ /* 0x010fe400078e000e */
[----:B------:R-:W-:-:S05]  /*43890*/  @!P1 IMAD.MOV.U32 R31, RZ, RZ, R15 ;  /* 0x000000ffff1f9224 */ /* 0x000fca00078e000f */
[----:B------:R0:W4:Y:S01]  /*438a0*/  @!P1 LDG.E.U8 R3, desc[UR20][R30.64] ;  /* 0x000000141e039981 */ /* 0x000122000c1e1100 */
[----:B------:R-:W-:Y:S02]  /*438b0*/  PRMT R0, RZ, 0x7610, R0 ;  /* 0x00007610ff007816 */ /* 0x000fe40000000000 */
[----:B------:R-:W-:Y:S01]  /*438c0*/  PRMT R5, RZ, 0x7610, R5 ;  /* 0x00007610ff057816 */ /* 0x000fe20000000005 */
[----:B0-----:R-:W-:Y:S02]  /*438d0*/  @!P1 IMAD.MOV.U32 R30, RZ, RZ, R10 ;  /* 0x000000ffff1e9224 */ /* 0x001fe400078e000a */
[----:B------:R-:W-:-:S05]  /*438e0*/  @!P1 IMAD.MOV.U32 R31, RZ, RZ, R11 ;  /* 0x000000ffff1f9224 */ /* 0x000fca00078e000b */
[----:B------:R3:W4:Y:S01]  /*438f0*/  @!P1 LDG.E.U8 R0, desc[UR20][R30.64] ;  /* 0x000000141e009981 */ /* 0x000722000c1e1100 */
[----:B------:R-:W-:Y:S01]  /*43900*/  PRMT R54, RZ, 0x7610, R54 ;  /* 0x00007610ff367816 */ /* 0x000fe20000000036 */
[----:B---3--:R-:W-:Y:S02]  /*43910*/  @!P1 IMAD.MOV.U32 R30, RZ, RZ, R8 ;  /* 0x000000ffff1e9224 */ /* 0x008fe400078e0008 */
[----:B------:R-:W-:-:S05]  /*43920*/  @!P1 IMAD.MOV.U32 R31, RZ, RZ, R9 ;  /* 0x000000ffff1f9224 */ /* 0x000fca00078e0009 */
[----:B------:R2:W3:Y:S02]  /*43930*/  @!P1 LDG.E.U8 R5, desc[UR20][R30.64] ;  /* 0x000000141e059981 */ /* 0x0004e4000c1e1100 */
[----:B--2---:R-:W-:Y:S02]  /*43940*/  @!P1 IMAD.MOV.U32 R30, RZ, RZ, R12 ;  /* 0x000000ffff1e9224 */ /* 0x004fe400078e000c */
[----:B------:R-:W-:Y:S01]  /*43950*/  @!P1 IMAD.MOV.U32 R31, RZ, RZ, R13 ;  /* 0x000000ffff1f9224 */ /* 0x000fe200078e000d */
[----:B------:R-:W-:Y:S04]  /*43960*/  STL [R1+0x1730], R4 ;  /* 0x0017300401007387 */ /* 0x000fe80000100800 */
[----:B------:R0:W-:Y:S04]  /*43970*/  STL [R1+0x4c], R18 ;  /* 0x00004c1201007387 */ /* 0x0001e80000100800 */
[----:B------:R-:W2:Y:S04]  /*43980*/  LDL R7, [R1+0x888] ;  /* 0x0008880001077983 */ /* 0x000ea80000100800 */
[----:B------:R1:W2:Y:S04]  /*43990*/  @!P1 LDG.E.U8 R54, desc[UR20][R30.64] ;  /* 0x000000141e369981 */ /* 0x0002a8000c1e1100 */
[----:B0-----:R-:W2:Y:S04]  /*439a0*/  LDL R18, [R1+0x884] ;  /* 0x0008840001127983 */ /* 0x001ea80000100800 */
[----:B------:R-:W-:Y:S04]  /*439b0*/  STL [R1+0x1734], R2 ;  /* 0x0017340201007387 */ /* 0x000fe80000100800 */
[----:B------:R-:W-:Y:S04]  /*439c0*/  STL [R1+0x58], R23 ;  /* 0x0000581701007387 */ /* 0x000fe80000100800 */
[----:B------:R0:W-:Y:S04]  /*439d0*/  STL [R1+0x48], R17 ;  /* 0x0000481101007387 */ /* 0x0001e80000100800 */
[----:B------:R-:W2:Y:S04]  /*439e0*/  LDL R4, [R1+0x8c8] ;  /* 0x0008c80001047983 */ /* 0x000ea80000100800 */
[----:B0-----:R-:W2:Y:S04]  /*439f0*/  LDL R17, [R1+0x8c4] ;  /* 0x0008c40001117983 */ /* 0x001ea80000100800 */
[----:B------:R-:W-:Y:S04]  /*43a00*/  STL [R1+0x54], R22 ;  /* 0x0000541601007387 */ /* 0x000fe80000100800 */
[----:B------:R-:W2:Y:S04]  /*43a10*/  LDL R16, [R1+0x904] ;  /* 0x0009040001107983 */ /* 0x000ea80000100800 */
[----:B------:R-:W2:Y:S04]  /*43a20*/  LDL R15, [R1+0x908] ;  /* 0x00090800010f7983 */ /* 0x000ea80000100800 */
[----:B----4-:R-:W-:Y:S04]  /*43a30*/  STL [R1+0x1738], R3 ;  /* 0x0017380301007387 */ /* 0x010fe80000100800 */
[----:B------:R-:W-:Y:S04]  /*43a40*/  STL [R1+0x50], R21 ;  /* 0x0000501501007387 */ /* 0x000fe80000100800 */
[----:B------:R-:W4:Y:S04]  /*43a50*/  LDL R2, [R1+0x948] ;  /* 0x0009480001027983 */ /* 0x000f280000100800 */
[----:B------:R-:W4:Y:S04]  /*43a60*/  LDL R11, [R1+0x984] ;  /* 0x00098400010b7983 */ /* 0x000f280000100800 */
[----:B------:R-:W4:Y:S04]  /*43a70*/  LDL R10, [R1+0x988] ;  /* 0x00098800010a7983 */ /* 0x000f280000100800 */
[----:B------:R-:W4:Y:S04]  /*43a80*/  LDL R14, [R1+0x944] ;  /* 0x00094400010e7983 */ /* 0x000f280000100800 */
[----:B------:R-:W-:Y:S04]  /*43a90*/  STL [R1+0x173c], R0 ;  /* 0x00173c0001007387 */ /* 0x000fe80000100800 */
[----:B------:R-:W4:Y:S04]  /*43aa0*/  LDL R9, [R1+0x9c4] ;  /* 0x0009c40001097983 */ /* 0x000f280000100800 */
[----:B------:R-:W4:Y:S01]  /*43ab0*/  LDL R8, [R1+0x9c8] ;  /* 0x0009c80001087983 */ /* 0x000f220000100800 */
[----:B------:R-:W-:-:S03]  /*43ac0*/  PRMT R29, RZ, 0x7610, R29 ;  /* 0x00007610ff1d7816 */ /* 0x000fc6000000001d */
[----:B---3--:R0:W-:Y:S04]  /*43ad0*/  STL [R1+0x1740], R5 ;  /* 0x0017400501007387 */ /* 0x0081e80000100800 */
[----:B------:R-:W3:Y:S04]  /*43ae0*/  LDL R13, [R1+0xa04] ;  /* 0x000a0400010d7983 */ /* 0x000ee80000100800 */
[----:B------:R-:W3:Y:S01]  /*43af0*/  LDL R12, [R1+0xa08] ;  /* 0x000a0800010c7983 */ /* 0x000ee20000100800 */
[----:B-1----:R-:W-:Y:S01]  /*43b00*/  PRMT R31, RZ, 0x7610, R31 ;  /* 0x00007610ff1f7816 */ /* 0x002fe2000000001f */
[----:B--2---:R-:W-:-:S02]  /*43b10*/  @!P1 IMAD.MOV.U32 R32, RZ, RZ, R7 ;  /* 0x000000ffff209224 */ /* 0x004fc400078e0007 */
[----:B------:R1:W-:Y:S04]  /*43b20*/  STL [R1+0x1744], R54 ;  /* 0x0017443601007387 */ /* 0x0003e80000100800 */
[----:B------:R-:W2:Y:S04]  /*43b30*/  LDL R7, [R1+0xa44] ;  /* 0x000a440001077983 */ /* 0x000ea80000100800 */
[----:B0-----:R-:W2:Y:S04]  /*43b40*/  LDL R5, [R1+0xa48] ;  /* 0x000a480001057983 */ /* 0x001ea80000100800 */
[----:B------:R-:W2:Y:S04]  /*43b50*/  LDL R3, [R1+0xa88] ;  /* 0x000a880001037983 */ /* 0x000ea80000100800 */
[----:B------:R-:W2:Y:S01]  /*43b60*/  LDL R0, [R1+0xac8] ;  /* 0x000ac80001007983 */ /* 0x000ea20000100800 */
[----:B------:R-:W-:-:S05]  /*43b70*/  @!P1 IMAD.MOV.U32 R33, RZ, RZ, R18 ;  /* 0x000000ffff219224 */ /* 0x000fca00078e0012 */
[----:B------:R0:W2:Y:S02]  /*43b80*/  @!P1 LDG.E.U8 R29, desc[UR20][R32.64] ;  /* 0x00000014201d9981 */ /* 0x0000a4000c1e1100 */
[----:B0-----:R-:W-:Y:S02]  /*43b90*/  @!P1 IMAD.MOV.U32 R32, RZ, RZ, R4 ;  /* 0x000000ffff209224 */ /* 0x001fe400078e0004 */
[----:B------:R-:W2:Y:S01]  /*43ba0*/  LDL R4, [R1+0xa84] ;  /* 0x000a840001047983 */ /* 0x000ea20000100800 */
[----:B------:R-:W-:Y:S02]  /*43bb0*/  @!P1 IMAD.MOV.U32 R35, RZ, RZ, R16 ;  /* 0x000000ffff239224 */ /* 0x000fe400078e0010 */
[----:B------:R-:W-:Y:S01]  /*43bc0*/  @!P1 IMAD.MOV.U32 R34, RZ, RZ, R15 ;  /* 0x000000ffff229224 */ /* 0x000fe200078e000f */
[----:B------:R-:W-:Y:S01]  /*43bd0*/  PRMT R30, RZ, 0x7610, R30 ;  /* 0x00007610ff1e7816 */ /* 0x000fe2000000001e */
[----:B------:R-:W-:Y:S01]  /*43be0*/  @!P1 IMAD.MOV.U32 R33, RZ, RZ, R17 ;  /* 0x000000ffff219224 */ /* 0x000fe200078e0011 */
[----:B------:R-:W-:Y:S01]  /*43bf0*/  PRMT R6, RZ, 0x7610, R6 ;  /* 0x00007610ff067816 */ /* 0x000fe20000000006 */
[----:B----4-:R-:W-:Y:S01]  /*43c00*/  @!P1 IMAD.MOV.U32 R37, RZ, RZ, R11 ;  /* 0x000000ffff259224 */ /* 0x010fe200078e000b */
[----:B------:R0:W4:Y:S04]  /*43c10*/  @!P1 LDG.E.U8 R31, desc[UR20][R34.64] ;  /* 0x00000014221f9981 */ /* 0x000128000c1e1100 */
[----:B------:R0:W4:Y:S01]  /*43c20*/  @!P1 LDG.E.U8 R30, desc[UR20][R32.64] ;  /* 0x00000014201e9981 */ /* 0x000122000c1e1100 */
[----:B------:R-:W-:-:S03]  /*43c30*/  @!P1 IMAD.MOV.U32 R36, RZ, RZ, R10 ;  /* 0x000000ffff249224 */ /* 0x000fc600078e000a */
[----:B------:R-:W4:Y:S04]  /*43c40*/  LDL R11, [R1+0xafc] ;  /* 0x000afc00010b7983 */ /* 0x000f280000100800 */
[----:B------:R-:W4:Y:S01]  /*43c50*/  LDL R10, [R1+0xb00] ;  /* 0x000b0000010a7983 */ /* 0x000f220000100800 */
[----:B------:R-:W-:Y:S02]  /*43c60*/  PRMT R64, RZ, 0x7610, R64 ;  /* 0x00007610ff407816 */ /* 0x000fe40000000040 */
[----:B------:R-:W-:Y:S02]  /*43c70*/  PRMT R92, RZ, 0x7610, R92 ;  /* 0x00007610ff5c7816 */ /* 0x000fe4000000005c */
[----:B------:R-:W-:Y:S02]  /*43c80*/  PRMT R90, RZ, 0x7610, R90 ;  /* 0x00007610ff5a7816 */ /* 0x000fe4000000005a */
[----:B------:R-:W-:-:S02]  /*43c90*/  PRMT R88, RZ, 0x7610, R88 ;  /* 0x00007610ff587816 */ /* 0x000fc40000000058 */
[----:B------:R-:W-:Y:S01]  /*43ca0*/  PRMT R86, RZ, 0x7610, R86 ;  /* 0x00007610ff567816 */ /* 0x000fe20000000056 */
[----:B0-----:R-:W-:Y:S01]  /*43cb0*/  @!P1 IMAD.MOV.U32 R34, RZ, RZ, R2 ;  /* 0x000000ffff229224 */ /* 0x001fe200078e0002 */
[----:B------:R-:W-:Y:S01]  /*43cc0*/  PRMT R84, RZ, 0x7610, R84 ;  /* 0x00007610ff547816 */ /* 0x000fe20000000054 */
[----:B------:R-:W4:Y:S01]  /*43cd0*/  LDL R2, [R1+0xac4] ;  /* 0x000ac40001027983 */ /* 0x000f220000100800 */
[----:B------:R-:W-:Y:S02]  /*43ce0*/  PRMT R33, RZ, 0x7610, R33 ;  /* 0x00007610ff217816 */ /* 0x000fe40000000021 */
[----:B------:R-:W-:Y:S01]  /*43cf0*/  PRMT R32, RZ, 0x7610, R32 ;  /* 0x00007610ff207816 */ /* 0x000fe20000000020 */
[----:B------:R-:W-:Y:S01]  /*43d00*/  @!P1 IMAD.MOV.U32 R35, RZ, RZ, R14 ;  /* 0x000000ffff239224 */ /* 0x000fe200078e000e */
[----:B------:R-:W-:Y:S02]  /*43d10*/  PRMT R82, RZ, 0x7610, R82 ;  /* 0x00007610ff527816 */ /* 0x000fe40000000052 */
[----:B------:R-:W-:-:S02]  /*43d20*/  PRMT R80, RZ, 0x7610, R80 ;  /* 0x00007610ff507816 */ /* 0x000fc40000000050 */
[----:B------:R-:W-:Y:S01]  /*43d30*/  PRMT R78, RZ, 0x7610, R78 ;  /* 0x00007610ff4e7816 */ /* 0x000fe2000000004e */
[----:B------:R0:W4:Y:S04]  /*43d40*/  @!P1 LDG.E.U8 R33, desc[UR20][R36.64] ;  /* 0x0000001424219981 */ /* 0x000128000c1e1100 */
[----:B------:R0:W4:Y:S01]  /*43d50*/  @!P1 LDG.E.U8 R32, desc[UR20][R34.64] ;  /* 0x0000001422209981 */ /* 0x000122000c1e1100 */
[----:B------:R-:W-:Y:S02]  /*43d60*/  PRMT R76, RZ, 0x7610, R76 ;  /* 0x00007610ff4c7816 */ /* 0x000fe4000000004c */
[----:B------:R-:W-:Y:S02]  /*43d70*/  PRMT R74, RZ, 0x7610, R74 ;  /* 0x00007610ff4a7816 */ /* 0x000fe4000000004a */
[----:B------:R-:W-:-:S02]  /*43d80*/  PRMT R72, RZ, 0x7610, R72 ;  /* 0x00007610ff487816 */ /* 0x000fc40000000048 */
[----:B------:R-:W-:Y:S02]  /*43d90*/  PRMT R70, RZ, 0x7610, R70 ;  /* 0x00007610ff467816 */ /* 0x000fe40000000046 */
[----:B------:R-:W-:Y:S02]  /*43da0*/  PRMT R68, RZ, 0x7610, R68 ;  /* 0x00007610ff447816 */ /* 0x000fe40000000044 */
[----:B------:R-:W-:Y:S02]  /*43db0*/  PRMT R66, RZ, 0x7610, R66 ;  /* 0x00007610ff427816 */ /* 0x000fe40000000042 */
[----:B------:R-:W-:Y:S02]  /*43dc0*/  PRMT R62, RZ, 0x7610, R62 ;  /* 0x00007610ff3e7816 */ /* 0x000fe4000000003e */
[----:B------:R-:W-:Y:S01]  /*43dd0*/  PRMT R60, RZ, 0x7610, R60 ;  /* 0x00007610ff3c7816 */ /* 0x000fe2000000003c */
[----:B0-----:R-:W-:Y:S02]  /*43de0*/  @!P1 IMAD.MOV.U32 R36, RZ, RZ, R8 ;  /* 0x000000ffff249224 */ /* 0x001fe400078e0008 */
[----:B------:R-:W-:Y:S01]  /*43df0*/  @!P1 IMAD.MOV.U32 R37, RZ, RZ, R9 ;  /* 0x000000ffff259224 */ /* 0x000fe200078e0009 */
[----:B------:R-:W4:Y:S04]  /*43e00*/  LDL R8, [R1+0xb38] ;  /* 0x000b380001087983 */ /* 0x000f280000100800 */
[----:B------:R-:W4:Y:S01]  /*43e10*/  LDL R9, [R1+0xb34] ;  /* 0x000b340001097983 */ /* 0x000f220000100800 */
[----:B------:R-:W-:Y:S01]  /*43e20*/  PRMT R35, RZ, 0x7610, R35 ;  /* 0x00007610ff237816 */ /* 0x000fe20000000023 */
[----:B---3--:R-:W-:-:S02]  /*43e30*/  @!P1 IMAD.MOV.U32 R39, RZ, RZ, R13 ;  /* 0x000000ffff279224 */ /* 0x008fc400078e000d */
[----:B------:R-:W-:Y:S01]  /*43e40*/  @!P1 IMAD.MOV.U32 R38, RZ, RZ, R12 ;  /* 0x000000ffff269224 */ /* 0x000fe200078e000c */
[----:B------:R-:W3:Y:S04]  /*43e50*/  LDL R13, [R1+0x364] ;  /* 0x00036400010d7983 */ /* 0x000ee80000100800 */
[----:B------:R-:W3:Y:S04]  /*43e60*/  LDL R12, [R1+0x368] ;  /* 0x00036800010c7983 */ /* 0x000ee80000100800 */
[----:B------:R-:W3:Y:S01]  /*43e70*/  @!P1 LDG.E.U8 R35, desc[UR20][R38.64] ;  /* 0x0000001426239981 */ /* 0x000ee2000c1e1100 */
[----:B------:R-:W-:-:S02]  /*43e80*/  PRMT R34, RZ, 0x7610, R34 ;  /* 0x00007610ff227816 */ /* 0x000fc40000000022 */
[----:B------:R-:W-:Y:S02]  /*43e90*/  PRMT R58, RZ, 0x7610, R58 ;  /* 0x00007610ff3a7816 */ /* 0x000fe4000000003a */
[----:B------:R-:W-:Y:S02]  /*43ea0*/  PRMT R52, RZ, 0x7610, R52 ;  /* 0x00007610ff347816 */ /* 0x000fe40000000034 */
[----:B------:R-:W-:Y:S02]  /*43eb0*/  PRMT R49, RZ, 0x7610, R49 ;  /* 0x00007610ff317816 */ /* 0x000fe40000000031 */
[----:B------:R-:W-:Y:S02]  /*43ec0*/  PRMT R51, RZ, 0x7610, R51 ;  /* 0x00007610ff337816 */ /* 0x000fe40000000033 */
[----:B------:R-:W-:Y:S01]  /*43ed0*/  PRMT R53, RZ, 0x7610, R53 ;  /* 0x00007610ff357816 */ /* 0x000fe20000000035 */
[----:B------:R0:W3:Y:S01]  /*43ee0*/  @!P1 LDG.E.U8 R34, desc[UR20][R36.64] ;  /* 0x0000001424229981 */ /* 0x0000e2000c1e1100 */
[----:B------:R-:W-:-:S02]  /*43ef0*/  PRMT R55, RZ, 0x7610, R55 ;  /* 0x00007610ff377816 */ /* 0x000fc40000000037 */
[----:B------:R-:W-:Y:S02]  /*43f00*/  PRMT R57, RZ, 0x7610, R57 ;  /* 0x00007610ff397816 */ /* 0x000fe40000000039 */
[----:B------:R-:W-:Y:S02]  /*43f10*/  PRMT R59, RZ, 0x7610, R59 ;  /* 0x00007610ff3b7816 */ /* 0x000fe4000000003b */
[----:B------:R-:W-:Y:S01]  /*43f20*/  PRMT R61, RZ, 0x7610, R61 ;  /* 0x00007610ff3d7816 */ /* 0x000fe2000000003d */
[----:B------:R-:W3:Y:S04]  /*43f30*/  LDL R15, [R1+0x48c] ;  /* 0x00048c00010f7983 */ /* 0x000ee80000100800 */
[----:B------:R-:W3:Y:S01]  /*43f40*/  LDL R14, [R1+0x490] ;  /* 0x00049000010e7983 */ /* 0x000ee20000100800 */
[----:B0-----:R-:W-:Y:S01]  /*43f50*/  PRMT R37, RZ, 0x7610, R37 ;  /* 0x00007610ff257816 */ /* 0x001fe20000000025 */
[----:B--2---:R-:W-:-:S02]  /*43f60*/  @!P1 IMAD.MOV.U32 R39, RZ, RZ, R7 ;  /* 0x000000ffff279224 */ /* 0x004fc400078e0007 */
[----:B------:R-:W2:Y:S01]  /*43f70*/  LDL R7, [R1+0x3a4] ;  /* 0x0003a40001077983 */ /* 0x000ea20000100800 */
[----:B------:R-:W-:-:S03]  /*43f80*/  @!P1 IMAD.MOV.U32 R38, RZ, RZ, R5 ;  /* 0x000000ffff269224 */ /* 0x000fc600078e0005 */
[----:B------:R-:W2:Y:S01]  /*43f90*/  LDL R5, [R1+0x3a8] ;  /* 0x0003a80001057983 */ /* 0x000ea20000100800 */
[----:B------:R-:W-:-:S03]  /*43fa0*/  @!P1 IMAD.MOV.U32 R40, RZ, RZ, R3 ;  /* 0x000000ffff289224 */ /* 0x000fc600078e0003 */
[----:B------:R-:W2:Y:S01]  /*43fb0*/  LDL R3, [R1+0x3e8] ;  /* 0x0003e80001037983 */ /* 0x000ea20000100800 */
[----:B------:R-:W-:-:S03]  /*43fc0*/  @!P1 IMAD.MOV.U32 R41, RZ, RZ, R4 ;  /* 0x000000ffff299224 */ /* 0x000fc600078e0004 */
[----:B------:R-:W2:Y:S04]  /*43fd0*/  LDL R4, [R1+0x3e4] ;  /* 0x0003e40001047983 */ /* 0x000ea80000100800 */
[----:B------:R0:W2:Y:S02]  /*43fe0*/  @!P1 LDG.E.U8 R37, desc[UR20][R40.64] ;  /* 0x0000001428259981 */ /* 0x0000a4000c1e1100 */
[----:B0-----:R-:W-:Y:S02]  /*43ff0*/  @!P1 IMAD.MOV.U32 R40, RZ, RZ, R0 ;  /* 0x000000ffff289224 */ /* 0x001fe400078e0000 */
[----:B------:R-:W2:Y:S01]  /*44000*/  LDL R0, [R1+0x448] ;  /* 0x0004480001007983 */ /* 0x000ea20000100800 */
[----:B----4-:R-:W-:-:S03]  /*44010*/  @!P1 IMAD.MOV.U32 R41, RZ, RZ, R2 ;  /* 0x000000ffff299224 */ /* 0x010fc600078e0002 */
[----:B------:R-:W4:Y:S01]  /*44020*/  LDL R2, [R1+0x444] ;  /* 0x0004440001027983 */ /* 0x000f220000100800 */
[----:B------:R-:W-:Y:S01]  /*44030*/  PRMT R36, RZ, 0x7610, R36 ;  /* 0x00007610ff247816 */ /* 0x000fe20000000024 */
[----:B------:R-:W-:Y:S02]  /*44040*/  @!P1 IMAD.MOV.U32 R42, RZ, RZ, R10 ;  /* 0x000000ffff2a9224 */ /* 0x000fe400078e000a */
[----:B------:R-:W-:Y:S01]  /*44050*/  @!P1 IMAD.MOV.U32 R43, RZ, RZ, R11 ;  /* 0x000000ffff2b9224 */ /* 0x000fe200078e000b */
[----:B------:R-:W4:Y:S04]  /*44060*/  LDL R10, [R1+0x488] ;  /* 0x00048800010a7983 */ /* 0x000f280000100800 */
[----:B------:R0:W4:Y:S04]  /*44070*/  @!P1 LDG.E.U8 R36, desc[UR20][R38.64] ;  /* 0x0000001426249981 */ /* 0x000128000c1e1100 */
[----:B------:R-:W4:Y:S01]  /*44080*/  LDL R11, [R1+0x484] ;  /* 0x00048400010b7983 */ /* 0x000f220000100800 */
[----:B0-----:R-:W-:-:S02]  /*44090*/  PRMT R38, RZ, 0x7610, R38 ;  /* 0x00007610ff267816 */ /* 0x001fc40000000026 */
[----:B------:R-:W-:-:S04]  /*440a0*/  PRMT R39, RZ, 0x7610, R39 ;  /* 0x00007610ff277816 */ /* 0x000fc80000000027 */
[----:B------:R0:W4:Y:S04]  /*440b0*/  @!P1 LDG.E.U8 R38, desc[UR20][R40.64] ;  /* 0x0000001428269981 */ /* 0x000128000c1e1100 */
[----:B------:R1:W4:Y:S01]  /*440c0*/  @!P1 LDG.E.U8 R39, desc[UR20][R42.64] ;  /* 0x000000142a279981 */ /* 0x000322000c1e1100 */
[----:B0-----:R-:W-:Y:S01]  /*440d0*/  PRMT R40, RZ, 0x7610, R40 ;  /* 0x00007610ff287816 */ /* 0x001fe20000000028 */
[----:B-1----:R-:W-:Y:S02]  /*440e0*/  @!P1 IMAD.MOV.U32 R42, RZ, RZ, R8 ;  /* 0x000000ffff2a9224 */ /* 0x002fe400078e0008 */
[----:B------:R-:W-:Y:S01]  /*440f0*/  @!P1 IMAD.MOV.U32 R43, RZ, RZ, R9 ;  /* 0x000000ffff2b9224 */ /* 0x000fe200078e0009 */
[----:B------:R-:W4:Y:S04]  /*44100*/  LDL R8, [R1+0x4c8] ;  /* 0x0004c80001087983 */ /* 0x000f280000100800 */
[----:B------:R-:W4:Y:S04]  /*44110*/  LDL R9, [R1+0x4c4] ;  /* 0x0004c40001097983 */ /* 0x000f280000100800 */
[----:B------:R3:W4:Y:S02]  /*44120*/  @!P1 LDG.E.U8 R40, desc[UR20][R42.64] ;  /* 0x000000142a289981 */ /* 0x000724000c1e1100 */
[----:B---3--:R-:W-:-:S02]  /*44130*/  @!P1 IMAD.MOV.U32 R42, RZ, RZ, R12 ;  /* 0x000000ffff2a9224 */ /* 0x008fc400078e000c */
[----:B------:R-:W-:Y:S01]  /*44140*/  @!P1 IMAD.MOV.U32 R43, RZ, RZ, R13 ;  /* 0x000000ffff2b9224 */ /* 0x000fe200078e000d */
[----:B------:R-:W3:Y:S04]  /*44150*/  LDL R12, [R1+0x508] ;  /* 0x00050800010c7983 */ /* 0x000ee80000100800 */
[----:B------:R-:W3:Y:S04]  /*44160*/  LDL R13, [R1+0x504] ;  /* 0x00050400010d7983 */ /* 0x000ee80000100800 */
[----:B------:R2:W3:Y:S02]  /*44170*/  @!P1 LDG.E.U8 R6, desc[UR20][R42.64] ;  /* 0x000000142a069981 */ /* 0x0004e4000c1e1100 */
[----:B--2---:R-:W-:-:S02]  /*44180*/  @!P1 IMAD.MOV.U32 R43, RZ, RZ, R7 ;  /* 0x000000ffff2b9224 */ /* 0x004fc400078e0007 */
[----:B------:R-:W2:Y:S01]  /*44190*/  LDL R7, [R1+0x544] ;  /* 0x0005440001077983 */ /* 0x000ea20000100800 */
[----:B------:R-:W-:-:S03]  /*441a0*/  @!P1 IMAD.MOV.U32 R42, RZ, RZ, R5 ;  /* 0x000000ffff2a9224 */ /* 0x000fc600078e0005 */
[----:B------:R-:W2:Y:S04]  /*441b0*/  LDL R5, [R1+0x548] ;  /* 0x0005480001057983 */ /* 0x000ea80000100800 */
[----:B------:R0:W2:Y:S02]  /*441c0*/  @!P1 LDG.E.U8 R64, desc[UR20][R42.64] ;  /* 0x000000142a409981 */ /* 0x0000a4000c1e1100 */
[----:B0-----:R-:W-:Y:S02]  /*441d0*/  @!P1 IMAD.MOV.U32 R42, RZ, RZ, R3 ;  /* 0x000000ffff2a9224 */ /* 0x001fe400078e0003 */
[----:B------:R-:W2:Y:S01]  /*441e0*/  LDL R3, [R1+0x588] ;  /* 0x0005880001037983 */ /* 0x000ea20000100800 */
[----:B------:R-:W-:-:S03]  /*441f0*/  @!P1 IMAD.MOV.U32 R43, RZ, RZ, R4 ;  /* 0x000000ffff2b9224 */ /* 0x000fc600078e0004 */
[----:B------:R-:W2:Y:S04]  /*44200*/  LDL R4, [R1+0x584] ;  /* 0x0005840001047983 */ /* 0x000ea80000100800 */
[----:B------:R0:W2:Y:S02]  /*44210*/  @!P1 LDG.E.U8 R92, desc[UR20][R42.64] ;  /* 0x000000142a5c9981 */ /* 0x0000a4000c1e1100 */
[----:B0-----:R-:W-:Y:S02]  /*44220*/  @!P1 IMAD.MOV.U32 R42, RZ, RZ, R0 ;  /* 0x000000ffff2a9224 */ /* 0x001fe400078e0000 */
        /* <DEDUP_REMOVED lines=76> */
[----:B------:R-:W-:Y:S01]  /*446f0*/  PRMT R41, RZ, 0x7610, R41 ;  /* 0x00007610ff297816 */ /* 0x000fe20000000029 */
[----:B------:R-:W3:Y:S04]  /*44700*/  LDL R13, [R1+0xa4c] ;  /* 0x000a4c00010d7983 */ /* 0x000ee80000100800 */
[----:B------:R2:W3:Y:S04]  /*44710*/  @!P1 LDG.E.U8 R58, desc[UR20][R42.64] ;  /* 0x000000142a3a9981 */ /* 0x0004e8000c1e1100 */
[----:B------:R-:W3:Y:S01]  /*44720*/  LDL R12, [R1+0xa50] ;  /* 0x000a5000010c7983 */ /* 0x000ee20000100800 */
[----:B--2---:R-:W-:-:S03]  /*44730*/  @!P1 IMAD.MOV.U32 R43, RZ, RZ, R7 ;  /* 0x000000ffff2b9224 */ /* 0x004fc600078e0007 */
[----:B------:R-:W2:Y:S01]  /*44740*/  LDL R7, [R1+0x98c] ;  /* 0x00098c0001077983 */ /* 0x000ea20000100800 */
[----:B------:R-:W-:-:S03]  /*44750*/  @!P1 IMAD.MOV.U32 R42, RZ, RZ, R5 ;  /* 0x000000ffff2a9224 */ /* 0x000fc600078e0005 */
[----:B------:R-:W3:Y:S04]  /*44760*/  LDL R5, [R1+0x990] ;  /* 0x0009900001057983 */ /* 0x000ee80000100800 */
[----:B------:R0:W3:Y:S02]  /*44770*/  @!P1 LDG.E.U8 R52, desc[UR20][R42.64] ;  /* 0x000000142a349981 */ /* 0x0000e4000c1e1100 */
[----:B0-----:R-:W-:Y:S02]  /*44780*/  @!P1 IMAD.MOV.U32 R42, RZ, RZ, R3 ;  /* 0x000000ffff2a9224 */ /* 0x001fe400078e0003 */
[----:B------:R-:W3:Y:S01]  /*44790*/  LDL R3, [R1+0x9d0] ;  /* 0x0009d00001037983 */ /* 0x000ee20000100800 */
[----:B------:R-:W-:-:S03]  /*447a0*/  @!P1 IMAD.MOV.U32 R43, RZ, RZ, R4 ;  /* 0x000000ffff2b9224 */ /* 0x000fc600078e0004 */
[----:B------:R-:W3:Y:S04]  /*447b0*/  LDL R4, [R1+0x9cc] ;  /* 0x0009cc0001047983 */ /* 0x000ee80000100800 */
[----:B------:R0:W3:Y:S01]  /*447c0*/  @!P1 LDG.E.U8 R41, desc[UR20][R42.64] ;  /* 0x000000142a299981 */ /* 0x0000e2000c1e1100 */
[----:B------:R-:W-:-:S03]  /*447d0*/  @!P1 IMAD.MOV.U32 R44, RZ, RZ, R0 ;  /* 0x000000ffff2c9224 */ /* 0x000fc600078e0000 */
[----:B------:R-:W3:Y:S01]  /*447e0*/  LDL R0, [R1+0xa10] ;  /* 0x000a100001007983 */ /* 0x000ee20000100800 */
[----:B----4-:R-:W-:-:S03]  /*447f0*/  @!P1 IMAD.MOV.U32 R45, RZ, RZ, R2 ;  /* 0x000000ffff2d9224 */ /* 0x010fc600078e0002 */
[----:B------:R-:W4:Y:S01]  /*44800*/  LDL R2, [R1+0xa0c] ;  /* 0x000a0c0001027983 */ /* 0x000f220000100800 */
[----:B0-----:R-:W-:Y:S02]  /*44810*/  PRMT R42, RZ, 0x7610, R42 ;  /* 0x00007610ff2a7816 */ /* 0x001fe4000000002a */
[----:B------:R-:W-:-:S04]  /*44820*/  PRMT R43, RZ, 0x7610, R43 ;  /* 0x00007610ff2b7816 */ /* 0x000fc8000000002b */
[----:B------:R0:W4:Y:S02]  /*44830*/  @!P1 LDG.E.U8 R42, desc[UR20][R44.64] ;  /* 0x000000142c2a9981 */ /* 0x000124000c1e1100 */
[----:B0-----:R-:W-:Y:S02]  /*44840*/  @!P1 IMAD.MOV.U32 R44, RZ, RZ, R10 ;  /* 0x000000ffff2c9224 */ /* 0x001fe400078e000a */
[----:B------:R-:W-:Y:S01]  /*44850*/  @!P1 IMAD.MOV.U32 R45, RZ, RZ, R11 ;  /* 0x000000ffff2d9224 */ /* 0x000fe200078e000b */
[----:B------:R-:W4:Y:S04]  /*44860*/  LDL R10, [R1+0xb40] ;  /* 0x000b4000010a7983 */ /* 0x000f280000100800 */
[----:B------:R-:W4:Y:S04]  /*44870*/  LDL R11, [R1+0xb3c] ;  /* 0x000b3c00010b7983 */ /* 0x000f280000100800 */
[----:B------:R0:W4:Y:S02]  /*44880*/  @!P1 LDG.E.U8 R43, desc[UR20][R44.64] ;  /* 0x000000142c2b9981 */ /* 0x000124000c1e1100 */
[----:B0-----:R-:W-:Y:S01]  /*44890*/  PRMT R44, RZ, 0x7610, R44 ;  /* 0x00007610ff2c7816 */ /* 0x001fe2000000002c */
[----:B------:R-:W-:-:S02]  /*448a0*/  @!P1 IMAD.MOV.U32 R46, RZ, RZ, R8 ;  /* 0x000000ffff2e9224 */ /* 0x000fc400078e0008 */
[----:B------:R-:W-:Y:S01]  /*448b0*/  @!P1 IMAD.MOV.U32 R47, RZ, RZ, R9 ;  /* 0x000000ffff2f9224 */ /* 0x000fe200078e0009 */
[----:B------:R-:W4:Y:S04]  /*448c0*/  LDL R8, [R1+0xa90] ;  /* 0x000a900001087983 */ /* 0x000f280000100800 */
[----:B------:R-:W4:Y:S04]  /*448d0*/  LDL R9, [R1+0xa8c] ;  /* 0x000a8c0001097983 */ /* 0x000f280000100800 */
[----:B------:R2:W4:Y:S01]  /*448e0*/  @!P1 LDG.E.U8 R44, desc[UR20][R46.64] ;  /* 0x000000142e2c9981 */ /* 0x000522000c1e1100 */
[----:B------:R-:W-:Y:S01]  /*448f0*/  PRMT R45, RZ, 0x7610, R45 ;  /* 0x00007610ff2d7816 */ /* 0x000fe2000000002d */
[----:B--2---:R-:W-:-:S02]  /*44900*/  @!P1 IMAD.MOV.U32 R47, RZ, RZ, R7 ;  /* 0x000000ffff2f9224 */ /* 0x004fc400078e0007 */
[----:B------:R-:W2:Y:S01]  /*44910*/  LDL R7, [R1+0xacc] ;  /* 0x000acc0001077983 */ /* 0x000ea20000100800 */
[----:B---3--:R-:W-:-:S03]  /*44920*/  @!P1 IMAD.MOV.U32 R46, RZ, RZ, R5 ;  /* 0x000000ffff2e9224 */ /* 0x008fc600078e0005 */
[----:B------:R-:W3:Y:S04]  /*44930*/  LDL R5, [R1+0xad0] ;  /* 0x000ad00001057983 */ /* 0x000ee80000100800 */
[----:B------:R0:W3:Y:S02]  /*44940*/  @!P1 LDG.E.U8 R45, desc[UR20][R46.64] ;  /* 0x000000142e2d9981 */ /* 0x0000e4000c1e1100 */
[----:B0-----:R-:W-:Y:S02]  /*44950*/  @!P1 IMAD.MOV.U32 R46, RZ, RZ, R3 ;  /* 0x000000ffff2e9224 */ /* 0x001fe400078e0003 */
[----:B------:R-:W3:Y:S01]  /*44960*/  LDL R3, [R1+0xb08] ;  /* 0x000b080001037983 */ /* 0x000ee20000100800 */
[----:B------:R-:W-:-:S03]  /*44970*/  @!P1 IMAD.MOV.U32 R47, RZ, RZ, R4 ;  /* 0x000000ffff2f9224 */ /* 0x000fc600078e0004 */
[----:B------:R-:W3:Y:S04]  /*44980*/  LDL R4, [R1+0xb04] ;  /* 0x000b040001047983 */ /* 0x000ee80000100800 */
[----:B------:R0:W3:Y:S02]  /*44990*/  @!P1 LDG.E.U8 R49, desc[UR20][R46.64] ;  /* 0x000000142e319981 */ /* 0x0000e4000c1e1100 */
[----:B0-----:R-:W-:Y:S02]  /*449a0*/  @!P1 IMAD.MOV.U32 R46, RZ, RZ, R0 ;  /* 0x000000ffff2e9224 */ /* 0x001fe400078e0000 */
[----:B------:R-:W3:Y:S01]  /*449b0*/  LDL R0, [R1+0x370] ;  /* 0x0003700001007983 */ /* 0x000ee20000100800 */
        /* <DEDUP_REMOVED lines=24> */
[----:B------:R-:W-:Y:S01]  /*44b40*/  @!P1 IMAD.MOV.U32 R47, RZ, RZ, R11 ;  /* 0x000000ffff2f9224 */ /* 0x000fe200078e000b */
[----:B------:R-:W-:Y:S01]  /*44b50*/  PRMT R63, RZ, 0x7610, R63 ;  /* 0x00007610ff3f7816 */ /* 0x000fe2000000003f */
[----:B------:R-:W3:Y:S04]  /*44b60*/  LDL R11, [R1+0x54c] ;  /* 0x00054c00010b7983 */ /* 0x000ee80000100800 */
[----:B------:R0:W3:Y:S04]  /*44b70*/  @!P1 LDG.E.U8 R61, desc[UR20][R46.64] ;  /* 0x000000142e3d9981 */ /* 0x0000e8000c1e1100 */
[----:B------:R-:W3:Y:S01]  /*44b80*/  LDL R10, [R1+0x550] ;  /* 0x00055000010a7983 */ /* 0x000ee20000100800 */
[----:B0-----:R-:W-:-:S03]  /*44b90*/  @!P1 IMAD.MOV.U32 R46, RZ, RZ, R0 ;  /* 0x000000ffff2e9224 */ /* 0x001fc600078e0000 */
[----:B------:R-:W3:Y:S01]  /*44ba0*/  LDL R0, [R1+0x4d0] ;  /* 0x0004d00001007983 */ /* 0x000ee20000100800 */
[----:B----4-:R-:W-:-:S03]  /*44bb0*/  @!P1 IMAD.MOV.U32 R47, RZ, RZ, R2 ;  /* 0x000000ffff2f9224 */ /* 0x010fc600078e0002 */
[----:B------:R-:W4:Y:S01]  /*44bc0*/  LDL R2, [R1+0x4cc] ;  /* 0x0004cc0001027983 */ /* 0x000f220000100800 */
[----:B------:R-:W-:-:S03]  /*44bd0*/  PRMT R65, RZ, 0x7610, R65 ;  /* 0x00007610ff417816 */ /* 0x000fc60000000041 */
[----:B------:R0:W4:Y:S02]  /*44be0*/  @!P1 LDG.E.U8 R63, desc[UR20][R46.64] ;  /* 0x000000142e3f9981 */ /* 0x000124000c1e1100 */
[----:B0-----:R-:W-:Y:S02]  /*44bf0*/  @!P1 IMAD.MOV.U32 R46, RZ, RZ, R8 ;  /* 0x000000ffff2e9224 */ /* 0x001fe400078e0008 */
[----:B------:R-:W-:Y:S01]  /*44c00*/  @!P1 IMAD.MOV.U32 R47, RZ, RZ, R9 ;  /* 0x000000ffff2f9224 */ /* 0x000fe200078e0009 */
[----:B------:R-:W4:Y:S04]  /*44c10*/  LDL R8, [R1+0x590] ;  /* 0x0005900001087983 */ /* 0x000f280000100800 */
[----:B------:R-:W4:Y:S04]  /*44c20*/  LDL R9, [R1+0x58c] ;  /* 0x00058c0001097983 */ /* 0x000f280000100800 */
[----:B------:R2:W4:Y:S01]  /*44c30*/  @!P1 LDG.E.U8 R65, desc[UR20][R46.64] ;  /* 0x000000142e419981 */ /* 0x000522000c1e1100 */
[----:B------:R-:W-:-:S02]  /*44c40*/  PRMT R67, RZ, 0x7610, R67 ;  /* 0x00007610ff437816 */ /* 0x000fc40000000043 */
[----:B------:R-:W-:Y:S02]  /*44c50*/  PRMT R69, RZ, 0x7610, R69 ;  /* 0x00007610ff457816 */ /* 0x000fe40000000045 */
[----:B------:R-:W-:Y:S01]  /*44c60*/  PRMT R71, RZ, 0x7610, R71 ;  /* 0x00007610ff477816 */ /* 0x000fe20000000047 */
[----:B--2---:R-:W-:Y:S02]  /*44c70*/  @!P1 IMAD.MOV.U32 R47, RZ, RZ, R7 ;  /* 0x000000ffff2f9224 */ /* 0x004fe400078e0007 */
        /* <DEDUP_REMOVED lines=10> */
[----:B------:R-:W-:-:S05]  /*44d20*/  @!P1 IMAD.MOV.U32 R47, RZ, RZ, R15 ;  /* 0x000000ffff2f9224 */ /* 0x000fca00078e000f */
[----:B------:R0:W3:Y:S02]  /*44d30*/  @!P1 LDG.E.U8 R71, desc[UR20][R46.64] ;  /* 0x000000142e479981 */ /* 0x0000e4000c1e1100 */
[----:B0-----:R-:W-:Y:S02]  /*44d40*/  @!P1 IMAD.MOV.U32 R46, RZ, RZ, R0 ;  /* 0x000000ffff2e9224 */ /* 0x001fe400078e0000 */
[----:B------:R-:W3:Y:S01]  /*44d50*/  LDL R0, [R1+0x650] ;  /* 0x0006500001007983 */ /* 0x000ee20000100800 */
[----:B----4-:R-:W-:-:S03]  /*44d60*/  @!P1 IMAD.MOV.U32 R47, RZ, RZ, R2 ;  /* 0x000000ffff2f9224 */ /* 0x010fc600078e0002 */
[----:B------:R-:W4:Y:S01]  /*44d70*/  LDL R2, [R1+0x64c] ;  /* 0x00064c0001027983 */ /* 0x000f220000100800 */
[----:B------:R-:W-:Y:S02]  /*44d80*/  PRMT R73, RZ, 0x7610, R73 ;  /* 0x00007610ff497816 */ /* 0x000fe40000000049 */
[----:B------:R-:W-:-:S04]  /*44d90*/  PRMT R75, RZ, 0x7610, R75 ;  /* 0x00007610ff4b7816 */ /* 0x000fc8000000004b */
[----:B------:R0:W4:Y:S01]  /*44da0*/  @!P1 LDG.E.U8 R73, desc[UR20][R46.64] ;  /* 0x000000142e499981 */ /* 0x000122000c1e1100 */
[----:B------:R-:W-:Y:S01]  /*44db0*/  PRMT R77, RZ, 0x7610, R77 ;  /* 0x00007610ff4d7816 */ /* 0x000fe2000000004d */
[----:B0-----:R-:W-:Y:S02]  /*44dc0*/  @!P1 IMAD.MOV.U32 R46, RZ, RZ, R12 ;  /* 0x000000ffff2e9224 */ /* 0x001fe400078e000c */
[----:B------:R-:W-:-:S05]  /*44dd0*/  @!P1 IMAD.MOV.U32 R47, RZ, RZ, R13 ;  /* 0x000000ffff2f9224 */ /* 0x000fca00078e000d */
[----:B------:R0:W4:Y:S01]  /*44de0*/  @!P1 LDG.E.U8 R75, desc[UR20][R46.64] ;  /* 0x000000142e4b9981 */ /* 0x000122000c1e1100 */
[----:B------:R-:W-:Y:S01]  /*44df0*/  PRMT R79, RZ, 0x7610, R79 ;  /* 0x00007610ff4f7816 */ /* 0x000fe2000000004f */
[----:B0-----:R-:W-:Y:S02]  /*44e00*/  @!P1 IMAD.MOV.U32 R46, RZ, RZ, R10 ;  /* 0x000000ffff2e9224 */ /* 0x001fe400078e000a */
[----:B------:R-:W-:-:S05]  /*44e10*/  @!P1 IMAD.MOV.U32 R47, RZ, RZ, R11 ;  /* 0x000000ffff2f9224 */ /* 0x000fca00078e000b */
[----:B------:R0:W4:Y:S02]  /*44e20*/  @!P1 LDG.E.U8 R77, desc[UR20][R46.64] ;  /* 0x000000142e4d9981 */ /* 0x000124000c1e1100 */
[----:B0-----:R-:W-:Y:S02]  /*44e30*/  @!P1 IMAD.MOV.U32 R46, RZ, RZ, R8 ;  /* 0x000000ffff2e9224 */ /* 0x001fe400078e0008 */
[----:B------:R-:W-:Y:S01]  /*44e40*/  @!P1 IMAD.MOV.U32 R47, RZ, RZ, R9 ;  /* 0x000000ffff2f9224 */ /* 0x000fe200078e0009 */
[----:B------:R-:W4:Y:S04]  /*44e50*/  LDL R8, [R1+0x690] ;  /* 0x0006900001087983 */ /* 0x000f280000100800 */
[----:B------:R-:W4:Y:S04]  /*44e60*/  LDL R9, [R1+0x68c] ;  /* 0x00068c0001097983 */ /* 0x000f280000100800 */
[----:B------:R2:W4:Y:S01]  /*44e70*/  @!P1 LDG.E.U8 R79, desc[UR20][R46.64] ;  /* 0x000000142e4f9981 */ /* 0x000522000c1e1100 */
[----:B------:R-:W-:-:S02]  /*44e80*/  PRMT R81, RZ, 0x7610, R81 ;  /* 0x00007610ff517816 */ /* 0x000fc40000000051 */
        /* <DEDUP_REMOVED lines=30> */
[----:B------:R-:W-:-:S02]  /*45070*/  PRMT R85, RZ, 0x7610, R85 ;  /* 0x00007610ff557816 */ /* 0x000fc40000000055 */
[----:B------:R-:W-:-:S04]  /*45080*/  PRMT R87, RZ, 0x7610, R87 ;  /* 0x00007610ff577816 */ /* 0x000fc80000000057 */
[----:B------:R0:W4:Y:S02]  /*45090*/  @!P1 LDG.E.U8 R85, desc[UR20][R46.64] ;  /* 0x000000142e559981 */ /* 0x000124000c1e1100 */
[----:B0-----:R-:W-:Y:S02]  /*450a0*/  @!P1 IMAD.MOV.U32 R46, RZ, RZ, R8 ;  /* 0x000000ffff2e9224 */ /* 0x001fe400078e0008 */
[----:B------:R-:W-:Y:S01]  /*450b0*/  @!P1 IMAD.MOV.U32 R47, RZ, RZ, R9 ;  /* 0x000000ffff2f9224 */ /* 0x000fe200078e0009 */
[----:B------:R-:W-:Y:S02]  /*450c0*/  PRMT R89, RZ, 0x7610, R89 ;  /* 0x00007610ff597816 */ /* 0x000fe40000000059 */
[----:B------:R-:W-:Y:S02]  /*450d0*/  PRMT R91, RZ, 0x7610, R91 ;  /* 0x00007610ff5b7816 */ /* 0x000fe4000000005b */
[----:B------:R-:W-:Y:S01]  /*450e0*/  PRMT R93, RZ, 0x7610, R93 ;  /* 0x00007610ff5d7816 */ /* 0x000fe2000000005d */
[----:B------:R-:W4:Y:S04]  /*450f0*/  LDL.LU R9, [R1+0x240] ;  /* 0x0002400001097983 */ /* 0x000f280000300800 */
[----:B------:R2:W4:Y:S04]  /*45100*/  @!P1 LDG.E.U8 R87, desc[UR20][R46.64] ;  /* 0x000000142e579981 */ /* 0x000528000c1e1100 */
[----:B------:R-:W4:Y:S01]  /*45110*/  LDL.LU R8, [R1+0x234] ;  /* 0x0002340001087983 */ /* 0x000f220000300800 */
[----:B--2---:R-:W-:-:S02]  /*45120*/  @!P1 IMAD.MOV.U32 R47, RZ, RZ, R7 ;  /* 0x000000ffff2f9224 */ /* 0x004fc400078e0007 */
[----:B------:R-:W0:Y:S01]  /*45130*/  S2R R7, SR_TID.X ;  /* 0x0000000000077919 */ /* 0x000e220000002100 */
[----:B---3--:R-:W-:-:S05]  /*45140*/  @!P1 IMAD.MOV.U32 R46, RZ, RZ, R5 ;  /* 0x000000ffff2e9224 */ /* 0x008fca00078e0005 */
[----:B------:R1:W2:Y:S02]  /*45150*/  @!P1 LDG.E.U8 R89, desc[UR20][R46.64] ;  /* 0x000000142e599981 */ /* 0x0002a4000c1e1100 */
[----:B-1----:R-:W-:Y:S01]  /*45160*/  @!P1 IMAD.MOV.U32 R47, RZ, RZ, R4 ;  /* 0x000000ffff2f9224 */ /* 0x002fe200078e0004 */
[----:B0-----:R-:W-:Y:S01]  /*45170*/  LOP3.LUT R7, R7, 0x7f, RZ, 0xc0, !PT ;  /* 0x0000007f07077812 */ /* 0x001fe200078ec0ff */
[----:B------:R-:W-:-:S03]  /*45180*/  @!P1 IMAD.MOV.U32 R46, RZ, RZ, R0 ;  /* 0x000000ffff2e9224 */ /* 0x000fc600078e0000 */
[----:B------:R-:W-:Y:S02]  /*45190*/  LOP3.LUT R0, R7, 0x60, RZ, 0x3c, !PT ;  /* 0x0000006007007812 */ /* 0x000fe400078e3cff */
[----:B------:R0:W3:Y:S04]  /*451a0*/  @!P1 LDG.E.U8 R91, desc[UR20][R46.64] ;  /* 0x000000142e5b9981 */ /* 0x0000e8000c1e1100 */
[----:B----4-:R-:W-:Y:S04]  /*451b0*/  STS.U8 [R0+UR9+0x11300], R21 ;  /* 0x0113001500007988 */ /* 0x010fe80008000009 */
[----:B------:R-:W-:Y:S04]  /*451c0*/  STS.U8 [R0+UR9+0x15300], R20 ;  /* 0x0153001400007988 */ /* 0x000fe80008000009 */
[----:B------:R-:W-:Y:S04]  /*451d0*/  STS.U8 [R0+UR9+0x11700], R19 ;  /* 0x0117001300007988 */ /* 0x000fe80008000009 */
[----:B------:R-:W-:Y:S04]  /*451e0*/  STS.U8 [R0+UR9+0x15700], R18 ;  /* 0x0157001200007988 */ /* 0x000fe80008000009 */
[----:B------:R-:W-:Y:S04]  /*451f0*/  STS.U8 [R0+UR9+0x11b00], R48 ;  /* 0x011b003000007988 */ /* 0x000fe80008000009 */
[----:B------:R-:W-:Y:S04]  /*45200*/  STS.U8 [R0+UR9+0x15b00], R56 ;  /* 0x015b003800007988 */ /* 0x000fe80008000009 */
[----:B------:R-:W-:Y:S01]  /*45210*/  STS.U8 [R0+UR9+0x11f00], R17 ;  /* 0x011f001100007988 */ /* 0x000fe20008000009 */
[----:B0-----:R-:W-:-:S02]  /*45220*/  @!P1 IMAD.MOV.U32 R46, RZ, RZ, R2 ;  /* 0x000000ffff2e9224 */ /* 0x001fc400078e0002 */
[----:B------:R-:W-:Y:S01]  /*45230*/  @!P1 IMAD.MOV.U32 R47, RZ, RZ, R3 ;  /* 0x000000ffff2f9224 */ /* 0x000fe200078e0003 */
[----:B------:R-:W-:Y:S04]  /*45240*/  STS.U8 [R0+UR9+0x15f00], R16 ;  /* 0x015f001000007988 */ /* 0x000fe80008000009 */
[----:B------:R0:W-:Y:S04]  /*45250*/  STS.U8 [R0+UR9+0x12300], R15 ;  /* 0x0123000f00007988 */ /* 0x0001e80008000009 */
[----:B------:R-:W-:Y:S04]  /*45260*/  STS.U8 [R0+UR9+0x16300], R14 ;  /* 0x0163000e00007988 */ /* 0x000fe80008000009 */
[----:B------:R-:W-:Y:S04]  /*45270*/  STS.U8 [R0+UR9+0x12700], R13 ;  /* 0x0127000d00007988 */ /* 0x000fe80008000009 */
[----:B------:R1:W4:Y:S04]  /*45280*/  @!P1 LDG.E.U8 R93, desc[UR20][R46.64] ;  /* 0x000000142e5d9981 */ /* 0x000328000c1e1100 */
[----:B------:R-:W-:Y:S04]  /*45290*/  STS.U8 [R0+UR9+0x16700], R12 ;  /* 0x0167000c00007988 */ /* 0x000fe80008000009 */
[----:B------:R-:W-:Y:S04]  /*452a0*/  STS.U8 [R0+UR9+0x12b00], R11 ;  /* 0x012b000b00007988 */ /* 0x000fe80008000009 */
[----:B------:R-:W-:Y:S04]  /*452b0*/  STS.U8 [R0+UR9+0x16b00], R10 ;  /* 0x016b000a00007988 */ /* 0x000fe80008000009 */
[----:B------:R0:W-:Y:S04]  /*452c0*/  STS.U8 [R0+UR9+0x12f00], R50 ;  /* 0x012f003200007988 */ /* 0x0001e80008000009 */
[----:B------:R-:W2:Y:S04]  /*452d0*/  LDL.LU R46, [R1+0x210] ;  /* 0x00021000012e7983 */ /* 0x000ea80000300800 */
[----:B------:R-:W3:Y:S04]  /*452e0*/  LDL.LU R47, [R1+0x1ec] ;  /* 0x0001ec00012f7983 */ /* 0x000ee80000300800 */
        /* <DEDUP_REMOVED lines=24> */
[----:B------:R1:W-:Y:S04]  /*45470*/  STS.U8 [R0+UR9+0x13300], R8 ;  /* 0x0133000800007988 */ /* 0x0003e80008000009 */
[----:B------:R-:W4:Y:S04]  /*45480*/  LDL.LU R10, [R1+0x25c] ;  /* 0x00025c00010a7983 */ /* 0x000f280000300800 */
[----:B0-----:R-:W4:Y:S04]  /*45490*/  LDL.LU R9, [R1+0x258] ;  /* 0x0002580001097983 */ /* 0x001f280000300800 */
[----:B-1----:R-:W4:Y:S04]  /*454a0*/  LDL.LU R8, [R1+0x24c] ;  /* 0x00024c0001087983 */ /* 0x002f280000300800 */
[----:B--2---:R-:W-:Y:S04]  /*454b0*/  STS.U8 [R0+UR9+0x17300], R46 ;  /* 0x0173002e00007988 */ /* 0x004fe80008000009 */
[----:B---3--:R-:W-:Y:S04]  /*454c0*/  STS.U8 [R0+UR9+0x13700], R47 ;  /* 0x0137002f00007988 */ /* 0x008fe80008000009 */
[----:B----4-:R-:W-:Y:S04]  /*454d0*/  STS.U8 [R0+UR9+0x17700], R54 ;  /* 0x0177003600007988 */ /* 0x010fe80008000009 */
[----:B------:R0:W-:Y:S04]  /*454e0*/  STS.U8 [R0+UR9+0x13b00], R15 ;  /* 0x013b000f00007988 */ /* 0x0001e80008000009 */
[----:B------:R1:W-:Y:S01]  /*454f0*/  STS.U8 [R0+UR9+0x17b00], R50 ;  /* 0x017b003200007988 */ /* 0x0003e20008000009 */
[----:B0-----:R-:W-:-:S03]  /*45500*/  LOP3.LUT R15, R7, 0x70, RZ, 0x3c, !PT ;  /* 0x00000070070f7812 */ /* 0x001fc600078e3cff */
[----:B------:R-:W2:Y:S04]  /*45510*/  LDL.LU R7, [R1+0x248] ;  /* 0x0002480001077983 */ /* 0x000ea80000300800 */
[----:B-1----:R-:W3:Y:S04]  /*45520*/  LDL.LU R50, [R1+0x23c] ;  /* 0x00023c0001327983 */ /* 0x002ee80000300800 */
[----:B------:R-:W-:Y:S04]  /*45530*/  STS.U8 [R0+UR9+0x13f00], R5 ;  /* 0x013f000500007988 */ /* 0x000fe80008000009 */
[----:B------:R-:W-:Y:S04]  /*45540*/  STS.U8 [R0+UR9+0x17f00], R3 ;  /* 0x017f000300007988 */ /* 0x000fe80008000009 */
[----:B------:R-:W-:Y:S04]  /*45550*/  STS.U8 [R15+UR9+0x10380], R2 ;  /* 0x010380020f007988 */ /* 0x000fe80008000009 */
[----:B------:R-:W-:Y:S04]  /*45560*/  STS.U8 [R15+UR9+0x14380], R4 ;  /* 0x014380040f007988 */ /* 0x000fe80008000009 */
[----:B------:R0:W-:Y:S04]  /*45570*/  STS.U8 [R15+UR9+0x10780], R25 ;  /* 0x010780190f007988 */ /* 0x0001e80008000009 */
[----:B------:R1:W-:Y:S04]  /*45580*/  STS.U8 [R15+UR9+0x14780], R24 ;  /* 0x014780180f007988 */ /* 0x0003e80008000009 */
[----:B------:R4:W-:Y:S04]  /*45590*/  STS.U8 [R15+UR9+0x10b80], R23 ;  /* 0x010b80170f007988 */ /* 0x0009e80008000009 */
[----:B------:R1:W-:Y:S04]  /*455a0*/  STS.U8 [R15+UR9+0x14b80], R22 ;  /* 0x014b80160f007988 */ /* 0x0003e80008000009 */
[----:B------:R4:W-:Y:S04]  /*455b0*/  STS.U8 [R15+UR9+0x10f80], R21 ;  /* 0x010f80150f007988 */ /* 0x0009e80008000009 */
[----:B0-----:R-:W3:Y:S04]  /*455c0*/  LDL.LU R25, [R1+0x238] ;  /* 0x0002380001197983 */ /* 0x001ee80000300800 */
[----:B-1----:R-:W3:Y:S04]  /*455d0*/  LDL.LU R24, [R1+0x204] ;  /* 0x0002040001187983 */ /* 0x002ee80000300800 */
[----:B----4-:R-:W4:Y:S04]  /*455e0*/  LDL.LU R23, [R1+0x1f8] ;  /* 0x0001f80001177983 */ /* 0x010f280000300800 */
[----:B------:R-:W4:Y:S04]  /*455f0*/  LDL.LU R22, [R1+0x1dc] ;  /* 0x0001dc0001167983 */ /* 0x000f280000300800 */
[----:B------:R-:W4:Y:S04]  /*45600*/  LDL.LU R21, [R1+0x1d0] ;  /* 0x0001d00001157983 */ /* 0x000f280000300800 */
[----:B------:R-:W4:Y:S04]  /*45610*/  LDL.LU R47, [R1+0x1ac] ;  /* 0x0001ac00012f7983 */ /* 0x000f280000300800 */
        /* <DEDUP_REMOVED lines=10> */
[----:B------:R1:W-:Y:S04]  /*456c0*/  STS.U8 [R15+UR9+0x16380], R11 ;  /* 0x0163800b0f007988 */ /* 0x0003e80008000009 */
[----:B0-----:R-:W4:Y:S04]  /*456d0*/  LDL.LU R17, [R1+0x1a0] ;  /* 0x0001a00001117983 */ /* 0x001f280000300800 */
[----:B-1----:R-:W4:Y:S04]  /*456e0*/  LDL.LU R16, [R1+0x184] ;  /* 0x0001840001107983 */ /* 0x002f280000300800 */
[----:B------:R-:W4:Y:S04]  /*456f0*/  LDL.LU R14, [R1+0x178] ;  /* 0x00017800010e7983 */ /* 0x000f280000300800 */
[----:B------:R-:W4:Y:S04]  /*45700*/  LDL.LU R13, [R1+0xf4] ;  /* 0x0000f400010d7983 */ /* 0x000f280000300800 */
[----:B------:R-:W4:Y:S04]  /*45710*/  LDL.LU R12, [R1+0xec] ;  /* 0x0000ec00010c7983 */ /* 0x000f280000300800 */
[----:B------:R0:W-:Y:S04]  /*45720*/  STS.U8 [R15+UR9+0x12780], R10 ;  /* 0x0127800a0f007988 */ /* 0x0001e80008000009 */
[----:B------:R-:W4:Y:S04]  /*45730*/  LDL.LU R11, [R1+0xe4] ;  /* 0x0000e400010b7983 */ /* 0x000f280000300800 */
[----:B------:R1:W-:Y:S04]  /*45740*/  STS.U8 [R15+UR9+0x16780], R9 ;  /* 0x016780090f007988 */ /* 0x0003e80008000009 */
[----:B------:R1:W-:Y:S04]  /*45750*/  STS.U8 [R15+UR9+0x12b80], R8 ;  /* 0x012b80080f007988 */ /* 0x0003e80008000009 */
[----:B0-----:R-:W4:Y:S04]  /*45760*/  LDL.LU R10, [R1+0xdc] ;  /* 0x0000dc00010a7983 */ /* 0x001f280000300800 */
[----:B-1----:R-:W4:Y:S04]  /*45770*/  LDL.LU R9, [R1+0xd4] ;  /* 0x0000d40001097983 */ /* 0x002f280000300800 */
[----:B------:R-:W4:Y:S04]  /*45780*/  LDL.LU R8, [R1+0xcc] ;  /* 0x0000cc0001087983 */ /* 0x000f280000300800 */
[----:B--2---:R0:W-:Y:S04]  /*45790*/  STS.U8 [R15+UR9+0x16b80], R7 ;  /* 0x016b80070f007988 */ /* 0x0041e80008000009 */
[----:B---3--:R1:W-:Y:S04]  /*457a0*/  STS.U8 [R15+UR9+0x12f80], R50 ;  /* 0x012f80320f007988 */ /* 0x0083e80008000009 */
[----:B0-----:R-:W2:Y:S04]  /*457b0*/  LDL.LU R7, [R1+0xc4] ;  /* 0x0000c40001077983 */ /* 0x001ea80000300800 */
[----:B-1----:R-:W3:Y:S04]  /*457c0*/  LDL.LU R50, [R1+0xbc] ;  /* 0x0000bc0001327983 */ /* 0x002ee80000300800 */
[----:B------:R-:W3:Y:S04]  /*457d0*/  LDL.LU R46, [R1+0xb4] ;  /* 0x0000b400012e7983 */ /* 0x000ee80000300800 */
[----:B------:R-:W3:Y:S04]  /*457e0*/  LDL.LU R54, [R1+0xac] ;  /* 0x0000ac0001367983 */ /* 0x000ee80000300800 */
[----:B------:R-:W3:Y:S04]  /*457f0*/  LDL.LU R5, [R1+0xa4] ;  /* 0x0000a40001057983 */ /* 0x000ee80000300800 */
[----:B------:R0:W-:Y:S04]  /*45800*/  STS.U8 [R15+UR9+0x16f80], R25 ;  /* 0x016f80190f007988 */ /* 0x0001e80008000009 */
[----:B------:R-:W-:Y:S04]  /*45810*/  STS.U8 [R15+UR9+0x13380], R24 ;  /* 0x013380180f007988 */ /* 0x000fe80008000009 */
[----:B----4-:R-:W-:Y:S04]  /*45820*/  STS.U8 [R15+UR9+0x17380], R23 ;  /* 0x017380170f007988 */ /* 0x010fe80008000009 */
[----:B------:R-:W4:Y:S04]  /*45830*/  LDL.LU R0, [R1+0x9c] ;  /* 0x00009c0001007983 */ /* 0x000f280000300800 */
[----:B------:R-:W-:Y:S04]  /*45840*/  STS.U8 [R15+UR9+0x13780], R22 ;  /* 0x013780160f007988 */ /* 0x000fe80008000009 */
[----:B------:R-:W-:Y:S04]  /*45850*/  STS.U8 [R15+UR9+0x17780], R21 ;  /* 0x017780150f007988 */ /* 0x000fe80008000009 */
[----:B------:R1:W-:Y:S04]  /*45860*/  STS.U8 [R15+UR9+0x13b80], R47 ;  /* 0x013b802f0f007988 */ /* 0x0003e80008000009 */
        /* <DEDUP_REMOVED lines=9> */
[----:B-1----:R-:W0:Y:S03]  /*45900*/  S2R R47, SR_TID.X ;  /* 0x00000000002f7919 */ /* 0x002e260000002100 */
[----:B------:R-:W4:Y:S04]  /*45910*/  LDL.LU R24, [R1+0x1798] ;  /* 0x0017980001187983 */ /* 0x000f280000300800 */
[----:B------:R-:W4:Y:S04]  /*45920*/  LDL.LU R23, [R1+0x1794] ;  /* 0x0017940001177983 */ /* 0x000f280000300800 */
[----:B------:R-:W4:Y:S04]  /*45930*/  LDL.LU R22, [R1+0x1790] ;  /* 0x0017900001167983 */ /* 0x000f280000300800 */
[----:B------:R-:W4:Y:S04]  /*45940*/  LDL.LU R21, [R1+0x178c] ;  /* 0x00178c0001157983 */ /* 0x000f280000300800 */
[----:B------:R1:W-:Y:S04]  /*45950*/  STS.U8 [R15+UR9+0x17b80], R17 ;  /* 0x017b80110f007988 */ /* 0x0003e80008000009 */
[----:B------:R0:W-:Y:S04]  /*45960*/  STS.U8 [R15+UR9+0x13f80], R16 ;  /* 0x013f80100f007988 */ /* 0x0001e80008000009 */
[----:B------:R0:W-:Y:S04]  /*45970*/  STS.U8 [R15+UR9+0x17f80], R14 ;  /* 0x017f800e0f007988 */ /* 0x0001e80008000009 */
[----:B-1----:R-:W4:Y:S04]  /*45980*/  LDL.LU R17, [R1+0x1788] ;  /* 0x0017880001117983 */ /* 0x002f280000300800 */
[----:B0-----:R-:W4:Y:S04]  /*45990*/  LDL.LU R16, [R1+0x1784] ;  /* 0x0017840001107983 */ /* 0x001f280000300800 */
[----:B------:R-:W4:Y:S04]  /*459a0*/  LDL.LU R15, [R1+0x1780] ;  /* 0x00178000010f7983 */ /* 0x000f280000300800 */
[----:B------:R-:W4:Y:S01]  /*459b0*/  LDL.LU R14, [R1+0x177c] ;  /* 0x00177c00010e7983 */ /* 0x000f220000300800 */
[----:B------:R-:W-:-:S05]  /*459c0*/  LOP3.LUT R47, R47, 0x7f, RZ, 0xc0, !PT ;  /* 0x0000007f2f2f7812 */ /* 0x000fca00078ec0ff */
        /* <DEDUP_REMOVED lines=11> */
[----:B------:R-:W4:Y:S04]  /*45a80*/  LDL.LU R8, [R1+0x1764] ;  /* 0x0017640001087983 */ /* 0x000f280000300800 */
[----:B--2---:R0:W-:Y:S04]  /*45a90*/  STS.U8 [R47+UR9+0x19800], R7 ;  /* 0x019800072f007988 */ /* 0x0041e80008000009 */
[----:B---3--:R1:W-:Y:S04]  /*45aa0*/  STS.U8 [R47+UR9+0x19c00], R50 ;  /* 0x019c00322f007988 */ /* 0x0083e80008000009 */
[----:B0-----:R-:W2:Y:S04]  /*45ab0*/  LDL.LU R7, [R1+0x1760] ;  /* 0x0017600001077983 */ /* 0x001ea80000300800 */
[----:B-1----:R-:W3:Y:S04]  /*45ac0*/  LDL.LU R50, [R1+0x175c] ;  /* 0x00175c0001327983 */ /* 0x002ee80000300800 */
[----:B------:R-:W-:Y:S04]  /*45ad0*/  STS.U8 [R47+UR9+0x1a000], R46 ;  /* 0x01a0002e2f007988 */ /* 0x000fe80008000009 */
[----:B------:R-:W-:Y:S04]  /*45ae0*/  STS.U8 [R47+UR9+0x1a400], R54 ;  /* 0x01a400362f007988 */ /* 0x000fe80008000009 */
[----:B------:R-:W-:Y:S04]  /*45af0*/  STS.U8 [R47+UR9+0x1a800], R5 ;  /* 0x01a800052f007988 */ /* 0x000fe80008000009 */
[----:B----4-:R-:W-:Y:S04]  /*45b00*/  STS.U8 [R47+UR9+0x1ac00], R0 ;  /* 0x01ac00002f007988 */ /* 0x010fe80008000009 */
        /* <DEDUP_REMOVED lines=8> */
[----:B0-----:R-:W2:Y:S04]  /*45b90*/  LDL.LU R20, [R1+0xf0] ;  /* 0x0000f00001147983 */ /* 0x001ea80000300800 */
[----:B-1----:R-:W2:Y:S04]  /*45ba0*/  LDL.LU R19, [R1+0xe8] ;  /* 0x0000e80001137983 */ /* 0x002ea80000300800 */
[----:B----4-:R-:W4:Y:S04]  /*45bb0*/  LDL.LU R18, [R1+0xe0] ;  /* 0x0000e00001127983 */ /* 0x010f280000300800 */
[----:B------:R-:W4:Y:S04]  /*45bc0*/  LDL.LU R48, [R1+0xd8] ;  /* 0x0000d80001307983 */ /* 0x000f280000300800 */
[----:B------:R-:W4:Y:S04]  /*45bd0*/  LDL.LU R56, [R1+0xd0] ;  /* 0x0000d00001387983 */ /* 0x000f280000300800 */
[----:B------:R-:W4:Y:S04]  /*45be0*/  LDL.LU R5, [R1+0x80] ;  /* 0x0000800001057983 */ /* 0x000f280000300800 */
[----:B------:R-:W4:Y:S04]  /*45bf0*/  LDL.LU R0, [R1+0x40] ;  /* 0x0000400001007983 */ /* 0x000f280000300800 */
[----:B------:R-:W4:Y:S04]  /*45c00*/  LDL.LU R3, [R1+0x34] ;  /* 0x0000340001037983 */ /* 0x000f280000300800 */
[----:B------:R-:W4:Y:S04]  /*45c10*/  LDL.LU R2, [R1+0x28] ;  /* 0x0000280001027983 */ /* 0x000f280000300800 */
[----:B------:R-:W4:Y:S01]  /*45c20*/  LDL.LU R4, [R1+0x1c] ;  /* 0x00001c0001047983 */ /* 0x000f220000300800 */
[----:B------:R-:W0:Y:S03]  /*45c30*/  S2R R54, SR_TID.X ;  /* 0x0000000000367919 */ /* 0x000e260000002100 */
[----:B---3--:R-:W-:Y:S04]  /*45c40*/  STS.U8 [R47+UR9+0x1d000], R50 ;  /* 0x01d000322f007988 */ /* 0x008fe80008000009 */
[----:B--2---:R-:W-:Y:S04]  /*45c50*/  STS.U8 [R47+UR9+0x1d400], R7 ;  /* 0x01d400072f007988 */ /* 0x004fe80008000009 */
[----:B------:R1:W-:Y:S04]  /*45c60*/  STS.U8 [R47+UR9+0x1d800], R8 ;  /* 0x01d800082f007988 */ /* 0x0003e80008000009 */
[----:B------:R2:W-:Y:S04]  /*45c70*/  STS.U8 [R47+UR9+0x1dc00], R9 ;  /* 0x01dc00092f007988 */ /* 0x0005e80008000009 */
[----:B------:R3:W-:Y:S04]  /*45c80*/  STS.U8 [R47+UR9+0x1e000], R10 ;  /* 0x01e0000a2f007988 */ /* 0x0007e80008000009 */
[----:B------:R0:W-:Y:S04]  /*45c90*/  STS.U8 [R47+UR9+0x1e400], R11 ;  /* 0x01e4000b2f007988 */ /* 0x0001e80008000009 */
[----:B------:R0:W-:Y:S04]  /*45ca0*/  STS.U8 [R47+UR9+0x1e800], R12 ;  /* 0x01e8000c2f007988 */ /* 0x0001e80008000009 */
[----:B------:R0:W-:Y:S04]  /*45cb0*/  STS.U8 [R47+UR9+0x1ec00], R13 ;  /* 0x01ec000d2f007988 */ /* 0x0001e80008000009 */
[----:B------:R-:W-:Y:S04]  /*45cc0*/  STS.U8 [R47+UR9+0x1f000], R14 ;  /* 0x01f0000e2f007988 */ /* 0x000fe80008000009 */
[----:B-1----:R-:W4:Y:S04]  /*45cd0*/  LDL.LU R8, [R1+0x90] ;  /* 0x0000900001087983 */ /* 0x002f280000300800 */
[----:B--2---:R-:W2:Y:S04]  /*45ce0*/  LDL.LU R9, [R1+0x98] ;  /* 0x0000980001097983 */ /* 0x004ea80000300800 */
[----:B---3--:R-:W3:Y:S04]  /*45cf0*/  LDL.LU R10, [R1+0xa0] ;  /* 0x0000a000010a7983 */ /* 0x008ee80000300800 */
[----:B0-----:R-:W2:Y:S04]  /*45d00*/  LDL.LU R11, [R1+0xa8] ;  /* 0x0000a800010b7983 */ /* 0x001ea80000300800 */
[----:B------:R-:W2:Y:S04]  /*45d10*/  LDL.LU R12, [R1+0xb0] ;  /* 0x0000b000010c7983 */ /* 0x000ea80000300800 */
[----:B------:R-:W2:Y:S04]  /*45d20*/  LDL.LU R13, [R1+0xb8] ;  /* 0x0000b800010d7983 */ /* 0x000ea80000300800 */
[----:B------:R-:W-:Y:S04]  /*45d30*/  STS.U8 [R47+UR9+0x1f400], R15 ;  /* 0x01f4000f2f007988 */ /* 0x000fe80008000009 */
[----:B------:R-:W2:Y:S04]  /*45d40*/  LDL.LU R46, [R1+0x10] ;  /* 0x00001000012e7983 */ /* 0x000ea80000300800 */
[----:B------:R0:W-:Y:S04]  /*45d50*/  STS.U8 [R47+UR9+0x1f800], R16 ;  /* 0x01f800102f007988 */ /* 0x0001e80008000009 */
[----:B------:R1:W-:Y:S04]  /*45d60*/  STS.U8 [R47+UR9+0x1fc00], R17 ;  /* 0x01fc00112f007988 */ /* 0x0003e80008000009 */
[----:B0-----:R-:W2:Y:S04]  /*45d70*/  LDL.LU R16, [R1+0xc0] ;  /* 0x0000c00001107983 */ /* 0x001ea80000300800 */
[----:B-1----:R-:W2:Y:S01]  /*45d80*/  LDL.LU R17, [R1+0xc8] ;  /* 0x0000c80001117983 */ /* 0x002ea20000300800 */
[----:B------:R-:W-:-:S04]  /*45d90*/  LOP3.LUT R54, R54, 0x7f, RZ, 0xc0, !PT ;  /* 0x0000007f36367812 */ /* 0x000fc800078ec0ff */
[----:B------:R-:W-:-:S05]  /*45da0*/  LOP3.LUT R54, R54, 0x10, RZ, 0x3c, !PT ;  /* 0x0000001036367812 */ /* 0x000fca00078e3cff */
[----:B------:R0:W-:Y:S04]  /*45db0*/  STS.U8 [R54+UR9+0x18080], R20 ;  /* 0x0180801436007988 */ /* 0x0001e80008000009 */
[----:B------:R1:W-:Y:S04]  /*45dc0*/  STS.U8 [R54+UR9+0x18480], R19 ;  /* 0x0184801336007988 */ /* 0x0003e80008000009 */
[----:B----4-:R4:W-:Y:S04]  /*45dd0*/  STS.U8 [R54+UR9+0x18880], R18 ;  /* 0x0188801236007988 */ /* 0x0109e80008000009 */
[----:B------:R1:W-:Y:S04]  /*45de0*/  STS.U8 [R54+UR9+0x18c80], R48 ;  /* 0x018c803036007988 */ /* 0x0003e80008000009 */
[----:B------:R4:W-:Y:S04]  /*45df0*/  STS.U8 [R54+UR9+0x19080], R56 ;  /* 0x0190803836007988 */ /* 0x0009e80008000009 */
[----:B0-----:R-:W3:Y:S04]  /*45e00*/  LDL.LU R20, [R1+0x1758] ;  /* 0x0017580001147983 */ /* 0x001ee80000300800 */
[----:B-1----:R-:W3:Y:S04]  /*45e10*/  LDL.LU R19, [R1+0x1754] ;  /* 0x0017540001137983 */ /* 0x002ee80000300800 */
[----:B----4-:R-:W4:Y:S04]  /*45e20*/  LDL.LU R18, [R1+0x1750] ;  /* 0x0017500001127983 */ /* 0x010f280000300800 */
[----:B------:R-:W4:Y:S04]  /*45e30*/  LDL.LU R48, [R1+0x174c] ;  /* 0x00174c0001307983 */ /* 0x000f280000300800 */
[----:B------:R-:W4:Y:S04]  /*45e40*/  LDL.LU R56, [R1+0x1748] ;  /* 0x0017480001387983 */ /* 0x000f280000300800 */
[----:B--2---:R-:W-:Y:S04]  /*45e50*/  STS.U8 [R54+UR9+0x19480], R17 ;  /* 0x0194801136007988 */ /* 0x004fe80008000009 */
[----:B------:R-:W-:Y:S04]  /*45e60*/  STS.U8 [R54+UR9+0x19880], R16 ;  /* 0x0198801036007988 */ /* 0x000fe80008000009 */
[----:B------:R-:W-:Y:S04]  /*45e70*/  STS.U8 [R54+UR9+0x19c80], R13 ;  /* 0x019c800d36007988 */ /* 0x000fe80008000009 */
[----:B------:R-:W-:Y:S04]  /*45e80*/  STS.U8 [R54+UR9+0x1a080], R12 ;  /* 0x01a0800c36007988 */ /* 0x000fe80008000009 */
[----:B------:R-:W-:Y:S04]  /*45e90*/  STS.U8 [R54+UR9+0x1a480], R11 ;  /* 0x01a4800b36007988 */ /* 0x000fe80008000009 */
[----:B---3--:R-:W-:Y:S04]  /*45ea0*/  STS.U8 [R54+UR9+0x1a880], R10 ;  /* 0x01a8800a36007988 */ /* 0x008fe80008000009 */
[----:B------:R-:W-:Y:S04]  /*45eb0*/  STS.U8 [R54+UR9+0x1ac80], R9 ;  /* 0x01ac800936007988 */ /* 0x000fe80008000009 */
[----:B------:R-:W-:Y:S04]  /*45ec0*/  STS.U8 [R54+UR9+0x1b080], R8 ;  /* 0x01b0800836007988 */ /* 0x000fe80008000009 */
[----:B------:R0:W-:Y:S04]  /*45ed0*/  STS.U8 [R54+UR9+0x1b480], R5 ;  /* 0x01b4800536007988 */ /* 0x0001e80008000009 */
[----:B------:R1:W-:Y:S04]  /*45ee0*/  STS.U8 [R54+UR9+0x1b880], R0 ;  /* 0x01b8800036007988 */ /* 0x0003e80008000009 */
[----:B------:R2:W-:Y:S04]  /*45ef0*/  STS.U8 [R54+UR9+0x1bc80], R3 ;  /* 0x01bc800336007988 */ /* 0x0005e80008000009 */
[----:B------:R3:W-:Y:S04]  /*45f00*/  STS.U8 [R54+UR9+0x1c080], R2 ;  /* 0x01c0800236007988 */ /* 0x0007e80008000009 */
[----:B------:R2:W-:Y:S04]  /*45f10*/  STS.U8 [R54+UR9+0x1c480], R4 ;  /* 0x01c4800436007988 */ /* 0x0005e80008000009 */
[----:B0-----:R-:W4:Y:S04]  /*45f20*/  LDL.LU R5, [R1+0x7c] ;  /* 0x00007c0001057983 */ /* 0x001f280000300800 */
[----:B-1----:R-:W4:Y:S04]  /*45f30*/  LDL.LU R0, [R1+0x78] ;  /* 0x0000780001007983 */ /* 0x002f280000300800 */
[----:B--2---:R-:W2:Y:S04]  /*45f40*/  LDL.LU R3, [R1+0x74] ;  /* 0x0000740001037983 */ /* 0x004ea80000300800 */
[----:B---3--:R-:W3:Y:S04]  /*45f50*/  LDL.LU R2, [R1+0x70] ;  /* 0x0000700001027983 */ /* 0x008ee80000300800 */
[----:B------:R-:W3:Y:S04]  /*45f60*/  LDL.LU R4, [R1+0x6c] ;  /* 0x00006c0001047983 */ /* 0x000ee80000300800 */
[----:B------:R0:W-:Y:S04]  /*45f70*/  STS.U8 [R54+UR9+0x1c880], R46 ;  /* 0x01c8802e36007988 */ /* 0x0001e80008000009 */
[----:B------:R-:W3:Y:S01]  /*45f80*/  LDL.LU R17, [R1+0x60] ;  /* 0x0000600001117983 */ /* 0x000ee20000300800 */
[----:B0-----:R-:W0:Y:S03]  /*45f90*/  S2R R46, SR_TID.X ;  /* 0x00000000002e7919 */ /* 0x001e260000002100 */
[----:B----4-:R-:W-:Y:S04]  /*45fa0*/  STS.U8 [R54+UR9+0x1cc80], R56 ;  /* 0x01cc803836007988 */ /* 0x010fe80008000009 */
[----:B------:R-:W-:Y:S04]  /*45fb0*/  STS.U8 [R54+UR9+0x1d080], R48 ;  /* 0x01d0803036007988 */ /* 0x000fe80008000009 */
[----:B------:R-:W4:Y:S04]  /*45fc0*/  LDL.LU R16, [R1+0x5c] ;  /* 0x00005c0001107983 */ /* 0x000f280000300800 */
[----:B------:R-:W-:Y:S04]  /*45fd0*/  STS.U8 [R54+UR9+0x1d480], R18 ;  /* 0x01d4801236007988 */ /* 0x000fe80008000009 */
[----:B------:R-:W4:Y:S04]  /*45fe0*/  LDL.LU R13, [R1+0x58] ;  /* 0x00005800010d7983 */ /* 0x000f280000300800 */
[----:B------:R-:W-:Y:S04]  /*45ff0*/  STS.U8 [R54+UR9+0x1d880], R19 ;  /* 0x01d8801336007988 */ /* 0x000fe80008000009 */
[----:B------:R-:W4:Y:S04]  /*46000*/  LDL.LU R12, [R1+0x54] ;  /* 0x00005400010c7983 */ /* 0x000f280000300800 */
[----:B------:R1:W-:Y:S04]  /*46010*/  STS.U8 [R54+UR9+0x1dc80], R20 ;  /* 0x01dc801436007988 */ /* 0x0003e80008000009 */
[----:B------:R-:W4:Y:S04]  /*46020*/  LDL.LU R11, [R1+0x50] ;  /* 0x00005000010b7983 */ /* 0x000f280000300800 */
[----:B------:R0:W-:Y:S04]  /*46030*/  STS.U8 [R54+UR9+0x1e080], R21 ;  /* 0x01e0801536007988 */ /* 0x0001e80008000009 */
[----:B------:R-:W4:Y:S04]  /*46040*/  LDL.LU R10, [R1+0x4c] ;  /* 0x00004c00010a7983 */ /* 0x000f280000300800 */
[----:B------:R-:W-:Y:S04]  /*46050*/  STS.U8 [R54+UR9+0x1e480], R22 ;  /* 0x01e4801636007988 */ /* 0x000fe80008000009 */
[----:B------:R-:W4:Y:S04]  /*46060*/  LDL.LU R9, [R1+0x48] ;  /* 0x0000480001097983 */ /* 0x000f280000300800 */
[----:B------:R-:W-:Y:S04]  /*46070*/  STS.U8 [R54+UR9+0x1e880], R23 ;  /* 0x01e8801736007988 */ /* 0x000fe80008000009 */
[----:B------:R-:W-:Y:S04]  /*46080*/  STS.U8 [R54+UR9+0x1ec80], R24 ;  /* 0x01ec801836007988 */ /* 0x000fe80008000009 */
[----:B------:R-:W-:Y:S04]  /*46090*/  STS.U8 [R54+UR9+0x1f080], R25 ;  /* 0x01f0801936007988 */ /* 0x000fe80008000009 */
[----:B-1----:R-:W4:Y:S04]  /*460a0*/  LDL.LU R20, [R1+0x64] ;  /* 0x0000640001147983 */ /* 0x002f280000300800 */
[----:B0-----:R-:W4:Y:S04]  /*460b0*/  LDL.LU R21, [R1+0x68] ;  /* 0x0000680001157983 */ /* 0x001f280000300800 */
[----:B------:R-:W-:Y:S04]  /*460c0*/  STS.U8 [R54+UR9+0x1f480], R26 ;  /* 0x01f4801a36007988 */ /* 0x000fe80008000009 */
[----:B------:R-:W-:Y:S04]  /*460d0*/  STS.U8 [R54+UR9+0x1f880], R27 ;  /* 0x01f8801b36007988 */ /* 0x000fe80008000009 */
[----:B------:R0:W-:Y:S01]  /*460e0*/  STS.U8 [R54+UR9+0x1fc80], R28 ;  /* 0x01fc801c36007988 */ /* 0x0001e20008000009 */
[----:B------:R-:W-:-:S03]  /*460f0*/  LOP3.LUT R46, R46, 0x7f, RZ, 0xc0, !PT ;  /* 0x0000007f2e2e7812 */ /* 0x000fc600078ec0ff */
[----:B0-----:R-:W4:Y:S01]  /*46100*/  LDL.LU R54, [R1+0x1744] ;  /* 0x0017440001367983 */ /* 0x001f220000300800 */
[----:B------:R-:W-:-:S05]  /*46110*/  LOP3.LUT R8, R46, 0x20, RZ, 0x3c, !PT ;  /* 0x000000202e087812 */ /* 0x000fca00078e3cff */
[----:B------:R0:W-:Y:S04]  /*46120*/  STS.U8 [R8+UR9+0x18100], R5 ;  /* 0x0181000508007988 */ /* 0x0001e80008000009 */
[----:B------:R1:W-:Y:S04]  /*46130*/  STS.U8 [R8+UR9+0x18500], R0 ;  /* 0x0185000008007988 */ /* 0x0003e80008000009 */
[----:B--2---:R2:W-:Y:S04]  /*46140*/  STS.U8 [R8+UR9+0x18900], R3 ;  /* 0x0189000308007988 */ /* 0x0045e80008000009 */
[----:B---3--:R3:W-:Y:S04]  /*46150*/  STS.U8 [R8+UR9+0x18d00], R2 ;  /* 0x018d000208007988 */ /* 0x0087e80008000009 */
[----:B------:R2:W-:Y:S04]  /*46160*/  STS.U8 [R8+UR9+0x19100], R4 ;  /* 0x0191000408007988 */ /* 0x0005e80008000009 */
[----:B0-----:R-:W4:Y:S04]  /*46170*/  LDL.LU R5, [R1+0x1740] ;  /* 0x0017400001057983 */ /* 0x001f280000300800 */
[----:B-1----:R-:W4:Y:S04]  /*46180*/  LDL.LU R0, [R1+0x173c] ;  /* 0x00173c0001007983 */ /* 0x002f280000300800 */
[----:B--2---:R-:W2:Y:S04]  /*46190*/  LDL.LU R3, [R1+0x1738] ;  /* 0x0017380001037983 */ /* 0x004ea80000300800 */
[----:B---3--:R-:W3:Y:S04]  /*461a0*/  LDL.LU R2, [R1+0x1734] ;  /* 0x0017340001027983 */ /* 0x008ee80000300800 */
[----:B------:R-:W2:Y:S04]  /*461b0*/  LDL.LU R4, [R1+0x1730] ;  /* 0x0017300001047983 */ /* 0x000ea80000300800 */
        /* <DEDUP_REMOVED lines=10> */
[----:B--2---:R0:W-:Y:S04]  /*46260*/  STS.U8 [R8+UR9+0x1b900], R4 ;  /* 0x01b9000408007988 */ /* 0x0041e80008000009 */
[----:B---3--:R1:W-:Y:S04]  /*46270*/  STS.U8 [R8+UR9+0x1bd00], R2 ;  /* 0x01bd000208007988 */ /* 0x0083e80008000009 */
[----:B------:R2:W-:Y:S04]  /*46280*/  STS.U8 [R8+UR9+0x1c100], R3 ;  /* 0x01c1000308007988 */ /* 0x0005e80008000009 */
[----:B------:R3:W-:Y:S04]  /*46290*/  STS.U8 [R8+UR9+0x1c500], R0 ;  /* 0x01c5000008007988 */ /* 0x0007e80008000009 */
        /* <DEDUP_REMOVED lines=10> */
[----:B0-----:R-:W4:Y:S04]  /*46340*/  LDL.LU R4, [R1+0x172c] ;  /* 0x00172c0001047983 */ /* 0x001f280000300800 */
[----:B------:R-:W-:Y:S04]  /*46350*/  STS.U8 [R8+UR9+0x1f100], R37 ;  /* 0x01f1002508007988 */ /* 0x000fe80008000009 */
[----:B-1----:R-:W4:Y:S04]  /*46360*/  LDL.LU R2, [R1+0x1728] ;  /* 0x0017280001027983 */ /* 0x002f280000300800 */
[----:B------:R-:W-:Y:S04]  /*46370*/  STS.U8 [R8+UR9+0x1f500], R38 ;  /* 0x01f5002608007988 */ /* 0x000fe80008000009 */
[----:B--2---:R-:W2:Y:S04]  /*46380*/  LDL.LU R3, [R1+0x1724] ;  /* 0x0017240001037983 */ /* 0x004ea80000300800 */
[----:B------:R-:W-:Y:S04]  /*46390*/  STS.U8 [R8+UR9+0x1f900], R39 ;  /* 0x01f9002708007988 */ /* 0x000fe80008000009 */
[----:B---3--:R-:W3:Y:S04]  /*463a0*/  LDL.LU R0, [R1+0x1720] ;  /* 0x0017200001007983 */ /* 0x008ee80000300800 */
[----:B------:R-:W-:Y:S04]  /*463b0*/  STS.U8 [R8+UR9+0x1fd00], R40 ;  /* 0x01fd002808007988 */ /* 0x000fe80008000009 */
[----:B----4-:R-:W4:Y:S04]  /*463c0*/  LDL.LU R5, [R1+0x171c] ;  /* 0x00171c0001057983 */ /* 0x010f280000300800 */
[----:B------:R0:W-:Y:S04]  /*463d0*/  STS.U8 [R46+UR9+0x18180], R6 ;  /* 0x018180062e007988 */ /* 0x0001e80008000009 */
[----:B------:R1:W-:Y:S04]  /*463e0*/  STS.U8 [R46+UR9+0x18580], R64 ;  /* 0x018580402e007988 */ /* 0x0003e80008000009 */
[----:B0-----:R-:W2:Y:S04]  /*463f0*/  LDL.LU R6, [R1+0x1718] ;  /* 0x0017180001067983 */ /* 0x001ea80000300800 */
[----:B-1----:R-:W2:Y:S04]  /*46400*/  LDL.LU R64, [R1+0x1714] ;  /* 0x0017140001407983 */ /* 0x002ea80000300800 */
[----:B------:R-:W2:Y:S04]  /*46410*/  LDL R9, [R1+0x374] ;  /* 0x0003740001097983 */ /* 0x000ea80000100800 */
[----:B------:R-:W2:Y:S04]  /*46420*/  LDL R8, [R1+0x378] ;  /* 0x0003780001087983 */ /* 0x000ea80000100800 */
[----:B------:R-:W3:Y:S04]  /*46430*/  LDL R21, [R1+0x37c] ;  /* 0x00037c0001157983 */ /* 0x000ee80000100800 */
[----:B------:R-:W3:Y:S04]  /*46440*/  LDL R20, [R1+0x380] ;  /* 0x0003800001147983 */ /* 0x000ee80000100800 */
[----:B------:R-:W4:Y:S04]  /*46450*/  LDL R17, [R1+0x384] ;  /* 0x0003840001117983 */ /* 0x000f280000100800 */
[----:B------:R-:W4:Y:S04]  /*46460*/  LDL R16, [R1+0x388] ;  /* 0x0003880001107983 */ /* 0x000f280000100800 */
[----:B------:R-:W4:Y:S04]  /*46470*/  LDL R11, [R1+0x3b4] ;  /* 0x0003b400010b7983 */ /* 0x000f280000100800 */
[----:B------:R-:W4:Y:S01]  /*46480*/  LDL R10, [R1+0x3b8] ;  /* 0x0003b800010a7983 */ /* 0x000f220000100800 */
[----:B------:R-:W-:-:S03]  /*46490*/  PRMT R32, RZ, 0x7610, R32 ;  /* 0x00007610ff207816 */ /* 0x000fc60000000020 */
[----:B------:R-:W4:Y:S04]  /*464a0*/  LDL R13, [R1+0x3bc] ;  /* 0x0003bc00010d7983 */ /* 0x000f280000100800 */
[----:B------:R-:W4:Y:S01]  /*464b0*/  LDL R12, [R1+0x3c0] ;  /* 0x0003c000010c7983 */ /* 0x000f220000100800 */
[----:B------:R-:W-:Y:S02]  /*464c0*/  PRMT R31, RZ, 0x7610, R31 ;  /* 0x00007610ff1f7816 */ /* 0x000fe4000000001f */
[----:B------:R-:W-:Y:S01]  /*464d0*/  PRMT R30, RZ, 0x7610, R30 ;  /* 0x00007610ff1e7816 */ /* 0x000fe2000000001e */
[----:B--2---:R3:W2:Y:S02]  /*464e0*/  @!P1 LDG.E.U8 R32, desc[UR20][R8.64] ;  /* 0x0000001408209981 */ /* 0x0046a4000c1e1100 */
[----:B---3--:R-:W-:-:S02]  /*464f0*/  @!P1 IMAD.MOV.U32 R8, RZ, RZ, R20 ;  /* 0x000000ffff089224 */ /* 0x008fc400078e0014 */
[----:B------:R-:W-:Y:S01]  /*46500*/  @!P1 IMAD.MOV.U32 R9, RZ, RZ, R21 ;  /* 0x000000ffff099224 */ /* 0x000fe200078e0015 */
[----:B------:R-:W3:Y:S04]  /*46510*/  LDL R20, [R1+0x3c8] ;  /* 0x0003c80001147983 */ /* 0x000ee80000100800 */
[----:B------:R-:W2:Y:S04]  /*46520*/  LDL R21, [R1+0x3c4] ;  /* 0x0003c40001157983 */ /* 0x000ea80000100800 */
[----:B------:R4:W2:Y:S01]  /*46530*/  @!P1 LDG.E.U8 R31, desc[UR20][R8.64] ;  /* 0x00000014081f9981 */ /* 0x0008a2000c1e1100 */
[----:B------:R-:W-:Y:S01]  /*46540*/  PRMT R15, RZ, 0x7610, R15 ;  /* 0x00007610ff0f7816 */ /* 0x000fe2000000000f */
[----:B----4-:R-:W-:-:S02]  /*46550*/  @!P1 IMAD.MOV.U32 R8, RZ, RZ, R16 ;  /* 0x000000ffff089224 */ /* 0x010fc400078e0010 */
[----:B------:R-:W-:Y:S01]  /*46560*/  @!P1 IMAD.MOV.U32 R9, RZ, RZ, R17 ;  /* 0x000000ffff099224 */ /* 0x000fe200078e0011 */
[----:B------:R-:W-:Y:S02]  /*46570*/  PRMT R29, RZ, 0x7610, R29 ;  /* 0x00007610ff1d7816 */ /* 0x000fe4000000001d */
[----:B------:R-:W-:Y:S01]  /*46580*/  PRMT R23, RZ, 0x7610, R23 ;  /* 0x00007610ff177816 */ /* 0x000fe20000000017 */
[----:B------:R-:W4:Y:S04]  /*46590*/  LDL R17, [R1+0x3f4] ;  /* 0x0003f40001117983 */ /* 0x000f280000100800 */
[----:B------:R0:W4:Y:S04]  /*465a0*/  @!P1 LDG.E.U8 R30, desc[UR20][R8.64] ;  /* 0x00000014081e9981 */ /* 0x000128000c1e1100 */
[----:B------:R-:W4:Y:S01]  /*465b0*/  LDL R16, [R1+0x3f8] ;  /* 0x0003f80001107983 */ /* 0x000f220000100800 */
[----:B0-----:R-:W-:-:S02]  /*465c0*/  @!P1 IMAD.MOV.U32 R8, RZ, RZ, R10 ;  /* 0x000000ffff089224 */ /* 0x001fc400078e000a */
        /* <DEDUP_REMOVED lines=10> */
[----:B--2---:R-:W-:-:S05]  /*46670*/  @!P1 IMAD.MOV.U32 R9, RZ, RZ, R21 ;  /* 0x000000ffff099224 */ /* 0x004fca00078e0015 */
[----:B------:R4:W2:Y:S01]  /*46680*/  @!P1 LDG.E.U8 R23, desc[UR20][R8.64] ;  /* 0x0000001408179981 */ /* 0x0008a2000c1e1100 */
[----:B------:R-:W-:Y:S02]  /*46690*/  PRMT R28, RZ, 0x7610, R28 ;  /* 0x00007610ff1c7816 */ /* 0x000fe4000000001c */
[----:B------:R-:W-:Y:S01]  /*466a0*/  PRMT R24, RZ, 0x7610, R24 ;  /* 0x00007610ff187816 */ /* 0x000fe20000000018 */
[----:B----4-:R-:W-:Y:S02]  /*466b0*/  @!P1 IMAD.MOV.U32 R9, RZ, RZ, R17 ;  /* 0x000000ffff099224 */ /* 0x010fe400078e0011 */
[----:B------:R-:W-:-:S05]  /*466c0*/  @!P1 IMAD.MOV.U32 R8, RZ, RZ, R16 ;  /* 0x000000ffff089224 */ /* 0x000fca00078e0010 */
[----:B------:R0:W3:Y:S04]  /*466d0*/  @!P1 LDG.E.U8 R28, desc[UR20][R8.64] ;  /* 0x00000014081c9981 */ /* 0x0000e8000c1e1100 */
[----:B------:R1:W-:Y:S04]  /*466e0*/  STL [R1+0x60], R15 ;  /* 0x0000600f01007387 */ /* 0x0003e80000100800 */
[----:B------:R-:W4:Y:S04]  /*466f0*/  LDL R21, [R1+0x454] ;  /* 0x0004540001157983 */ /* 0x000f280000100800 */
[----:B------:R-:W3:Y:S04]  /*46700*/  LDL R20, [R1+0x460] ;  /* 0x0004600001147983 */ /* 0x000ee80000100800 */
[----:B-1----:R-:W3:Y:S01]  /*46710*/  LDL R15, [R1+0x458] ;  /* 0x00045800010f7983 */ /* 0x002ee20000100800 */
[----:B0-----:R-:W-:-:S02]  /*46720*/  @!P1 IMAD.MOV.U32 R8, RZ, RZ, R10 ;  /* 0x000000ffff089224 */ /* 0x001fc400078e000a */
[----:B------:R-:W-:Y:S01]  /*46730*/  @!P1 IMAD.MOV.U32 R9, RZ, RZ, R11 ;  /* 0x000000ffff099224 */ /* 0x000fe200078e000b */
[----:B------:R-:W-:-:S04]  /*46740*/  PRMT R2, RZ, 0x7610, R2 ;  /* 0x00007610ff027816 */ /* 0x000fc80000000002 */
[----:B------:R0:W3:Y:S02]  /*46750*/  @!P1 LDG.E.U8 R24, desc[UR20][R8.64] ;  /* 0x0000001408189981 */ /* 0x0000e4000c1e1100 */
[----:B0-----:R-:W-:Y:S02]  /*46760*/  @!P1 IMAD.MOV.U32 R8, RZ, RZ, R12 ;  /* 0x000000ffff089224 */ /* 0x001fe400078e000c */
[----:B------:R-:W-:-:S05]  /*46770*/  @!P1 IMAD.MOV.U32 R9, RZ, RZ, R13 ;  /* 0x000000ffff099224 */ /* 0x000fca00078e000d */
[----:B------:R4:W3:Y:S04]  /*46780*/  @!P1 LDG.E.U8 R2, desc[UR20][R8.64] ;  /* 0x0000001408029981 */ /* 0x0008e8000c1e1100 */
[----:B--2---:R0:W-:Y:S04]  /*46790*/  STL [R1+0x58], R23 ;  /* 0x0000581701007387 */ /* 0x0041e80000100800 */
[----:B0-----:R-:W2:Y:S04]  /*467a0*/  LDL R23, [R1+0x45c] ;  /* 0x00045c0001177983 */ /* 0x001ea80000100800 */
[----:B------:R-:W-:Y:S04]  /*467b0*/  STL [R1+0x6c], R32 ;  /* 0x00006c2001007387 */ /* 0x000fe80000100800 */
[----:B------:R-:W2:Y:S04]  /*467c0*/  LDL R17, [R1+0x464] ;  /* 0x0004640001117983 */ /* 0x000ea80000100800 */
[----:B------:R-:W2:Y:S01]  /*467d0*/  LDL R16, [R1+0x468] ;  /* 0x0004680001107983 */ /* 0x000ea20000100800 */
[----:B------:R-:W-:-:S02]  /*467e0*/  PRMT R27, RZ, 0x7610, R27 ;  /* 0x00007610ff1b7816 */ /* 0x000fc4000000001b */
[----:B------:R-:W-:Y:S01]  /*467f0*/  PRMT R22, RZ, 0x7610, R22 ;  /* 0x00007610ff167816 */ /* 0x000fe20000000016 */
[----:B----4-:R-:W-:Y:S02]  /*46800*/  @!P1 IMAD.MOV.U32 R9, RZ, RZ, R21 ;  /* 0x000000ffff099224 */ /* 0x010fe400078e0015 */
[----:B---3--:R-:W-:-:S05]  /*46810*/  @!P1 IMAD.MOV.U32 R8, RZ, RZ, R15 ;  /* 0x000000ffff089224 */ /* 0x008fca00078e000f */
[----:B------:R0:W3:Y:S04]  /*46820*/  @!P1 LDG.E.U8 R27, desc[UR20][R8.64] ;  /* 0x00000014081b9981 */ /* 0x0000e8000c1e1100 */
[----:B------:R-:W-:Y:S01]  /*46830*/  STL [R1+0x68], R31 ;  /* 0x0000681f01007387 */ /* 0x000fe20000100800 */
[----:B------:R-:W-:-:S03]  /*46840*/  PRMT R4, RZ, 0x7610, R4 ;  /* 0x00007610ff047816 */ /* 0x000fc60000000004 */
[----:B------:R-:W4:Y:S04]  /*46850*/  LDL R11, [R1+0x494] ;  /* 0x00049400010b7983 */ /* 0x000f280000100800 */
[----:B------:R-:W3:Y:S01]  /*46860*/  LDL R10, [R1+0x498] ;  /* 0x00049800010a7983 */ /* 0x000ee20000100800 */
[----:B0-----:R-:W-:-:S03]  /*46870*/  @!P1 IMAD.MOV.U32 R8, RZ, RZ, R20 ;  /* 0x000000ffff089224 */ /* 0x001fc600078e0014 */
[----:B------:R-:W-:Y:S04]  /*46880*/  STL [R1+0x64], R30 ;  /* 0x0000641e01007387 */ /* 0x000fe80000100800 */
[----:B------:R-:W3:Y:S04]  /*46890*/  LDL R13, [R1+0x49c] ;  /* 0x00049c00010d7983 */ /* 0x000ee80000100800 */
[----:B------:R-:W3:Y:S04]  /*468a0*/  LDL R12, [R1+0x4a0] ;  /* 0x0004a000010c7983 */ /* 0x000ee80000100800 */
[----:B------:R-:W-:Y:S04]  /*468b0*/  STL [R1+0x16f8], R2 ;  /* 0x0016f80201007387 */ /* 0x000fe80000100800 */
[----:B------:R0:W-:Y:S04]  /*468c0*/  STL [R1+0x50], R24 ;  /* 0x0000501801007387 */ /* 0x0001e80000100800 */
[----:B------:R-:W3:Y:S04]  /*468d0*/  LDL R21, [R1+0x4a8] ;  /* 0x0004a80001157983 */ /* 0x000ee80000100800 */
[----:B------:R-:W3:Y:S04]  /*468e0*/  LDL R15, [R1+0x4d8] ;  /* 0x0004d800010f7983 */ /* 0x000ee80000100800 */
[----:B0-----:R-:W3:Y:S01]  /*468f0*/  LDL R24, [R1+0x4a4] ;  /* 0x0004a40001187983 */ /* 0x001ee20000100800 */
[----:B--2---:R-:W-:-:S05]  /*46900*/  @!P1 IMAD.MOV.U32 R9, RZ, RZ, R23 ;  /* 0x000000ffff099224 */ /* 0x004fca00078e0017 */
[----:B------:R0:W2:Y:S02]  /*46910*/  @!P1 LDG.E.U8 R22, desc[UR20][R8.64] ;  /* 0x0000001408169981 */ /* 0x0000a4000c1e1100 */
[----:B0-----:R-:W-:Y:S02]  /*46920*/  @!P1 IMAD.MOV.U32 R8, RZ, RZ, R16 ;  /* 0x000000ffff089224 */ /* 0x001fe400078e0010 */
[----:B------:R-:W-:-:S05]  /*46930*/  @!P1 IMAD.MOV.U32 R9, RZ, RZ, R17 ;  /* 0x000000ffff099224 */ /* 0x000fca00078e0011 */
[----:B------:R4:W2:Y:S04]  /*46940*/  @!P1 LDG.E.U8 R4, desc[UR20][R8.64] ;  /* 0x0000001408049981 */ /* 0x0008a8000c1e1100 */
[----:B------:R-:W-:Y:S04]  /*46950*/  STL [R1+0x5c], R29 ;  /* 0x00005c1d01007387 */ /* 0x000fe80000100800 */
[----:B------:R-:W2:Y:S01]  /*46960*/  LDL R20, [R1+0x4d4] ;  /* 0x0004d40001147983 */ /* 0x000ea20000100800 */
[----:B------:R-:W-:-:S03]  /*46970*/  PRMT R26, RZ, 0x7610, R26 ;  /* 0x00007610ff1a7816 */ /* 0x000fc6000000001a */
[----:B------:R-:W2:Y:S01]  /*46980*/  LDL R23, [R1+0x4dc] ;  /* 0x0004dc0001177983 */ /* 0x000ea20000100800 */
[----:B------:R-:W-:Y:S01]  /*46990*/  PRMT R25, RZ, 0x7610, R25 ;  /* 0x00007610ff197816 */ /* 0x000fe20000000019 */
[----:B----4-:R-:W-:Y:S02]  /*469a0*/  @!P1 IMAD.MOV.U32 R9, RZ, RZ, R11 ;  /* 0x000000ffff099224 */ /* 0x010fe400078e000b */
[----:B---3--:R-:W-:-:S05]  /*469b0*/  @!P1 IMAD.MOV.U32 R8, RZ, RZ, R10 ;  /* 0x000000ffff089224 */ /* 0x008fca00078e000a */
[----:B------:R0:W3:Y:S01]  /*469c0*/  @!P1 LDG.E.U8 R26, desc[UR20][R8.64] ;  /* 0x00000014081a9981 */ /* 0x0000e2000c1e1100 */
[----:B------:R-:W-:Y:S01]  /*469d0*/  PRMT R0, RZ, 0x7610, R0 ;  /* 0x00007610ff007816 */ /* 0x000fe20000000000 */
[----:B0-----:R-:W-:Y:S02]  /*469e0*/  @!P1 IMAD.MOV.U32 R8, RZ, RZ, R12 ;  /* 0x000000ffff089224 */ /* 0x001fe400078e000c */
[----:B------:R-:W-:-:S05]  /*469f0*/  @!P1 IMAD.MOV.U32 R9, RZ, RZ, R13 ;  /* 0x000000ffff099224 */ /* 0x000fca00078e000d */
[----:B------:R0:W4:Y:S02]  /*46a00*/  @!P1 LDG.E.U8 R25, desc[UR20][R8.64] ;  /* 0x0000001408199981 */ /* 0x000124000c1e1100 */
[----:B0-----:R-:W-:Y:S02]  /*46a10*/  @!P1 IMAD.MOV.U32 R8, RZ, RZ, R21 ;  /* 0x000000ffff089224 */ /* 0x001fe400078e0015 */
[----:B------:R-:W-:-:S05]  /*46a20*/  @!P1 IMAD.MOV.U32 R9, RZ, RZ, R24 ;  /* 0x000000ffff099224 */ /* 0x000fca00078e0018 */
[----:B------:R0:W3:Y:S04]  /*46a30*/  @!P1 LDG.E.U8 R0, desc[UR20][R8.64] ;  /* 0x0000001408009981 */ /* 0x0000e8000c1e1100 */
[----:B--2---:R1:W-:Y:S04]  /*46a40*/  STL [R1+0x44], R22 ;  /* 0x0000441601007387 */ /* 0x0043e80000100800 */
[----:B------:R-:W2:Y:S04]  /*46a50*/  LDL R16, [R1+0x4e8] ;  /* 0x0004e80001107983 */ /* 0x000ea80000100800 */
[----:B-1----:R-:W2:Y:S04]  /*46a60*/  LDL R22, [R1+0x4e0] ;  /* 0x0004e00001167983 */ /* 0x002ea80000100800 */
[----:B------:R-:W-:Y:S04]  /*46a70*/  STL [R1+0x16fc], R4 ;  /* 0x0016fc0401007387 */ /* 0x000fe80000100800 */
[----:B------:R-:W-:Y:S04]  /*46a80*/  STL [R1+0x54], R28 ;  /* 0x0000541c01007387 */ /* 0x000fe80000100800 */
[----:B------:R-:W4:Y:S04]  /*46a90*/  LDL R17, [R1+0x4e4] ;  /* 0x0004e40001117983 */ /* 0x000f280000100800 */
[----:B------:R-:W4:Y:S04]  /*46aa0*/  LDL R11, [R1+0x514] ;  /* 0x00051400010b7983 */ /* 0x000f280000100800 */
[----:B------:R-:W4:Y:S04]  /*46ab0*/  LDL R10, [R1+0x518] ;  /* 0x00051800010a7983 */ /* 0x000f280000100800 */
[----:B------:R-:W4:Y:S04]  /*46ac0*/  LDL R13, [R1+0x51c] ;  /* 0x00051c00010d7983 */ /* 0x000f280000100800 */
[----:B------:R-:W4:Y:S01]  /*46ad0*/  LDL R12, [R1+0x520] ;  /* 0x00052000010c7983 */ /* 0x000f220000100800 */
[----:B------:R-:W-:Y:S01]  /*46ae0*/  PRMT R14, RZ, 0x7610, R14 ;  /* 0x00007610ff0e7816 */ /* 0x000fe2000000000e */
[----:B0-----:R-:W-:-:S02]  /*46af0*/  @!P1 IMAD.MOV.U32 R8, RZ, RZ, R15 ;  /* 0x000000ffff089224 */ /* 0x001fc400078e000f */
[----:B------:R-:W-:Y:S01]  /*46b00*/  @!P1 IMAD.MOV.U32 R9, RZ, RZ, R20 ;  /* 0x000000ffff099224 */ /* 0x000fe200078e0014 */
[----:B------:R-:W-:-:S04]  /*46b10*/  PRMT R19, RZ, 0x7610, R19 ;  /* 0x00007610ff137816 */ /* 0x000fc80000000013 */
[----:B------:R0:W4:Y:S01]  /*46b20*/  @!P1 LDG.E.U8 R14, desc[UR20][R8.64] ;  /* 0x00000014080e9981 */ /* 0x000122000c1e1100 */
[----:B------:R-:W-:Y:S01]  /*46b30*/  PRMT R3, RZ, 0x7610, R3 ;  /* 0x00007610ff037816 */ /* 0x000fe20000000003 */
[----:B0-----:R-:W-:Y:S01]  /*46b40*/  @!P1 IMAD.MOV.U32 R9, RZ, RZ, R23 ;  /* 0x000000ffff099224 */ /* 0x001fe200078e0017 */
[----:B------:R-:W-:Y:S01]  /*46b50*/  PRMT R18, RZ, 0x7610, R18 ;  /* 0x00007610ff127816 */ /* 0x000fe20000000012 */
[----:B---3--:R0:W-:Y:S04]  /*46b60*/  STL [R1+0x1700], R0 ;  /* 0x0017000001007387 */ /* 0x0081e80000100800 */
[----:B------:R-:W3:Y:S04]  /*46b70*/  LDL R21, [R1+0x524] ;  /* 0x0005240001157983 */ /* 0x000ee80000100800 */
[----:B------:R-:W3:Y:S01]  /*46b80*/  LDL R20, [R1+0x528] ;  /* 0x0005280001147983 */ /* 0x000ee20000100800 */
[----:B0-----:R-:W-:Y:S01]  /*46b90*/  PRMT R0, RZ, 0x7610, R0 ;  /* 0x00007610ff007816 */ /* 0x001fe20000000000 */
[----:B--2---:R-:W-:-:S05]  /*46ba0*/  @!P1 IMAD.MOV.U32 R8, RZ, RZ, R22 ;  /* 0x000000ffff089224 */ /* 0x004fca00078e0016 */
[----:B------:R0:W2:Y:S02]  /*46bb0*/  @!P1 LDG.E.U8 R19, desc[UR20][R8.64] ;  /* 0x0000001408139981 */ /* 0x0000a4000c1e1100 */
[----:B0-----:R-:W-:Y:S02]  /*46bc0*/  @!P1 IMAD.MOV.U32 R8, RZ, RZ, R16 ;  /* 0x000000ffff089224 */ /* 0x001fe400078e0010 */
[----:B----4-:R-:W-:-:S05]  /*46bd0*/  @!P1 IMAD.MOV.U32 R9, RZ, RZ, R17 ;  /* 0x000000ffff099224 */ /* 0x010fca00078e0011 */
[----:B------:R0:W4:Y:S02]  /*46be0*/  @!P1 LDG.E.U8 R3, desc[UR20][R8.64] ;  /* 0x0000001408039981 */ /* 0x000124000c1e1100 */
[----:B0-----:R-:W-:Y:S02]  /*46bf0*/  @!P1 IMAD.MOV.U32 R8, RZ, RZ, R10 ;  /* 0x000000ffff089224 */ /* 0x001fe400078e000a */
[----:B------:R-:W-:-:S05]  /*46c00*/  @!P1 IMAD.MOV.U32 R9, RZ, RZ, R11 ;  /* 0x000000ffff099224 */ /* 0x000fca00078e000b */
[----:B------:R0:W2:Y:S02]  /*46c10*/  @!P1 LDG.E.U8 R18, desc[UR20][R8.64] ;  /* 0x0000001408129981 */ /* 0x0000a4000c1e1100 */
[----:B0-----:R-:W-:Y:S02]  /*46c20*/  @!P1 IMAD.MOV.U32 R8, RZ, RZ, R12 ;  /* 0x000000ffff089224 */ /* 0x001fe400078e000c */
[----:B------:R-:W-:-:S05]  /*46c30*/  @!P1 IMAD.MOV.U32 R9, RZ, RZ, R13 ;  /* 0x000000ffff099224 */ /* 0x000fca00078e000d */
[----:B------:R0:W2:Y:S04]  /*46c40*/  @!P1 LDG.E.U8 R0, desc[UR20][R8.64] ;  /* 0x0000001408009981 */ /* 0x0000a8000c1e1100 */
[----:B------:R-:W-:Y:S04]  /*46c50*/  STL [R1+0x48], R27 ;  /* 0x0000481b01007387 */ /* 0x000fe80000100800 */
[----:B------:R-:W2:Y:S04]  /*46c60*/  LDL R15, [R1+0x554] ;  /* 0x00055400010f7983 */ /* 0x000ea80000100800 */
[----:B------:R1:W-:Y:S04]  /*46c70*/  STL [R1+0x30], R14 ;  /* 0x0000300e01007387 */ /* 0x0003e80000100800 */
[----:B------:R-:W2:Y:S04]  /*46c80*/  LDL R17, [R1+0x55c] ;  /* 0x00055c0001117983 */ /* 0x000ea80000100800 */
[----:B------:R-:W2:Y:S04]  /*46c90*/  LDL R16, [R1+0x560] ;  /* 0x0005600001107983 */ /* 0x000ea80000100800 */
[----:B-1----:R-:W2:Y:S01]  /*46ca0*/  LDL R14, [R1+0x558] ;  /* 0x00055800010e7983 */ /* 0x002ea20000100800 */
[----:B0-----:R-:W-:-:S02]  /*46cb0*/  PRMT R8, RZ, 0x7610, R8 ;  /* 0x00007610ff087816 */ /* 0x001fc40000000008 */
[----:B------:R-:W-:Y:S01]  /*46cc0*/  PRMT R64, RZ, 0x7610, R64 ;  /* 0x00007610ff407816 */ /* 0x000fe20000000040 */
[----:B---3--:R-:W-:Y:S01]  /*46cd0*/  @!P1 IMAD.MOV.U32 R9, RZ, RZ, R21 ;  /* 0x000000ffff099224 */ /* 0x008fe200078e0015 */
[----:B----4-:R-:W-:Y:S04]  /*46ce0*/  STL [R1+0x1704], R3 ;  /* 0x0017040301007387 */ /* 0x010fe80000100800 */
[----:B------:R-:W3:Y:S04]  /*46cf0*/  LDL R11, [R1+0x564] ;  /* 0x00056400010b7983 */ /* 0x000ee80000100800 */
[----:B------:R-:W4:Y:S04]  /*46d00*/  LDL R10, [R1+0x568] ;  /* 0x00056800010a7983 */ /* 0x000f280000100800 */
[----:B------:R-:W-:Y:S04]  /*46d10*/  STL [R1+0x3c], R26 ;  /* 0x00003c1a01007387 */ /* 0x000fe80000100800 */
[----:B--2---:R0:W-:Y:S04]  /*46d20*/  STL [R1+0x2c], R19 ;  /* 0x00002c1301007387 */ /* 0x0041e80000100800 */
[----:B0-----:R-:W2:Y:S04]  /*46d30*/  LDL R19, [R1+0x594] ;  /* 0x0005940001137983 */ /* 0x001ea80000100800 */
[----:B------:R0:W-:Y:S04]  /*46d40*/  STL [R1+0x24], R18 ;  /* 0x0000241201007387 */ /* 0x0001e80000100800 */
[----:B------:R-:W-:Y:S04]  /*46d50*/  STL [R1+0x38], R25 ;  /* 0x0000381901007387 */ /* 0x000fe80000100800 */
[----:B0-----:R-:W2:Y:S04]  /*46d60*/  LDL R18, [R1+0x598] ;  /* 0x0005980001127983 */ /* 0x001ea80000100800 */
[----:B------:R-:W-:Y:S04]  /*46d70*/  STL [R1+0x1708], R0 ;  /* 0x0017080001007387 */ /* 0x000fe80000100800 */
[----:B------:R-:W2:Y:S04]  /*46d80*/  LDL R13, [R1+0x59c] ;  /* 0x00059c00010d7983 */ /* 0x000ea80000100800 */
[----:B------:R-:W2:Y:S04]  /*46d90*/  LDL R12, [R1+0x5a0] ;  /* 0x0005a000010c7983 */ /* 0x000ea80000100800 */
[----:B------:R0:W-:Y:S04]  /*46da0*/  STL.S16 [R1+0x18], R8 ;  /* 0x0000180801007387 */ /* 0x0001e80000100600 */
[----:B------:R-:W2:Y:S01]  /*46db0*/  LDL R23, [R1+0x5a4] ;  /* 0x0005a40001177983 */ /* 0x000ea20000100800 */
[----:B0-----:R-:W-:-:S03]  /*46dc0*/  @!P1 IMAD.MOV.U32 R8, RZ, RZ, R20 ;  /* 0x000000ffff089224 */ /* 0x001fc600078e0014 */
[----:B------:R-:W2:Y:S04]  /*46dd0*/  LDL R20, [R1+0x5a8] ;  /* 0x0005a80001147983 */ /* 0x000ea80000100800 */
[----:B------:R-:W2:Y:S04]  /*46de0*/  @!P1 LDG.E.U8 R64, desc[UR20][R8.64] ;  /* 0x0000001408409981 */ /* 0x000ea8000c1e1100 */
[----:B--2---:R0:W-:Y:S04]  /*46df0*/  STL [R1+0x170c], R64 ;  /* 0x00170c4001007387 */ /* 0x0041e80000100800 */
[----:B0-----:R-:W2:Y:S01]  /*46e00*/  LDL.LU R64, [R1+0x18] ;  /* 0x0000180001407983 */ /* 0x001ea20000300800 */
[----:B------:R-:W-:-:S02]  /*46e10*/  @!P1 IMAD.MOV.U32 R8, RZ, RZ, R14 ;  /* 0x000000ffff089224 */ /* 0x000fc400078e000e */
[----:B------:R-:W-:Y:S01]  /*46e20*/  @!P1 IMAD.MOV.U32 R9, RZ, RZ, R15 ;  /* 0x000000ffff099224 */ /* 0x000fe200078e000f */
[----:B------:R-:W3:Y:S04]  /*46e30*/  LDL R14, [R1+0x5d8] ;  /* 0x0005d800010e7983 */ /* 0x000ee80000100800 */
[----:B------:R-:W3:Y:S04]  /*46e40*/  LDL R15, [R1+0x5d4] ;  /* 0x0005d400010f7983 */ /* 0x000ee80000100800 */
[----:B------:R-:W3:Y:S04]  /*46e50*/  LDL R22, [R1+0x5dc] ;  /* 0x0005dc0001167983 */ /* 0x000ee80000100800 */
[----:B------:R-:W3:Y:S04]  /*46e60*/  LDL R21, [R1+0x5e0] ;  /* 0x0005e00001157983 */ /* 0x000ee80000100800 */
[----:B--2---:R0:W2:Y:S01]  /*46e70*/  @!P1 LDG.E.U8 R64, desc[UR20][R8.64] ;  /* 0x0000001408409981 */ /* 0x0040a2000c1e1100 */
[----:B------:R-:W-:-:S02]  /*46e80*/  PRMT R4, RZ, 0x7610, R4 ;  /* 0x00007610ff047816 */ /* 0x000fc40000000004 */
[----:B------:R-:W-:Y:S01]  /*46e90*/  PRMT R6, RZ, 0x7610, R6 ;  /* 0x00007610ff067816 */ /* 0x000fe20000000006 */
[----:B0-----:R-:W-:Y:S02]  /*46ea0*/  @!P1 IMAD.MOV.U32 R8, RZ, RZ, R16 ;  /* 0x000000ffff089224 */ /* 0x001fe400078e0010 */
[----:B------:R-:W-:-:S05]  /*46eb0*/  @!P1 IMAD.MOV.U32 R9, RZ, RZ, R17 ;  /* 0x000000ffff099224 */ /* 0x000fca00078e0011 */
[----:B------:R4:W2:Y:S01]  /*46ec0*/  @!P1 LDG.E.U8 R4, desc[UR20][R8.64] ;  /* 0x0000001408049981 */ /* 0x0008a2000c1e1100 */
[----:B------:R-:W-:Y:S01]  /*46ed0*/  PRMT R0, RZ, 0x7610, R0 ;  /* 0x00007610ff007816 */ /* 0x000fe20000000000 */
[----:B----4-:R-:W-:Y:S02]  /*46ee0*/  @!P1 IMAD.MOV.U32 R8, RZ, RZ, R10 ;  /* 0x000000ffff089224 */ /* 0x010fe400078e000a */
[----:B---3--:R-:W-:-:S05]  /*46ef0*/  @!P1 IMAD.MOV.U32 R9, RZ, RZ, R11 ;  /* 0x000000ffff099224 */ /* 0x008fca00078e000b */
[----:B------:R0:W3:Y:S02]  /*46f00*/  @!P1 LDG.E.U8 R6, desc[UR20][R8.64] ;  /* 0x0000001408069981 */ /* 0x0000e4000c1e1100 */
[----:B0-----:R-:W-:Y:S02]  /*46f10*/  @!P1 IMAD.MOV.U32 R8, RZ, RZ, R18 ;  /* 0x000000ffff089224 */ /* 0x001fe400078e0012 */
[----:B------:R-:W-:-:S05]  /*46f20*/  @!P1 IMAD.MOV.U32 R9, RZ, RZ, R19 ;  /* 0x000000ffff099224 */ /* 0x000fca00078e0013 */
[----:B------:R0:W4:Y:S02]  /*46f30*/  @!P1 LDG.E.U8 R0, desc[UR20][R8.64] ;  /* 0x0000001408009981 */ /* 0x000124000c1e1100 */
[----:B0-----:R-:W-:Y:S02]  /*46f40*/  @!P1 IMAD.MOV.U32 R8, RZ, RZ, R12 ;  /* 0x000000ffff089224 */ /* 0x001fe400078e000c */
[----:B------:R-:W-:Y:S01]  /*46f50*/  @!P1 IMAD.MOV.U32 R9, RZ, RZ, R13 ;  /* 0x000000ffff099224 */ /* 0x000fe200078e000d */
[----:B--2---:R-:W-:Y:S04]  /*46f60*/  STL [R1+0x1710], R64 ;  /* 0x0017104001007387 */ /* 0x004fe80000100800 */
        /* <DEDUP_REMOVED lines=8> */
[----:B------:R0:W-:Y:S04]  /*46ff0*/  STS.U8 [R46+UR9+0x18980], R92 ;  /* 0x0189805c2e007988 */ /* 0x0001e80008000009 */
[----:B------:R1:W-:Y:S04]  /*47000*/  STS.U8 [R46+UR9+0x18d80], R90 ;  /* 0x018d805a2e007988 */ /* 0x0003e80008000009 */
[----:B------:R-:W-:Y:S04]  /*47010*/  STS.U8 [R46+UR9+0x19180], R88 ;  /* 0x019180582e007988 */ /* 0x000fe80008000009 */
[----:B------:R0:W-:Y:S04]  /*47020*/  STS.U8 [R46+UR9+0x19580], R86 ;  /* 0x019580562e007988 */ /* 0x0001e80008000009 */
[----:B------:R0:W-:Y:S04]  /*47030*/  STS.U8 [R46+UR9+0x19980], R84 ;  /* 0x019980542e007988 */ /* 0x0001e80008000009 */
        /* <DEDUP_REMOVED lines=24> */
[----:B------:R-:W-:Y:S01]  /*471c0*/  STS.U8 [R46+UR9+0x1f980], R59 ;  /* 0x01f9803b2e007988 */ /* 0x000fe20008000009 */
[----:B------:R-:W-:-:S03]  /*471d0*/  PRMT R2, RZ, 0x7610, R2 ;  /* 0x00007610ff027816 */ /* 0x000fc60000000002 */
[----:B------:R-:W-:Y:S04]  /*471e0*/  STS.U8 [R46+UR9+0x1fd80], R61 ;  /* 0x01fd803d2e007988 */ /* 0x000fe80008000009 */
[----:B------:R-:W-:Y:S04]  /*471f0*/  STS.U8 [R47+UR9+0x18200], R63 ;  /* 0x0182003f2f007988 */ /* 0x000fe80008000009 */
[----:B------:R-:W-:Y:S04]  /*47200*/  STS.U8 [R47+UR9+0x18600], R65 ;  /* 0x018600412f007988 */ /* 0x000fe80008000009 */
[----:B------:R-:W-:Y:S04]  /*47210*/  STS.U8 [R47+UR9+0x18a00], R67 ;  /* 0x018a00432f007988 */ /* 0x000fe80008000009 */
[----:B------:R-:W-:Y:S04]  /*47220*/  STS.U8 [R47+UR9+0x18e00], R69 ;  /* 0x018e00452f007988 */ /* 0x000fe80008000009 */
[----:B------:R-:W-:Y:S01]  /*47230*/  STS.U8 [R47+UR9+0x19200], R71 ;  /* 0x019200472f007988 */ /* 0x000fe20008000009 */
[----:B------:R-:W-:-:S03]  /*47240*/  PRMT R5, RZ, 0x7610, R5 ;  /* 0x00007610ff057816 */ /* 0x000fc60000000005 */
[----:B------:R0:W3:Y:S04]  /*47250*/  @!P1 LDG.E.U8 R2, desc[UR20][R8.64] ;  /* 0x0000001408029981 */ /* 0x0000e8000c1e1100 */
[----:B------:R-:W-:Y:S04]  /*47260*/  STS.U8 [R47+UR9+0x19600], R73 ;  /* 0x019600492f007988 */ /* 0x000fe80008000009 */
[----:B------:R-:W-:Y:S04]  /*47270*/  STS.U8 [R47+UR9+0x19a00], R75 ;  /* 0x019a004b2f007988 */ /* 0x000fe80008000009 */
[----:B------:R-:W-:Y:S04]  /*47280*/  STS.U8 [R47+UR9+0x19e00], R77 ;  /* 0x019e004d2f007988 */ /* 0x000fe80008000009 */
[----:B------:R-:W-:Y:S04]  /*47290*/  STS.U8 [R47+UR9+0x1a200], R79 ;  /* 0x01a2004f2f007988 */ /* 0x000fe80008000009 */
[----:B------:R-:W-:Y:S01]  /*472a0*/  STS.U8 [R47+UR9+0x1a600], R81 ;  /* 0x01a600512f007988 */ /* 0x000fe20008000009 */
[----:B------:R-:W-:-:S02]  /*472b0*/  PRMT R3, RZ, 0x7610, R3 ;  /* 0x00007610ff037816 */ /* 0x000fc40000000003 */
[----:B0-----:R-:W-:Y:S02]  /*472c0*/  PRMT R92, RZ, 0x7610, R92 ;  /* 0x00007610ff5c7816 */ /* 0x001fe4000000005c */
[----:B-1----:R-:W-:Y:S02]  /*472d0*/  PRMT R90, RZ, 0x7610, R90 ;  /* 0x00007610ff5a7816 */ /* 0x002fe4000000005a */
[----:B------:R-:W-:Y:S01]  /*472e0*/  PRMT R86, RZ, 0x7610, R86 ;  /* 0x00007610ff567816 */ /* 0x000fe20000000056 */
[----:B------:R-:W-:Y:S02]  /*472f0*/  @!P1 IMAD.MOV.U32 R8, RZ, RZ, R20 ;  /* 0x000000ffff089224 */ /* 0x000fe400078e0014 */
[----:B------:R-:W-:Y:S01]  /*47300*/  @!P1 IMAD.MOV.U32 R9, RZ, RZ, R23 ;  /* 0x000000ffff099224 */ /* 0x000fe200078e0017 */
[----:B------:R-:W3:Y:S04]  /*47310*/  LDL R20, [R1+0x658] ;  /* 0x0006580001147983 */ /* 0x000ee80000100800 */
[----:B------:R-:W4:Y:S04]  /*47320*/  LDL R23, [R1+0x654] ;  /* 0x0006540001177983 */ /* 0x000f280000100800 */
[----:B------:R-:W-:Y:S04]  /*47330*/  STS.U8 [R47+UR9+0x1aa00], R83 ;  /* 0x01aa00532f007988 */ /* 0x000fe80008000009 */
[----:B------:R0:W4:Y:S04]  /*47340*/  @!P1 LDG.E.U8 R5, desc[UR20][R8.64] ;  /* 0x0000001408059981 */ /* 0x000128000c1e1100 */
[----:B------:R-:W-:Y:S04]  /*47350*/  STS.U8 [R47+UR9+0x1ae00], R85 ;  /* 0x01ae00552f007988 */ /* 0x000fe80008000009 */
[----:B------:R-:W-:Y:S04]  /*47360*/  STS.U8 [R47+UR9+0x1b200], R87 ;  /* 0x01b200572f007988 */ /* 0x000fe80008000009 */
[----:B------:R-:W-:Y:S04]  /*47370*/  STS.U8 [R47+UR9+0x1b600], R89 ;  /* 0x01b600592f007988 */ /* 0x000fe80008000009 */
[----:B------:R-:W-:Y:S04]  /*47380*/  STS.U8 [R47+UR9+0x1ba00], R91 ;  /* 0x01ba005b2f007988 */ /* 0x000fe80008000009 */
[----:B------:R1:W-:Y:S01]  /*47390*/  STS.U8 [R47+UR9+0x1be00], R93 ;  /* 0x01be005d2f007988 */ /* 0x0003e20008000009 */
[----:B------:R-:W-:-:S02]  /*473a0*/  PRMT R84, RZ, 0x7610, R84 ;  /* 0x00007610ff547816 */ /* 0x000fc40000000054 */
[----:B------:R-:W-:Y:S02]  /*473b0*/  PRMT R82, RZ, 0x7610, R82 ;  /* 0x00007610ff527816 */ /* 0x000fe40000000052 */
[----:B------:R-:W-:Y:S02]  /*473c0*/  PRMT R80, RZ, 0x7610, R80 ;  /* 0x00007610ff507816 */ /* 0x000fe40000000050 */
[----:B------:R-:W-:Y:S01]  /*473d0*/  PRMT R78, RZ, 0x7610, R78 ;  /* 0x00007610ff4e7816 */ /* 0x000fe2000000004e */
[----:B0-----:R-:W-:Y:S02]  /*473e0*/  @!P1 IMAD.MOV.U32 R8, RZ, RZ, R14 ;  /* 0x000000ffff089224 */ /* 0x001fe400078e000e */
[----:B------:R-:W-:Y:S01]  /*473f0*/  @!P1 IMAD.MOV.U32 R9, RZ, RZ, R15 ;  /* 0x000000ffff099224 */ /* 0x000fe200078e000f */
[----:B------:R-:W4:Y:S04]  /*47400*/  LDL R14, [R1+0x660] ;  /* 0x00066000010e7983 */ /* 0x000f280000100800 */
[----:B------:R-:W4:Y:S04]  /*47410*/  LDL R15, [R1+0x65c] ;  /* 0x00065c00010f7983 */ /* 0x000f280000100800 */
[----:B------:R0:W4:Y:S01]  /*47420*/  @!P1 LDG.E.U8 R3, desc[UR20][R8.64] ;  /* 0x0000001408039981 */ /* 0x000122000c1e1100 */
[----:B-1----:R-:W-:-:S02]  /*47430*/  PRMT R93, RZ, 0x7610, R93 ;  /* 0x00007610ff5d7816 */ /* 0x002fc4000000005d */
[----:B------:R-:W-:Y:S02]  /*47440*/  PRMT R91, RZ, 0x7610, R91 ;  /* 0x00007610ff5b7816 */ /* 0x000fe4000000005b */
[----:B------:R-:W-:Y:S02]  /*47450*/  PRMT R76, RZ, 0x7610, R76 ;  /* 0x00007610ff4c7816 */ /* 0x000fe4000000004c */
[----:B------:R-:W-:Y:S02]  /*47460*/  PRMT R74, RZ, 0x7610, R74 ;  /* 0x00007610ff4a7816 */ /* 0x000fe4000000004a */
[----:B------:R-:W-:Y:S02]  /*47470*/  PRMT R72, RZ, 0x7610, R72 ;  /* 0x00007610ff487816 */ /* 0x000fe40000000048 */
[----:B------:R-:W-:Y:S02]  /*47480*/  PRMT R70, RZ, 0x7610, R70 ;  /* 0x00007610ff467816 */ /* 0x000fe40000000046 */
[----:B------:R-:W-:-:S02]  /*47490*/  PRMT R68, RZ, 0x7610, R68 ;  /* 0x00007610ff447816 */ /* 0x000fc40000000044 */
[----:B------:R-:W-:Y:S02]  /*474a0*/  PRMT R66, RZ, 0x7610, R66 ;  /* 0x00007610ff427816 */ /* 0x000fe40000000042 */
[----:B------:R-:W-:Y:S01]  /*474b0*/  PRMT R62, RZ, 0x7610, R62 ;  /* 0x00007610ff3e7816 */ /* 0x000fe2000000003e */
[----:B0-----:R-:W-:Y:S02]  /*474c0*/  @!P1 IMAD.MOV.U32 R8, RZ, RZ, R21 ;  /* 0x000000ffff089224 */ /* 0x001fe400078e0015 */
[----:B------:R-:W-:Y:S01]  /*474d0*/  @!P1 IMAD.MOV.U32 R9, RZ, RZ, R22 ;  /* 0x000000ffff099224 */ /* 0x000fe200078e0016 */
[----:B------:R-:W4:Y:S04]  /*474e0*/  LDL R21, [R1+0x668] ;  /* 0x0006680001157983 */ /* 0x000f280000100800 */
[----:B------:R-:W4:Y:S04]  /*474f0*/  LDL R22, [R1+0x664] ;  /* 0x0006640001167983 */ /* 0x000f280000100800 */
[----:B------:R2:W4:Y:S01]  /*47500*/  @!P1 LDG.E.U8 R93, desc[UR20][R8.64] ;  /* 0x00000014085d9981 */ /* 0x000522000c1e1100 */
[----:B------:R-:W-:-:S02]  /*47510*/  PRMT R60, RZ, 0x7610, R60 ;  /* 0x00007610ff3c7816 */ /* 0x000fc4000000003c */
[----:B------:R-:W-:Y:S01]  /*47520*/  PRMT R58, RZ, 0x7610, R58 ;  /* 0x00007610ff3a7816 */ /* 0x000fe2000000003a */
[----:B------:R-:W4:Y:S01]  /*47530*/  LDL R24, [R1+0x7e4] ;  /* 0x0007e40001187983 */ /* 0x000f220000100800 */
[----:B------:R-:W-:Y:S02]  /*47540*/  PRMT R56, RZ, 0x7610, R56 ;  /* 0x00007610ff387816 */ /* 0x000fe40000000038 */
[----:B------:R-:W-:Y:S02]  /*47550*/  PRMT R54, RZ, 0x7610, R54 ;  /* 0x00007610ff367816 */ /* 0x000fe40000000036 */
[----:B------:R-:W-:Y:S02]  /*47560*/  PRMT R52, RZ, 0x7610, R52 ;  /* 0x00007610ff347816 */ /* 0x000fe40000000034 */
[----:B------:R-:W-:Y:S02]  /*47570*/  PRMT R50, RZ, 0x7610, R50 ;  /* 0x00007610ff327816 */ /* 0x000fe40000000032 */
[----:B------:R-:W-:Y:S01]  /*47580*/  PRMT R48, RZ, 0x7610, R48 ;  /* 0x00007610ff307816 */ /* 0x000fe20000000030 */
[----:B------:R-:W4:Y:S01]  /*47590*/  LDL R26, [R1+0x814] ;  /* 0x00081400011a7983 */ /* 0x000f220000100800 */
[----:B------:R-:W-:-:S03]  /*475a0*/  PRMT R7, RZ, 0x7610, R7 ;  /* 0x00007610ff077816 */ /* 0x000fc60000000007 */
[----:B------:R-:W4:Y:S04]  /*475b0*/  LDL R25, [R1+0x854] ;  /* 0x0008540001197983 */ /* 0x000f280000100800 */
        /* <DEDUP_REMOVED lines=21> */
[----:B------:R-:W4:Y:S01]  /*47710*/  LDL R46, [R1+0xae0] ;  /* 0x000ae000012e7983 */ /* 0x000f220000100800 */
[----:B--2---:R-:W-:-:S02]  /*47720*/  @!P1 IMAD.MOV.U32 R9, RZ, RZ, R17 ;  /* 0x000000ffff099224 */ /* 0x004fc400078e0011 */
[----:B------:R-:W-:Y:S01]  /*47730*/  @!P1 IMAD.MOV.U32 R8, RZ, RZ, R16 ;  /* 0x000000ffff089224 */ /* 0x000fe200078e0010 */
[----:B------:R-:W2:Y:S04]  /*47740*/  LDL R17, [R1+0x694] ;  /* 0x0006940001117983 */ /* 0x000ea80000100800 */
[----:B------:R-:W2:Y:S04]  /*47750*/  LDL R16, [R1+0x698] ;  /* 0x0006980001107983 */ /* 0x000ea80000100800 */
[----:B------:R0:W2:Y:S02]  /*47760*/  @!P1 LDG.E.U8 R92, desc[UR20][R8.64] ;  /* 0x00000014085c9981 */ /* 0x0000a4000c1e1100 */
[----:B0-----:R-:W-:-:S02]  /*47770*/  @!P1 IMAD.MOV.U32 R8, RZ, RZ, R10 ;  /* 0x000000ffff089224 */ /* 0x001fc400078e000a */
        /* <DEDUP_REMOVED lines=14> */
[----:B---3--:R-:W-:-:S02]  /*47860*/  @!P1 IMAD.MOV.U32 R8, RZ, RZ, R20 ;  /* 0x000000ffff089224 */ /* 0x008fc400078e0014 */
[----:B----4-:R-:W-:Y:S01]  /*47870*/  @!P1 IMAD.MOV.U32 R9, RZ, RZ, R23 ;  /* 0x000000ffff099224 */ /* 0x010fe200078e0017 */
[----:B------:R-:W3:Y:S04]  /*47880*/  LDL R20, [R1+0x6e0] ;  /* 0x0006e00001147983 */ /* 0x000ee80000100800 */
[----:B------:R-:W4:Y:S04]  /*47890*/  LDL R23, [R1+0x6dc] ;  /* 0x0006dc0001177983 */ /* 0x000f280000100800 */
[----:B------:R0:W4:Y:S02]  /*478a0*/  @!P1 LDG.E.U8 R84, desc[UR20][R8.64] ;  /* 0x0000001408549981 */ /* 0x000124000c1e1100 */
        /* <DEDUP_REMOVED lines=85> */
[----:B0-----:R-:W-:-:S02]  /*47e00*/  PRMT R9, RZ, 0x7610, R9 ;  /* 0x00007610ff097816 */ /* 0x001fc40000000009 */
[----:B------:R0:W2:Y:S02]  /*47e10*/  @!P1 LDG.E.U8 R7, desc[UR20][R10.64] ;  /* 0x000000140a079981 */ /* 0x0000a4000c1e1100 */
[----:B0-----:R-:W-:Y:S02]  /*47e20*/  @!P1 IMAD.MOV.U32 R10, RZ, RZ, R18 ;  /* 0x000000ffff0a9224 */ /* 0x001fe400078e0012 */
[----:B------:R-:W-:Y:S01]  /*47e30*/  @!P1 IMAD.MOV.U32 R11, RZ, RZ, R19 ;  /* 0x000000ffff0b9224 */ /* 0x000fe200078e0013 */
[----:B------:R-:W2:Y:S04]  /*47e40*/  LDL R18, [R1+0x830] ;  /* 0x0008300001127983 */ /* 0x000ea80000100800 */
[----:B------:R-:W2:Y:S04]  /*47e50*/  LDL R19, [R1+0x82c] ;  /* 0x00082c0001137983 */ /* 0x000ea80000100800 */
[----:B------:R0:W2:Y:S02]  /*47e60*/  @!P1 LDG.E.U8 R9, desc[UR20][R12.64] ;  /* 0x000000140c099981 */ /* 0x0000a4000c1e1100 */
[----:B0-----:R-:W-:-:S02]  /*47e70*/  @!P1 IMAD.MOV.U32 R13, RZ, RZ, R24 ;  /* 0x000000ffff0d9224 */ /* 0x001fc400078e0018 */
[----:B------:R-:W2:Y:S01]  /*47e80*/  LDL R24, [R1+0x858] ;  /* 0x0008580001187983 */ /* 0x000ea20000100800 */
[----:B------:R-:W-:Y:S01]  /*47e90*/  PRMT R8, RZ, 0x7610, R8 ;  /* 0x00007610ff087816 */ /* 0x000fe20000000008 */
[----:B---3--:R-:W-:Y:S02]  /*47ea0*/  @!P1 IMAD.MOV.U32 R12, RZ, RZ, R20 ;  /* 0x000000ffff0c9224 */ /* 0x008fe400078e0014 */
[----:B------:R-:W3:Y:S04]  /*47eb0*/  LDL R20, [R1+0x860] ;  /* 0x0008600001147983 */ /* 0x000ee80000100800 */
[----:B------:R0:W3:Y:S02]  /*47ec0*/  @!P1 LDG.E.U8 R8, desc[UR20][R10.64] ;  /* 0x000000140a089981 */ /* 0x0000e4000c1e1100 */
[----:B0-----:R-:W-:-:S02]  /*47ed0*/  PRMT R10, RZ, 0x7610, R10 ;  /* 0x00007610ff0a7816 */ /* 0x001fc4000000000a */
[----:B------:R-:W-:-:S04]  /*47ee0*/  PRMT R11, RZ, 0x7610, R11 ;  /* 0x00007610ff0b7816 */ /* 0x000fc8000000000b */
[----:B------:R0:W3:Y:S04]  /*47ef0*/  @!P1 LDG.E.U8 R10, desc[UR20][R12.64] ;  /* 0x000000140c0a9981 */ /* 0x0000e8000c1e1100 */
[----:B----4-:R1:W4:Y:S01]  /*47f00*/  @!P1 LDG.E.U8 R11, desc[UR20][R14.64] ;  /* 0x000000140e0b9981 */ /* 0x010322000c1e1100 */
[----:B0-----:R-:W-:Y:S01]  /*47f10*/  PRMT R12, RZ, 0x7610, R12 ;  /* 0x00007610ff0c7816 */ /* 0x001fe2000000000c */
[----:B-1----:R-:W-:Y:S02]  /*47f20*/  @!P1 IMAD.MOV.U32 R14, RZ, RZ, R21 ;  /* 0x000000ffff0e9224 */ /* 0x002fe400078e0015 */
[----:B------:R-:W-:Y:S01]  /*47f30*/  @!P1 IMAD.MOV.U32 R15, RZ, RZ, R26 ;  /* 0x000000ffff0f9224 */ /* 0x000fe200078e001a */
[----:B------:R-:W3:Y:S04]  /*47f40*/  LDL R21, [R1+0x85c] ;  /* 0x00085c0001157983 */ /* 0x000ee80000100800 */
[----:B------:R-:W4:Y:S04]  /*47f50*/  LDL R26, [R1+0x868] ;  /* 0x00086800011a7983 */ /* 0x000f280000100800 */
[----:B------:R0:W4:Y:S02]  /*47f60*/  @!P1 LDG.E.U8 R12, desc[UR20][R14.64] ;  /* 0x000000140e0c9981 */ /* 0x000124000c1e1100 */
[----:B0-----:R-:W-:-:S02]  /*47f70*/  PRMT R15, RZ, 0x7610, R15 ;  /* 0x00007610ff0f7816 */ /* 0x001fc4000000000f */
[----:B------:R-:W-:-:S06]  /*47f80*/  PRMT R13, RZ, 0x7610, R13 ;  /* 0x00007610ff0d7816 */ /* 0x000fcc000000000d */
[----:B--2---:R-:W2:Y:S04]  /*47f90*/  @!P1 LDG.E.U8 R13, desc[UR20][R16.64] ;  /* 0x00000014100d9981 */ /* 0x004ea8000c1e1100 */
[----:B------:R0:W2:Y:S02]  /*47fa0*/  @!P1 LDG.E.U8 R15, desc[UR20][R18.64] ;  /* 0x00000014120f9981 */ /* 0x0000a4000c1e1100 */
[----:B0-----:R-:W-:Y:S02]  /*47fb0*/  @!P1 IMAD.MOV.U32 R19, RZ, RZ, R25 ;  /* 0x000000ffff139224 */ /* 0x001fe400078e0019 */
[----:B------:R-:W2:Y:S01]  /*47fc0*/  LDL R25, [R1+0x89c] ;  /* 0x00089c0001197983 */ /* 0x000ea20000100800 */
[----:B------:R-:W-:-:S03]  /*47fd0*/  @!P1 IMAD.MOV.U32 R18, RZ, RZ, R24 ;  /* 0x000000ffff129224 */ /* 0x000fc600078e0018 */
[----:B------:R-:W2:Y:S01]  /*47fe0*/  LDL R24, [R1+0x8a0] ;  /* 0x0008a00001187983 */ /* 0x000ea20000100800 */
[----:B------:R-:W-:Y:S02]  /*47ff0*/  @!P1 IMAD.MOV.U32 R16, RZ, RZ, R22 ;  /* 0x000000ffff109224 */ /* 0x000fe400078e0016 */
[----:B------:R-:W-:Y:S01]  /*48000*/  @!P1 IMAD.MOV.U32 R17, RZ, RZ, R23 ;  /* 0x000000ffff119224 */ /* 0x000fe200078e0017 */
[----:B------:R-:W2:Y:S04]  /*48010*/  LDL R22, [R1+0x870] ;  /* 0x0008700001167983 */ /* 0x000ea80000100800 */
[----:B------:R-:W2:Y:S01]  /*48020*/  LDL R23, [R1+0x86c] ;  /* 0x00086c0001177983 */ /* 0x000ea20000100800 */
[----:B------:R-:W-:-:S06]  /*48030*/  PRMT R14, RZ, 0x7610, R14 ;  /* 0x00007610ff0e7816 */ /* 0x000fcc000000000e */
[----:B------:R0:W2:Y:S02]  /*48040*/  @!P1 LDG.E.U8 R14, desc[UR20][R16.64] ;  /* 0x00000014100e9981 */ /* 0x0000a4000c1e1100 */
[----:B0-----:R-:W-:Y:S02]  /*48050*/  PRMT R16, RZ, 0x7610, R16 ;  /* 0x00007610ff107816 */ /* 0x001fe40000000010 */
[----:B------:R-:W-:-:S04]  /*48060*/  PRMT R17, RZ, 0x7610, R17 ;  /* 0x00007610ff117816 */ /* 0x000fc80000000011 */
[----:B------:R0:W2:Y:S04]  /*48070*/  @!P1 LDG.E.U8 R16, desc[UR20][R18.64] ;  /* 0x0000001412109981 */ /* 0x0000a8000c1e1100 */
[----:B---3--:R4:W3:Y:S01]  /*48080*/  @!P1 LDG.E.U8 R17, desc[UR20][R20.64] ;  /* 0x0000001414119981 */ /* 0x0088e2000c1e1100 */
[----:B0-----:R-:W-:Y:S01]  /*48090*/  PRMT R18, RZ, 0x7610, R18 ;  /* 0x00007610ff127816 */ /* 0x001fe20000000012 */
[----:B----4-:R-:W-:Y:S02]  /*480a0*/  @!P1 IMAD.MOV.U32 R20, RZ, RZ, R26 ;  /* 0x000000ffff149224 */ /* 0x010fe400078e001a */
[----:B------:R-:W-:Y:S01]  /*480b0*/  @!P1 IMAD.MOV.U32 R21, RZ, RZ, R27 ;  /* 0x000000ffff159224 */ /* 0x000fe200078e001b */
[----:B------:R-:W4:Y:S04]  /*480c0*/  LDL R26, [R1+0x8b0] ;  /* 0x0008b000011a7983 */ /* 0x000f280000100800 */
[----:B------:R-:W4:Y:S04]  /*480d0*/  LDL R27, [R1+0x8ac] ;  /* 0x0008ac00011b7983 */ /* 0x000f280000100800 */
[----:B------:R0:W3:Y:S02]  /*480e0*/  @!P1 LDG.E.U8 R18, desc[UR20][R20.64] ;  /* 0x0000001414129981 */ /* 0x0000e4000c1e1100 */
[----:B0-----:R-:W-:-:S02]  /*480f0*/  PRMT R21, RZ, 0x7610, R21 ;  /* 0x00007610ff157816 */ /* 0x001fc40000000015 */
[----:B------:R-:W-:-:S04]  /*48100*/  PRMT R19, RZ, 0x7610, R19 ;  /* 0x00007610ff137816 */ /* 0x000fc80000000013 */
[----:B--2---:R0:W2:Y:S04]  /*48110*/  @!P1 LDG.E.U8 R21, desc[UR20][R24.64] ;  /* 0x0000001418159981 */ /* 0x0040a8000c1e1100 */
[----:B------:R1:W2:Y:S01]  /*48120*/  @!P1 LDG.E.U8 R19, desc[UR20][R22.64] ;  /* 0x0000001416139981 */ /* 0x0002a2000c1e1100 */
[----:B0-----:R-:W-:Y:S02]  /*48130*/  @!P1 IMAD.MOV.U32 R24, RZ, RZ, R30 ;  /* 0x000000ffff189224 */ /* 0x001fe400078e001e */
[----:B------:R-:W-:Y:S01]  /*48140*/  @!P1 IMAD.MOV.U32 R25, RZ, RZ, R31 ;  /* 0x000000ffff199224 */ /* 0x000fe200078e001f */
[----:B------:R-:W2:Y:S04]  /*48150*/  LDL R30, [R1+0x998] ;  /* 0x00099800011e7983 */ /* 0x000ea80000100800 */
[----:B------:R-:W2:Y:S01]  /*48160*/  LDL R31, [R1+0x994] ;  /* 0x00099400011f7983 */ /* 0x000ea20000100800 */
[----:B-1----:R-:W-:-:S02]  /*48170*/  @!P1 IMAD.MOV.U32 R22, RZ, RZ, R28 ;  /* 0x000000ffff169224 */ /* 0x002fc400078e001c */
[----:B------:R-:W-:Y:S01]  /*48180*/  @!P1 IMAD.MOV.U32 R23, RZ, RZ, R29 ;  /* 0x000000ffff179224 */ /* 0x000fe200078e001d */
[----:B------:R-:W3:Y:S04]  /*48190*/  LDL R28, [R1+0x918] ;  /* 0x00091800011c7983 */ /* 0x000ee80000100800 */
[----:B------:R-:W3:Y:S01]  /*481a0*/  LDL R29, [R1+0x914] ;  /* 0x00091400011d7983 */ /* 0x000ee20000100800 */
[----:B------:R-:W-:-:S06]  /*481b0*/  PRMT R20, RZ, 0x7610, R20 ;  /* 0x00007610ff147816 */ /* 0x000fcc0000000014 */
[----:B------:R0:W3:Y:S02]  /*481c0*/  @!P1 LDG.E.U8 R20, desc[UR20][R22.64] ;  /* 0x0000001416149981 */ /* 0x0000e4000c1e1100 */
[----:B0-----:R-:W-:Y:S02]  /*481d0*/  PRMT R22, RZ, 0x7610, R22 ;  /* 0x00007610ff167816 */ /* 0x001fe40000000016 */
[----:B------:R-:W-:-:S04]  /*481e0*/  PRMT R23, RZ, 0x7610, R23 ;  /* 0x00007610ff177816 */ /* 0x000fc80000000017 */
[----:B------:R0:W3:Y:S04]  /*481f0*/  @!P1 LDG.E.U8 R22, desc[UR20][R24.64] ;  /* 0x0000001418169981 */ /* 0x0000e8000c1e1100 */
[----:B----4-:R1:W4:Y:S01]  /*48200*/  @!P1 LDG.E.U8 R23, desc[UR20][R26.64] ;  /* 0x000000141a179981 */ /* 0x010322000c1e1100 */
[----:B0-----:R-:W-:Y:S01]  /*48210*/  PRMT R24, RZ, 0x7610, R24 ;  /* 0x00007610ff187816 */ /* 0x001fe20000000018 */
[----:B-1----:R-:W-:Y:S02]  /*48220*/  @!P1 IMAD.MOV.U32 R26, RZ, RZ, R32 ;  /* 0x000000ffff1a9224 */ /* 0x002fe400078e0020 */
[----:B------:R-:W-:Y:S01]  /*48230*/  @!P1 IMAD.MOV.U32 R27, RZ, RZ, R33 ;  /* 0x000000ffff1b9224 */ /* 0x000fe200078e0021 */
[----:B------:R-:W4:Y:S04]  /*48240*/  LDL R32, [R1+0xa18] ;  /* 0x000a180001207983 */ /* 0x000f280000100800 */
[----:B------:R-:W4:Y:S04]  /*48250*/  LDL R33, [R1+0xa14] ;  /* 0x000a140001217983 */ /* 0x000f280000100800 */
[----:B------:R0:W4:Y:S02]  /*48260*/  @!P1 LDG.E.U8 R24, desc[UR20][R26.64] ;  /* 0x000000141a189981 */ /* 0x000124000c1e1100 */
[----:B0-----:R-:W-:-:S02]  /*48270*/  PRMT R27, RZ, 0x7610, R27 ;  /* 0x00007610ff1b7816 */ /* 0x001fc4000000001b */
[----:B------:R-:W-:-:S04]  /*48280*/  PRMT R25, RZ, 0x7610, R25 ;  /* 0x00007610ff197816 */ /* 0x000fc80000000019 */
[----:B--2---:R0:W2:Y:S04]  /*48290*/  @!P1 LDG.E.U8 R27, desc[UR20][R30.64] ;  /* 0x000000141e1b9981 */ /* 0x0040a8000c1e1100 */
[----:B---3--:R1:W3:Y:S01]  /*482a0*/  @!P1 LDG.E.U8 R25, desc[UR20][R28.64] ;  /* 0x000000141c199981 */ /* 0x0082e2000c1e1100 */
        /* <DEDUP_REMOVED lines=10> */
[----:B0-----:R-:W-:-:S06]  /*48350*/  PRMT R28, RZ, 0x7610, R28 ;  /* 0x00007610ff1c7816 */ /* 0x001fcc000000001c */
[----:B------:R0:W3:Y:S01]  /*48360*/  @!P1 LDG.E.U8 R28, desc[UR20][R30.64] ;  /* 0x000000141e1c9981 */ /* 0x0000e2000c1e1100 */
[----:B------:R-:W-:-:S06]  /*48370*/  PRMT R29, RZ, 0x7610, R29 ;  /* 0x00007610ff1d7816 */ /* 0x000fcc000000001d */
[----:B----4-:R1:W4:Y:S01]  /*48380*/  @!P1 LDG.E.U8 R29, desc[UR20][R32.64] ;  /* 0x00000014201d9981 */ /* 0x010322000c1e1100 */
[----:B0-----:R-:W-:Y:S02]  /*48390*/  PRMT R31, RZ, 0x7610, R31 ;  /* 0x00007610ff1f7816 */ /* 0x001fe4000000001f */
[----:B------:R-:W-:Y:S01]  /*483a0*/  PRMT R30, RZ, 0x7610, R30 ;  /* 0x00007610ff1e7816 */ /* 0x000fe2000000001e */
[----:B-1----:R-:W-:Y:S02]  /*483b0*/  @!P1 IMAD.MOV.U32 R32, RZ, RZ, R38 ;  /* 0x000000ffff209224 */ /* 0x002fe400078e0026 */
[----:B------:R-:W-:Y:S01]  /*483c0*/  @!P1 IMAD.MOV.U32 R33, RZ, RZ, R39 ;  /* 0x000000ffff219224 */ /* 0x000fe200078e0027 */
[----:B------:R-:W4:Y:S04]  /*483d0*/  LDL R38, [R1+0x8e0] ;  /* 0x0008e00001267983 */ /* 0x000f280000100800 */
[----:B------:R-:W4:Y:S04]  /*483e0*/  LDL R39, [R1+0x8dc] ;  /* 0x0008dc0001277983 */ /* 0x000f280000100800 */
[----:B------:R0:W4:Y:S02]  /*483f0*/  @!P1 LDG.E.U8 R30, desc[UR20][R32.64] ;  /* 0x00000014201e9981 */ /* 0x000124000c1e1100 */
[----:B0-----:R-:W-:-:S02]  /*48400*/  PRMT R33, RZ, 0x7610, R33 ;  /* 0x00007610ff217816 */ /* 0x001fc40000000021 */
        /* <DEDUP_REMOVED lines=24> */
[----:B--2---:R-:W2:Y:S04]  /*48590*/  @!P1 LDG.E.U8 R37, desc[UR20][R40.64] ;  /* 0x0000001428259981 */ /* 0x004ea8000c1e1100 */
[----:B---3--:R0:W3:Y:S04]  /*485a0*/  @!P1 LDG.E.U8 R39, desc[UR20][R42.64] ;  /* 0x000000142a279981 */ /* 0x0080e8000c1e1100 */
[----:B------:R-:W2:Y:S04]  /*485b0*/  LDL R40, [R1+0x99c] ;  /* 0x00099c0001287983 */ /* 0x000ea80000100800 */
[----:B------:R-:W2:Y:S04]  /*485c0*/  LDL R41, [R1+0x9a0] ;  /* 0x0009a00001297983 */ /* 0x000ea80000100800 */
[----:B------:R-:W3:Y:S01]  /*485d0*/  LDL R43, [R1+0xa1c] ;  /* 0x000a1c00012b7983 */ /* 0x000ee20000100800 */
[----:B------:R-:W-:Y:S01]  /*485e0*/  PRMT R38, RZ, 0x7610, R38 ;  /* 0x00007610ff267816 */ /* 0x000fe20000000026 */
[----:B0-----:R-:W-:Y:S01]  /*485f0*/  @!P1 IMAD.MOV.U32 R42, RZ, RZ, R64 ;  /* 0x000000ffff2a9224 */ /* 0x001fe200078e0040 */
[----:B------:R-:W-:Y:S01]  /*48600*/  PRMT R49, RZ, 0x7610, R49 ;  /* 0x00007610ff317816 */ /* 0x000fe20000000031 */
[----:B------:R-:W3:Y:S01]  /*48610*/  LDL R64, [R1+0x928] ;  /* 0x0009280001407983 */ /* 0x000ee20000100800 */
[----:B--2---:R-:W-:-:S04]  /*48620*/  @!P1 LOP3.LUT R41, R41, R40, RZ, 0x3c, !PT ;  /* 0x0000002829299212 */ /* 0x004fc800078e3cff */
[----:B------:R-:W-:-:S04]  /*48630*/  @!P1 LOP3.LUT R40, R41, R40, RZ, 0x3c, !PT ;  /* 0x0000002829289212 */ /* 0x000fc800078e3cff */
[----:B------:R-:W-:-:S05]  /*48640*/  @!P1 LOP3.LUT R41, R41, R40, RZ, 0x3c, !PT ;  /* 0x0000002829299212 */ /* 0x000fca00078e3cff */
[----:B------:R0:W2:Y:S02]  /*48650*/  @!P1 LDG.E.U8 R38, desc[UR20][R40.64] ;  /* 0x0000001428269981 */ /* 0x0000a4000c1e1100 */
[----:B0-----:R-:W-:Y:S02]  /*48660*/  PRMT R40, RZ, 0x7610, R40 ;  /* 0x00007610ff287816 */ /* 0x001fe40000000028 */
[----:B------:R-:W-:-:S04]  /*48670*/  PRMT R41, RZ, 0x7610, R41 ;  /* 0x00007610ff297816 */ /* 0x000fc80000000029 */
[----:B---3--:R0:W3:Y:S04]  /*48680*/  @!P1 LDG.E.U8 R40, desc[UR20][R42.64] ;  /* 0x000000142a289981 */ /* 0x0080e8000c1e1100 */
[----:B----4-:R1:W4:Y:S01]  /*48690*/  @!P1 LDG.E.U8 R41, desc[UR20][R44.64] ;  /* 0x000000142c299981 */ /* 0x010322000c1e1100 */
[----:B0-----:R-:W-:-:S03]  /*486a0*/  PRMT R43, RZ, 0x7610, R43 ;  /* 0x00007610ff2b7816 */ /* 0x001fc6000000002b */
[----:B------:R-:W1:Y:S04]  /*486b0*/  LDL R44, [R1+0xa9c] ;  /* 0x000a9c00012c7983 */ /* 0x000e680000100800 */
[----:B------:R-:W1:Y:S04]  /*486c0*/  LDL R45, [R1+0xaa0] ;  /* 0x000aa000012d7983 */ /* 0x000e680000100800 */
[----:B------:R0:W2:Y:S04]  /*486d0*/  @!P1 LDG.E.U8 R43, desc[UR20][R46.64] ;  /* 0x000000142e2b9981 */ /* 0x0000a8000c1e1100 */
[----:B------:R-:W0:Y:S04]  /*486e0*/  LDL R46, [R1+0xb14] ;  /* 0x000b1400012e7983 */ /* 0x000e280000100800 */
[----:B------:R-:W0:Y:S01]  /*486f0*/  LDL R47, [R1+0xb18] ;  /* 0x000b1800012f7983 */ /* 0x000e220000100800 */
[----:B------:R-:W-:-:S02]  /*48700*/  PRMT R42, RZ, 0x7610, R42 ;  /* 0x00007610ff2a7816 */ /* 0x000fc4000000002a */
[----:B-1----:R-:W-:-:S04]  /*48710*/  @!P1 LOP3.LUT R45, R45, R44, RZ, 0x3c, !PT ;  /* 0x0000002c2d2d9212 */ /* 0x002fc800078e3cff */
[----:B------:R-:W-:-:S04]  /*48720*/  @!P1 LOP3.LUT R44, R45, R44, RZ, 0x3c, !PT ;  /* 0x0000002c2d2c9212 */ /* 0x000fc800078e3cff */
[----:B------:R-:W-:-:S05]  /*48730*/  @!P1 LOP3.LUT R45, R45, R44, RZ, 0x3c, !PT ;  /* 0x0000002c2d2d9212 */ /* 0x000fca00078e3cff */
[----:B------:R1:W2:Y:S01]  /*48740*/  @!P1 LDG.E.U8 R42, desc[UR20][R44.64] ;  /* 0x000000142c2a9981 */ /* 0x0002a2000c1e1100 */
[----:B0-----:R-:W-:-:S04]  /*48750*/  @!P1 LOP3.LUT R47, R47, R46, RZ, 0x3c, !PT ;  /* 0x0000002e2f2f9212 */ /* 0x001fc800078e3cff */
[C---:B------:R-:W-:Y:S02]  /*48760*/  @!P1 LOP3.LUT R46, R47.reuse, R46, RZ, 0x3c, !PT ;  /* 0x0000002e2f2e9212 */ /* 0x040fe400078e3cff */
[----:B-1----:R-:W-:Y:S02]  /*48770*/  PRMT R44, RZ, 0x7610, R44 ;  /* 0x00007610ff2c7816 */ /* 0x002fe4000000002c */
[----:B------:R-:W-:-:S05]  /*48780*/  @!P1 LOP3.LUT R47, R47, R46, RZ, 0x3c, !PT ;  /* 0x0000002e2f2f9212 */ /* 0x000fca00078e3cff */
[----:B------:R0:W2:Y:S04]  /*48790*/  @!P1 LDG.E.U8 R44, desc[UR20][R46.64] ;  /* 0x000000142e2c9981 */ /* 0x0000a8000c1e1100 */
[----:B------:R-:W0:Y:S04]  /*487a0*/  LDL R46, [R1+0xb4c] ;  /* 0x000b4c00012e7983 */ /* 0x000e280000100800 */
[----:B------:R-:W0:Y:S01]  /*487b0*/  LDL R47, [R1+0xb50] ;  /* 0x000b5000012f7983 */ /* 0x000e220000100800 */
[----:B------:R-:W-:Y:S02]  /*487c0*/  PRMT R45, RZ, 0x7610, R45 ;  /* 0x00007610ff2d7816 */ /* 0x000fe4000000002d */
        /* <DEDUP_REMOVED lines=10> */
[----:B------:R-:W2:Y:S01]  /*48870*/  LDL R47, [R1+0x924] ;  /* 0x00092400012f7983 */ /* 0x000ea20000100800 */
[----:B------:R-:W-:Y:S01]  /*48880*/  PRMT R51, RZ, 0x7610, R51 ;  /* 0x00007610ff337816 */ /* 0x000fe20000000033 */
[----:B0-----:R-:W-:Y:S01]  /*48890*/  @!P1 IMAD.MOV.U32 R46, RZ, RZ, R64 ;  /* 0x000000ffff2e9224 */ /* 0x001fe200078e0040 */
[----:B------:R-:W-:Y:S02]  /*488a0*/  PRMT R53, RZ, 0x7610, R53 ;  /* 0x00007610ff357816 */ /* 0x000fe40000000035 */
[----:B------:R-:W-:Y:S02]  /*488b0*/  PRMT R55, RZ, 0x7610, R55 ;  /* 0x00007610ff377816 */ /* 0x000fe40000000037 */
[----:B------:R-:W-:-:S02]  /*488c0*/  PRMT R57, RZ, 0x7610, R57 ;  /* 0x00007610ff397816 */ /* 0x000fc40000000039 */
[----:B------:R-:W-:Y:S02]  /*488d0*/  PRMT R59, RZ, 0x7610, R59 ;  /* 0x00007610ff3b7816 */ /* 0x000fe4000000003b */
[----:B------:R-:W-:Y:S01]  /*488e0*/  PRMT R61, RZ, 0x7610, R61 ;  /* 0x00007610ff3d7816 */ /* 0x000fe2000000003d */
[----:B------:R-:W3:Y:S04]  /*488f0*/  LDL R64, [R1+0xaa8] ;  /* 0x000aa80001407983 */ /* 0x000ee80000100800 */
[----:B--2---:R0:W2:Y:S04]  /*48900*/  @!P1 LDG.E.U8 R51, desc[UR20][R46.64] ;  /* 0x000000142e339981 */ /* 0x0040a8000c1e1100 */
        /* <DEDUP_REMOVED lines=32> */
[----:B---3--:R-:W-:Y:S01]  /*48b10*/  @!P1 IMAD.MOV.U32 R46, RZ, RZ, R64 ;  /* 0x000000ffff2e9224 */ /* 0x008fe200078e0040 */
        /* <DEDUP_REMOVED lines=79> */
[----:B---3--:R-:W-:-:S05]  /*49010*/  @!P1 IMAD.MOV.U32 R46, RZ, RZ, R64 ;  /* 0x000000ffff2e9224 */ /* 0x008fca00078e0040 */
[----:B--2---:R0:W2:Y:S04]  /*49020*/  @!P1 LDG.E.U8 R87, desc[UR20][R46.64] ;  /* 0x000000142e579981 */ /* 0x0040a8000c1e1100 */
[----:B------:R-:W0:Y:S04]  /*49030*/  LDL R46, [R1+0x40c] ;  /* 0x00040c00012e7983 */ /* 0x000e280000100800 */
[----:B------:R-:W0:Y:S01]  /*49040*/  LDL R47, [R1+0x410] ;  /* 0x00041000012f7983 */ /* 0x000e220000100800 */
[----:B------:R-:W-:Y:S01]  /*49050*/  PRMT R88, RZ, 0x7610, R88 ;  /* 0x00007610ff587816 */ /* 0x000fe20000000058 */
[----:B------:R-:W1:Y:S01]  /*49060*/  S2R R64, SR_TID.X ;  /* 0x0000000000407919 */ /* 0x000e620000002100 */
[----:B0-----:R-:W-:-:S04]  /*49070*/  @!P1 LOP3.LUT R47, R47, R46, RZ, 0x3c, !PT ;  /* 0x0000002e2f2f9212 */ /* 0x001fc800078e3cff */
[----:B------:R-:W-:-:S04]  /*49080*/  @!P1 LOP3.LUT R46, R47, R46, RZ, 0x3c, !PT ;  /* 0x0000002e2f2e9212 */ /* 0x000fc800078e3cff */
[----:B------:R-:W-:-:S05]  /*49090*/  @!P1 LOP3.LUT R47, R47, R46, RZ, 0x3c, !PT ;  /* 0x0000002e2f2f9212 */ /* 0x000fca00078e3cff */
[----:B------:R0:W3:Y:S04]  /*490a0*/  @!P1 LDG.E.U8 R88, desc[UR20][R46.64] ;  /* 0x000000142e589981 */ /* 0x0000e8000c1e1100 */
[----:B------:R-:W0:Y:S04]  /*490b0*/  LDL R46, [R1+0x404] ;  /* 0x00040400012e7983 */ /* 0x000e280000100800 */
[----:B------:R-:W0:Y:S01]  /*490c0*/  LDL R47, [R1+0x408] ;  /* 0x00040800012f7983 */ /* 0x000e220000100800 */
[----:B-1----:R-:W-:Y:S02]  /*490d0*/  LOP3.LUT R64, R64, 0x7f, RZ, 0xc0, !PT ;  /* 0x0000007f40407812 */ /* 0x002fe400078ec0ff */
[----:B------:R-:W-:-:S02]  /*490e0*/  PRMT R89, RZ, 0x7610, R89 ;  /* 0x00007610ff597816 */ /* 0x000fc40000000059 */
[----:B------:R-:W-:-:S05]  /*490f0*/  LOP3.LUT R64, R64, 0x40, RZ, 0x3c, !PT ;  /* 0x0000004040407812 */ /* 0x000fca00078e3cff */
[----:B------:R-:W-:Y:S04]  /*49100*/  STS.U8 [R64+UR9+0x1c200], R52 ;  /* 0x01c2003440007988 */ /* 0x000fe80008000009 */
[----:B------:R-:W-:Y:S04]  /*49110*/  STS.U8 [R64+UR9+0x1c600], R8 ;  /* 0x01c6000840007988 */ /* 0x000fe80008000009 */
[----:B------:R-:W-:Y:S04]  /*49120*/  STS.U8 [R64+UR9+0x1ca00], R12 ;  /* 0x01ca000c40007988 */ /* 0x000fe80008000009 */
[----:B------:R-:W-:Y:S04]  /*49130*/  STS.U8 [R64+UR9+0x1ce00], R16 ;  /* 0x01ce001040007988 */ /* 0x000fe80008000009 */
[----:B------:R-:W-:Y:S04]  /*49140*/  STS.U8 [R64+UR9+0x1d200], R20 ;  /* 0x01d2001440007988 */ /* 0x000fe80008000009 */
[----:B------:R1:W-:Y:S02]  /*49150*/  STS.U8 [R64+UR9+0x1d600], R24 ;  /* 0x01d6001840007988 */ /* 0x0003e40008000009 */
[----:B-1----:R-:W1:Y:S01]  /*49160*/  S2R R24, SR_TID.X ;  /* 0x0000000000187919 */ /* 0x002e620000002100 */
[----:B0-----:R-:W-:-:S04]  /*49170*/  @!P1 LOP3.LUT R47, R47, R46, RZ, 0x3c, !PT ;  /* 0x0000002e2f2f9212 */ /* 0x001fc800078e3cff */
[----:B------:R-:W-:-:S04]  /*49180*/  @!P1 LOP3.LUT R46, R47, R46, RZ, 0x3c, !PT ;  /* 0x0000002e2f2e9212 */ /* 0x000fc800078e3cff */
[----:B------:R-:W-:-:S05]  /*49190*/  @!P1 LOP3.LUT R47, R47, R46, RZ, 0x3c, !PT ;  /* 0x0000002e2f2f9212 */ /* 0x000fca00078e3cff */
[----:B------:R0:W2:Y:S04]  /*491a0*/  @!P1 LDG.E.U8 R89, desc[UR20][R46.64] ;  /* 0x000000142e599981 */ /* 0x0000a8000c1e1100 */
[----:B------:R-:W2:Y:S04]  /*491b0*/  LDL.LU R46, [R1+0x30] ;  /* 0x00003000012e7983 */ /* 0x000ea80000300800 */
[----:B------:R-:W2:Y:S04]  /*491c0*/  LDL.LU R47, [R1+0x24] ;  /* 0x00002400012f7983 */ /* 0x000ea80000300800 */
[----:B------:R-:W2:Y:S04]  /*491d0*/  LDL.LU R52, [R1+0x3c] ;  /* 0x00003c0001347983 */ /* 0x000ea80000300800 */
[----:B------:R-:W2:Y:S04]  /*491e0*/  LDL.LU R8, [R1+0x48] ;  /* 0x0000480001087983 */ /* 0x000ea80000300800 */
[----:B------:R-:W2:Y:S04]  /*491f0*/  LDL.LU R12, [R1+0x54] ;  /* 0x00005400010c7983 */ /* 0x000ea80000300800 */
[----:B------:R-:W2:Y:S04]  /*49200*/  LDL.LU R16, [R1+0x60] ;  /* 0x0000600001107983 */ /* 0x000ea80000300800 */
[----:B------:R-:W2:Y:S04]  /*49210*/  LDL.LU R20, [R1+0x6c] ;  /* 0x00006c0001147983 */ /* 0x000ea80000300800 */
[----:B------:R-:W3:Y:S01]  /*49220*/  LDL.LU R64, [R1+0x1710] ;  /* 0x0017100001407983 */ /* 0x000ee20000300800 */
[----:B-1----:R-:W-:-:S04]  /*49230*/  LOP3.LUT R24, R24, 0x7f, RZ, 0xc0, !PT ;  /* 0x0000007f18187812 */ /* 0x002fc800078ec0ff */
[----:B------:R-:W-:-:S05]  /*49240*/  LOP3.LUT R24, R24, 0x40, RZ, 0x3c, !PT ;  /* 0x0000004018187812 */ /* 0x000fca00078e3cff */
[----:B------:R1:W-:Y:S02]  /*49250*/  STS.U8 [R24+UR9+0x1da00], R25 ;  /* 0x01da001918007988 */ /* 0x0003e40008000009 */
[----:B-1----:R-:W1:Y:S02]  /*49260*/  S2R R25, SR_TID.X ;  /* 0x0000000000197919 */ /* 0x002e640000002100 */
        /* <DEDUP_REMOVED lines=9> */
[----:B-1----:R-:W-:-:S04]  /*49300*/  LOP3.LUT R25, R25, 0x7f, RZ, 0xc0, !PT ;  /* 0x0000007f19197812 */ /* 0x002fc800078ec0ff */
[----:B------:R-:W-:-:S05]  /*49310*/  LOP3.LUT R25, R25, 0x50, RZ, 0x3c, !PT ;  /* 0x0000005019197812 */ /* 0x000fca00078e3cff */
[----:B--2---:R-:W-:Y:S04]  /*49320*/  STS.U8 [R25+UR9+0x18280], R20 ;  /* 0x0182801419007988 */ /* 0x004fe80008000009 */
[----:B------:R-:W-:Y:S04]  /*49330*/  STS.U8 [R25+UR9+0x18680], R16 ;  /* 0x0186801019007988 */ /* 0x000fe80008000009 */
[----:B------:R-:W-:Y:S04]  /*49340*/  STS.U8 [R25+UR9+0x18a80], R12 ;  /* 0x018a800c19007988 */ /* 0x000fe80008000009 */
[----:B------:R-:W-:Y:S04]  /*49350*/  STS.U8 [R25+UR9+0x18e80], R8 ;  /* 0x018e800819007988 */ /* 0x000fe80008000009 */
[----:B------:R-:W-:Y:S04]  /*49360*/  STS.U8 [R25+UR9+0x19280], R52 ;  /* 0x0192803419007988 */ /* 0x000fe80008000009 */
[----:B------:R-:W-:Y:S04]  /*49370*/  STS.U8 [R25+UR9+0x19680], R46 ;  /* 0x0196802e19007988 */ /* 0x000fe80008000009 */
[----:B------:R-:W-:Y:S04]  /*49380*/  STS.U8 [R25+UR9+0x19a80], R47 ;  /* 0x019a802f19007988 */ /* 0x000fe80008000009 */
[----:B---3--:R1:W-:Y:S04]  /*49390*/  STS.U8 [R25+UR9+0x19e80], R64 ;  /* 0x019e804019007988 */ /* 0x0083e80008000009 */
[----:B------:R2:W-:Y:S04]  /*493a0*/  STS.U8 [R25+UR9+0x1a280], R0 ;  /* 0x01a2800019007988 */ /* 0x0005e80008000009 */
[----:B------:R3:W-:Y:S04]  /*493b0*/  STS.U8 [R25+UR9+0x1a680], R3 ;  /* 0x01a6800319007988 */ /* 0x0007e80008000009 */
[----:B-1----:R-:W4:Y:S04]  /*493c0*/  LDL.LU R64, [R1+0x170c] ;  /* 0x00170c0001407983 */ /* 0x002f280000300800 */
[----:B--2---:R-:W2:Y:S04]  /*493d0*/  LDL.LU R0, [R1+0x1708] ;  /* 0x0017080001007983 */ /* 0x004ea80000300800 */
[----:B---3--:R-:W3:Y:S04]  /*493e0*/  LDL.LU R3, [R1+0x1704] ;  /* 0x0017040001037983 */ /* 0x008ee80000300800 */
[----:B------:R-:W2:Y:S04]  /*493f0*/  LDL.LU R24, [R1+0x68] ;  /* 0x0000680001187983 */ /* 0x000ea80000300800 */
[----:B------:R-:W3:Y:S04]  /*49400*/  LDL.LU R20, [R1+0x5c] ;  /* 0x00005c0001147983 */ /* 0x000ee80000300800 */
[----:B------:R-:W3:Y:S04]  /*49410*/  LDL.LU R52, [R1+0x50] ;  /* 0x0000500001347983 */ /* 0x000ee80000300800 */
[----:B------:R-:W3:Y:S04]  /*49420*/  LDL.LU R46, [R1+0x44] ;  /* 0x00004400012e7983 */ /* 0x000ee80000300800 */
[----:B------:R-:W3:Y:S04]  /*49430*/  LDL.LU R16, [R1+0x38] ;  /* 0x0000380001107983 */ /* 0x000ee80000300800 */
[----:B------:R-:W3:Y:S01]  /*49440*/  LDL.LU R12, [R1+0x2c] ;  /* 0x00002c00010c7983 */ /* 0x000ee20000300800 */
[----:B0-----:R-:W0:Y:S03]  /*49450*/  S2R R47, SR_TID.X ;  /* 0x00000000002f7919 */ /* 0x001e260000002100 */
        /* <DEDUP_REMOVED lines=20> */
[----:B------:R-:W-:Y:S04]  /*495a0*/  STS.U8 [R25+UR9+0x1fa80], R44 ;  /* 0x01fa802c19007988 */ /* 0x000fe80008000009 */
[----:B------:R-:W-:Y:S01]  /*495b0*/  STS.U8 [R25+UR9+0x1fe80], R45 ;  /* 0x01fe802d19007988 */ /* 0x000fe20008000009 */
[----:B0-----:R-:W-:-:S04]  /*495c0*/  LOP3.LUT R47, R47, 0x7f, RZ, 0xc0, !PT ;  /* 0x0000007f2f2f7812 */ /* 0x001fc800078ec0ff */
[----:B------:R-:W-:-:S05]  /*495d0*/  LOP3.LUT R8, R47, 0x60, RZ, 0x3c, !PT ;  /* 0x000000602f087812 */ /* 0x000fca00078e3cff */
[----:B--2---:R-:W-:Y:S04]  /*495e0*/  STS.U8 [R8+UR9+0x18300], R24 ;  /* 0x0183001808007988 */ /* 0x004fe80008000009 */
[----:B---3--:R-:W-:Y:S04]  /*495f0*/  STS.U8 [R8+UR9+0x18700], R20 ;  /* 0x0187001408007988 */ /* 0x008fe80008000009 */
[----:B------:R0:W-:Y:S04]  /*49600*/  STS.U8 [R8+UR9+0x18b00], R52 ;  /* 0x018b003408007988 */ /* 0x0001e80008000009 */
[----:B------:R1:W-:Y:S04]  /*49610*/  STS.U8 [R8+UR9+0x18f00], R46 ;  /* 0x018f002e08007988 */ /* 0x0003e80008000009 */
[----:B------:R-:W-:Y:S04]  /*49620*/  STS.U8 [R8+UR9+0x19300], R16 ;  /* 0x0193001008007988 */ /* 0x000fe80008000009 */
[----:B------:R-:W-:Y:S04]  /*49630*/  STS.U8 [R8+UR9+0x19700], R12 ;  /* 0x0197000c08007988 */ /* 0x000fe80008000009 */
[----:B------:R2:W-:Y:S04]  /*49640*/  STS.U8 [R8+UR9+0x19b00], R0 ;  /* 0x019b000008007988 */ /* 0x0005e80008000009 */
[----:B------:R3:W-:Y:S04]  /*49650*/  STS.U8 [R8+UR9+0x19f00], R4 ;  /* 0x019f000408007988 */ /* 0x0007e80008000009 */
[----:B------:R4:W-:Y:S04]  /*49660*/  STS.U8 [R8+UR9+0x1a300], R2 ;  /* 0x01a3000208007988 */ /* 0x0009e80008000009 */
[----:B0-----:R-:W4:Y:S04]  /*49670*/  LDL.LU R52, [R1+0x64] ;  /* 0x0000640001347983 */ /* 0x001f280000300800 */
[----:B-1----:R-:W4:Y:S04]  /*49680*/  LDL.LU R46, [R1+0x58] ;  /* 0x00005800012e7983 */ /* 0x002f280000300800 */
[----:B--2---:R-:W2:Y:S04]  /*49690*/  LDL.LU R0, [R1+0x1700] ;  /* 0x0017000001007983 */ /* 0x004ea80000300800 */
[----:B---3--:R-:W3:Y:S04]  /*496a0*/  LDL.LU R4, [R1+0x16fc] ;  /* 0x0016fc0001047983 */ /* 0x008ee80000300800 */
[----:B----4-:R-:W4:Y:S04]  /*496b0*/  LDL.LU R2, [R1+0x16f8] ;  /* 0x0016f80001027983 */ /* 0x010f280000300800 */
        /* <DEDUP_REMOVED lines=26> */
[----:B----4-:R0:W-:Y:S04]  /*49860*/  STS.U8 [R47+UR9+0x18b80], R2 ;  /* 0x018b80022f007988 */ /* 0x0101e80008000009 */
[----:B---3--:R1:W-:Y:S04]  /*49870*/  STS.U8 [R47+UR9+0x18f80], R4 ;  /* 0x018f80042f007988 */ /* 0x0083e80008000009 */
[----:B--2---:R2:W-:Y:S04]  /*49880*/  STS.U8 [R47+UR9+0x19380], R0 ;  /* 0x019380002f007988 */ /* 0x0045e80008000009 */
[----:B------:R3:W-:Y:S04]  /*49890*/  STS.U8 [R47+UR9+0x19780], R3 ;  /* 0x019780032f007988 */ /* 0x0007e80008000009 */
[----:B------:R4:W-:Y:S04]  /*498a0*/  STS.U8 [R47+UR9+0x19b80], R64 ;  /* 0x019b80402f007988 */ /* 0x0009e80008000009 */
[----:B------:R2:W-:Y:S04]  /*498b0*/  STS.U8 [R47+UR9+0x19f80], R6 ;  /* 0x019f80062f007988 */ /* 0x0005e80008000009 */
[----:B0-----:R0:W5:Y:S04]  /*498c0*/  LDL.LU R2, [R1+0x16f4] ;  /* 0x0016f40001027983 */ /* 0x0011680000300800 */
[----:B-1----:R0:W5:Y:S04]  /*498d0*/  LDL.LU R4, [R1+0x16f0] ;  /* 0x0016f00001047983 */ /* 0x0021680000300800 */
[----:B--2---:R0:W5:Y:S04]  /*498e0*/  LDL.LU R0, [R1+0x16ec] ;  /* 0x0016ec0001007983 */ /* 0x0041680000300800 */
[----:B---3--:R0:W5:Y:S04]  /*498f0*/  LDL.LU R3, [R1+0x16e8] ;  /* 0x0016e80001037983 */ /* 0x0081680000300800 */
[----:B----4-:R0:W5:Y:S04]  /*49900*/  LDL.LU R64, [R1+0x16e4] ;  /* 0x0016e40001407983 */ /* 0x0101680000300800 */
[----:B------:R0:W5:Y:S04]  /*49910*/  LDL.LU R6, [R1+0x16e0] ;  /* 0x0016e00001067983 */ /* 0x0001680000300800 */
[----:B------:R1:W-:Y:S04]  /*49920*/  STS.U8 [R47+UR9+0x1a380], R5 ;  /* 0x01a380052f007988 */ /* 0x0003e80008000009 */
[----:B-1----:R0:W5:Y:S04]  /*49930*/  LDL.LU R5, [R1+0x16dc] ;  /* 0x0016dc0001057983 */ /* 0x0021680000300800 */
        /* <DEDUP_REMOVED lines=24> */
[----:B-1----:R-:W1:Y:S01]  /*49ac0*/  FENCE.VIEW.ASYNC.S ;  /* 0x00000000000073c6 */ /* 0x002e620000000000 */
[----:B------:R-:W-:Y:S01]  /*49ad0*/  ULEA UR11, UR18, UR9, 0x3 ;  /* 0x00000009120b7291 */ /* 0x000fe2000f8e18ff */
[----:B------:R-:W-:-:S03]  /*49ae0*/  UMOV UR4, UR5 ;  /* 0x0000000500047c82 */ /* 0x000fc60008000000 */
[----:B------:R-:W-:Y:S01]  /*49af0*/  UIADD3 UR11, UPT, UPT, UR11, 0x20000, URZ ;  /* 0x000200000b0b7890 */ /* 0x000fe2000fffe0ff */
[----:B-1----:R-:W-:Y:S06]  /*49b00*/  BAR.SYNC.DEFER_BLOCKING 0x0 ;  /* 0x0000000000007b1d */ /* 0x002fec0000010000 */
[----:B0-----:R-:W-:Y:S05]  /*49b10*/  @P0 BRA `(.L_x_9) ;  /* 0x0000000000880947 */ /* 0x001fea0003800000 */
[----:B------:R-:W-:Y:S02]  /*49b20*/  UIADD3 UR19, UPT, UPT, UR8, 0x100, URZ ;  /* 0x0000010008137890 */ /* 0x000fe4000fffe0ff */
[----:B------:R-:W-:Y:S02]  /*49b30*/  UIADD3 UR50, UPT, UPT, UR8, 0x100, URZ ;  /* 0x0000010008327890 */ /* 0x000fe4000fffe0ff */
[----:B------:R-:W-:Y:S01]  /*49b40*/  UIADD3 UR51, UPT, UPT, UR8, 0x100, URZ ;  /* 0x0000010008337890 */ /* 0x000fe2000fffe0ff */
[----:B------:R-:W-:Y:S01]  /*49b50*/  UMOV UR16, 0x0 ;  /* 0x0000000000107882 */ /* 0x000fe20000000000 */
[----:B------:R-:W-:Y:S01]  /*49b60*/  UMOV UR17, 0x8408010 ;  /* 0x0840801000117882 */ /* 0x000fe20000000000 */
[----:B------:R-:W-:Y:S01]  /*49b70*/  UMOV UR15, 0x40004040 ;  /* 0x40004040000f7882 */ /* 0x000fe20000000000 */
[----:B------:R-:W-:Y:S02]  /*49b80*/  UIADD3 UR56, UPT, UPT, UR8, 0x100, URZ ;  /* 0x0000010008387890 */ /* 0x000fe4000fffe0ff */
[----:B------:R0:W-:Y:S01]  /*49b90*/  UTCQMMA gdesc[UR14], gdesc[UR12], tmem[UR8], tmem[UR16], idesc[UR17], UPT ;  /* 0x00ff100c0e0075ea */ /* 0x0001e2000b800308 */
[----:B------:R-:W-:Y:S01]  /*49ba0*/  UMOV UR42, 0x0 ;  /* 0x00000000002a7882 */ /* 0x000fe20000000000 */
[----:B------:R-:W-:Y:S01]  /*49bb0*/  UMOV UR43, 0x8408010 ;  /* 0x08408010002b7882 */ /* 0x000fe20000000000 */
[----:B------:R-:W-:Y:S01]  /*49bc0*/  UMOV UR44, 0x0 ;  /* 0x00000000002c7882 */ /* 0x000fe20000000000 */
[----:B------:R-:W-:Y:S01]  /*49bd0*/  UMOV UR45, 0x8408010 ;  /* 0x08408010002d7882 */ /* 0x000fe20000000000 */
        /* <DEDUP_REMOVED lines=11> */
[----:B------:R-:W-:Y:S01]  /*49c90*/  UMOV UR6, UR11 ;  /* 0x0000000b00067c82 */ /* 0x000fe20008000000 */
[----:B------:R-:W-:Y:S01]  /*49ca0*/  UMOV UR7, URZ ;  /* 0x000000ff00077c82 */ /* 0x000fe20008000000 */
[----:B------:R0:W-:Y:S01]  /*49cb0*/  UTCQMMA gdesc[UR34], gdesc[UR12], tmem[UR19], tmem[UR48], idesc[UR49], UPT ;  /* 0x00ff300c220075ea */ /* 0x0001e2000b800313 */
[----:B------:R-:W-:Y:S01]  /*49cc0*/  UMOV UR58, 0x0 ;  /* 0x00000000003a7882 */ /* 0x000fe20000000000 */
[----:B------:R-:W-:Y:S01]  /*49cd0*/  UMOV UR59, 0x8408010 ;  /* 0x08408010003b7882 */ /* 0x000fe20000000000 */
[----:B------:R0:W-:Y:S01]  /*49ce0*/  UTCQMMA gdesc[UR36], gdesc[UR24], tmem[UR50], tmem[UR52], idesc[UR53], UPT ;  /* 0x00ff3418240075ea */ /* 0x0001e2000b800332 */
[----:B------:R-:W-:Y:S01]  /*49cf0*/  UMOV UR5, UR6 ;  /* 0x0000000600057c82 */ /* 0x000fe20008000000 */
[----:B------:R0:W-:Y:S01]  /*49d00*/  UTCQMMA gdesc[UR38], gdesc[UR28], tmem[UR51], tmem[UR54], idesc[UR55], UPT ;  /* 0x00ff361c260075ea */ /* 0x0001e2000b800333 */
[----:B------:R0:W-:Y:S01]  /*49d10*/  UTCQMMA gdesc[UR40], gdesc[UR32], tmem[UR56], tmem[UR58], idesc[UR59], UPT ;  /* 0x00ff3a20280075ea */ /* 0x0001e2000b800338 */
[----:B------:R0:W-:Y:S01]  /*49d20*/  UTCBAR [UR5], URZ ;  /* 0x000000ff050073e9 */ /* 0x0001e200080000ff */
[----:B------:R-:W-:Y:S01]  /*49d30*/  NOP ;  /* 0x0000000000007918 */ /* 0x000fe20000000000 */
.L_x_9:
[----:B------:R-:W2:Y:S04]  /*49d40*/  LDL R8, [R1+0x12dc] ;  /* 0x0012dc0001087983 */ /* 0x000ea80000100800 */
[----:B------:R-:W2:Y:S01]  /*49d50*/  LDL.LU R7, [R1+0x12d4] ;  /* 0x0012d40001077983 */ /* 0x000ea20000300800 */
[----:B------:R-:W-:-:S04]  /*49d60*/  UIADD3 UR18, UPT, UPT, UR18, 0x1, URZ ;  /* 0x0000000112127890 */ /* 0x000fc8000fffe0ff */
[----:B------:R-:W-:-:S04]  /*49d70*/  UISETP.GT.AND UP1, UPT, UR18, 0x1, UPT ;  /* 0x000000011200788c */ /* 0x000fc8000bf24270 */
[----:B0-----:R-:W-:Y:S02]  /*49d80*/  USEL UR5, URZ, 0x1, !UP1 ;  /* 0x00000001ff057887 */ /* 0x001fe4000c800000 */
[----:B------:R-:W-:Y:S02]  /*49d90*/  USEL UR18, UR18, URZ, !UP1 ;  /* 0x000000ff12127287 */ /* 0x000fe4000c800000 */
[----:B------:R-:W-:Y:S01]  /*49da0*/  ULOP3.LUT UR5, UR4, UR5, URZ, 0x3c, !UPT ;  /* 0x0000000504057292 */ /* 0x000fe2000f8e3cff */
[----:B--2---:R-:W-:Y:S02]  /*49db0*/  ISETP.NE.U32.AND P1, PT, R7, R8, PT ;  /* 0x000000080700720c */ /* 0x004fe40003f25070 */
[----:B------:R-:W2:Y:S01]  /*49dc0*/  LDL.LU R7, [R1+0x12d8] ;  /* 0x0012d80001077983 */ /* 0x000ea20000300800 */
[----:B------:R-:W-:-:S03]  /*49dd0*/  IMAD.U32 R8, RZ, RZ, UR4 ;  /* 0x00000004ff087e24 */ /* 0x000fc6000f8e00ff */
[----:B--2---:R0:W-:Y:S07]  /*49de0*/  STL [R1+0x12d4], R7 ;  /* 0x0012d40701007387 */ /* 0x0041ee0000100800 */
[----:B------:R-:W-:Y:S05]  /*49df0*/  @P1 BRA `(.L_x_10) ;  /* 0xfffffe1800f01947 */ /* 0x000fea000383ffff */
.L_x_7:
[----:B------:R-:W2:Y:S01]  /*49e00*/  LDL R12, [R1+0x700] ;  /* 0x00070000010c7983 */ /* 0x000ea20000100800 */
[----:B------:R-:W1:Y:S01]  /*49e10*/  LDC R11, c[0x0][0x3a0] ;  /* 0x0000e800ff0b7b82 */ /* 0x000e620000000800 */
[----:B------:R-:W3:Y:S02]  /*49e20*/  LDCU UR26, c[0x0][0x3b8] ;  /* 0x00007700ff1a77ac */ /* 0x000ee40008000800 */
[----:B------:R-:W4:Y:S01]  /*49e30*/  LDL.LU R10, [R1+0x12e0] ;  /* 0x0012e000010a7983 */ /* 0x000f220000300800 */
[----:B------:R-:W0:Y:S03]  /*49e40*/  LDCU UR5, c[0x0][0x39c] ;  /* 0x00007380ff0577ac */ /* 0x000e260008000800 */
[----:B------:R-:W4:Y:S01]  /*49e50*/  LDL.LU R9, [R1+0x12e4] ;  /* 0x0012e40001097983 */ /* 0x000f220000300800 */
[----:B-----5:R-:W2:Y:S01]  /*49e60*/  LDC R3, c[0x0][0x3b4] ;  /* 0x0000ed00ff037b82 */ /* 0x020ea20000000800 */
[----:B------:R-:W4:Y:S02]  /*49e70*/  LDCU.64 UR28, c[0x0][0x398] ;  /* 0x00007300ff1c77ac */ /* 0x000f240008000a00 */
[----:B0-----:R-:W4:Y:S01]  /*49e80*/  LDL.LU R7, [R1+0x1334] ;  /* 0x0013340001077983 */ /* 0x001f220000300800 */
[----:B------:R-:W0:Y:S01]  /*49e90*/  LDCU.64 UR18, c[0x0][0x398] ;  /* 0x00007300ff1277ac */ /* 0x000e220008000a00 */
[----:B------:R-:W0:Y:S01]  /*49ea0*/  LDCU.128 UR12, c[0x0][0x390] ;  /* 0x00007200ff0c77ac */ /* 0x000e220008000c00 */
[----:B---3--:R-:W-:Y:S01]  /*49eb0*/  IMAD R84, R64, UR26, RZ ;  /* 0x0000001a40547c24 */ /* 0x008fe2000f8e02ff */
[----:B------:R-:W3:Y:S03]  /*49ec0*/  LDCU UR16, c[0x0][0x39c] ;  /* 0x00007380ff1077ac */ /* 0x000ee60008000800 */
[----:B------:R-:W-:Y:S01]  /*49ed0*/  VIADD R80, R84, UR26 ;  /* 0x0000001a54507c36 */ /* 0x000fe20008000000 */
[----:B------:R-:W-:Y:S01]  /*49ee0*/  SHF.R.S32.HI R6, RZ, 0x1f, R84 ;  /* 0x0000001fff067819 */ /* 0x000fe20000011454 */
[----:B-1----:R-:W-:Y:S01]  /*49ef0*/  VIADD R11, R11, 0x7f ;  /* 0x0000007f0b0b7836 */ /* 0x002fe20000000000 */
[----:B------:R-:W1:Y:S04]  /*49f00*/  LDCU UR17, c[0x0][0x39c] ;  /* 0x00007380ff1177ac */ /* 0x000e680008000800 */
[----:B------:R-:W-:Y:S01]  /*49f10*/  ISETP.GE.AND P5, PT, R11, 0x80, PT ;  /* 0x000000800b00780c */ /* 0x000fe20003fa6270 */
[----:B------:R-:W0:Y:S01]  /*49f20*/  LDCU UR22, c[0x0][0x39c] ;  /* 0x00007380ff1677ac */ /* 0x000e220008000800 */
[----:B------:R-:W0:Y:S01]  /*49f30*/  LDCU.64 UR30, c[0x0][0x398] ;  /* 0x00007300ff1e77ac */ /* 0x000e220008000a00 */
[----:B--2---:R-:W-:-:S04]  /*49f40*/  IMAD R0, R12, R3, RZ ;  /* 0x000000030c007224 */ /* 0x004fc800078e02ff */
[----:B------:R-:W-:Y:S01]  /*49f50*/  IMAD R3, R3, 0x80, R0 ;  /* 0x0000008003037824 */ /* 0x000fe200078e0200 */
[----:B----4-:R-:W-:Y:S02]  /*49f60*/  ISETP.GE.AND P1, PT, R10, UR29, PT ;  /* 0x0000001d0a007c0c */ /* 0x010fe4000bf26270 */
[----:B0-----:R-:W-:Y:S02]  /*49f70*/  IADD3 R2, P0, PT, R0, UR12, RZ ;  /* 0x0000000c00027c10 */ /* 0x001fe4000ff1e0ff */
[----:B------:R-:W-:Y:S02]  /*49f80*/  ISETP.GE.AND P3, PT, R9, UR19, PT ;  /* 0x0000001309007c0c */ /* 0x000fe4000bf66270 */
[----:B------:R-:W-:Y:S02]  /*49f90*/  IADD3 R68, P6, PT, R3, UR12, RZ ;  /* 0x0000000c03447c10 */ /* 0x000fe4000ffde0ff */
[----:B------:R-:W-:Y:S01]  /*49fa0*/  ISETP.GE.AND P2, PT, R7, UR5, PT ;  /* 0x0000000507007c0c */ /* 0x000fe2000bf46270 */
[----:B-1-3--:R-:W-:-:S12]  /*49fb0*/  @!P5 BRA `(.L_x_11) ;  /* 0x000000000010d947 */ /* 0x00afd80003800000 */
[----:B------:R-:W-:-:S06]  /*49fc0*/  USHF.L.U32 UR4, UR4, 0x1f, URZ ;  /* 0x0000001f04047899 */ /* 0x000fcc00080006ff */
[----:B------:R-:W-:-:S04]  /*49fd0*/  IMAD.U32 R4, RZ, RZ, UR4 ;  /* 0x00000004ff047e24 */ /* 0x000fc8000f8e00ff */
[----:B------:R-:W0:Y:S02]  /*49fe0*/  SYNCS.PHASECHK.TRANS64.TRYWAIT P5, [UR11], R4 ;  /* 0x00000004ff0075a7 */ /* 0x000e2400080a110b */
[----:B0-----:R-:W-:Y:S05]  /*49ff0*/  @!P5 BRA `(.L_x_12) ;  /* 0x00000170000cd947 */ /* 0x001fea0003800000 */
.L_x_11:
[----:B------:R-:W2:Y:S01]  /*4a000*/  LDL R13, [R1+0x700] ;  /* 0x00070000010d7983 */ /* 0x000ea20000100800 */
[----:B------:R-:W-:Y:S01]  /*4a010*/  VIADD R76, R80, UR26 ;  /* 0x0000001a504c7c36 */ /* 0x000fe20008000000 */
[----:B------:R-:W-:Y:S01]  /*4a020*/  LEA.HI.X.SX32 R0, R0, UR13, 0x1, P0 ;  /* 0x0000000d00007c11 */ /* 0x000fe200080f0eff */
[----:B------:R-:W0:Y:S01]  /*4a030*/  LDCU.64 UR6, c[0x0][0x398] ;  /* 0x00007300ff0677ac */ /* 0x000e220008000a00 */
[----:B------:R-:W-:Y:S01]  /*4a040*/  BAR.SYNC.DEFER_BLOCKING 0x0 ;  /* 0x0000000000007b1d */ /* 0x000fe20000010000 */
[----:B------:R-:W-:Y:S01]  /*4a050*/  VIADD R72, R76, UR26 ;  /* 0x0000001a4c487c36 */ /* 0x000fe20008000000 */
[----:B------:R-:W-:Y:S02]  /*4a060*/  SHF.R.S32.HI R4, RZ, 0x1f, R80 ;  /* 0x0000001fff047819 */ /* 0x000fe40000011450 */
[-C--:B------:R-:W-:Y:S02]  /*4a070*/  IADD3 R86, P0, PT, R84, R2.reuse, RZ ;  /* 0x0000000254567210 */ /* 0x080fe40007f1e0ff */
[----:B------:R-:W-:Y:S01]  /*4a080*/  IADD3 R82, P5, PT, R80, R2, RZ ;  /* 0x0000000250527210 */ /* 0x000fe20007fbe0ff */
[----:B------:R-:W1:Y:S01]  /*4a090*/  LDCU.64 UR4, c[0x0][0x398] ;  /* 0x00007300ff0477ac */ /* 0x000e620008000a00 */
[----:B------:R-:W-:Y:S01]  /*4a0a0*/  LEA.HI.X.SX32 R3, R3, UR13, 0x1, P6 ;  /* 0x0000000d03037c11 */ /* 0x000fe2000b0f0eff */
[----:B------:R-:W-:Y:S01]  /*4a0b0*/  STL [R1+0x183c], R72 ;  /* 0x00183c4801007387 */ /* 0x000fe20000100800 */
[----:B------:R-:W-:Y:S01]  /*4a0c0*/  IADD3 R84, P6, PT, R84, R68, RZ ;  /* 0x0000004454547210 */ /* 0x000fe20007fde0ff */
[----:B------:R-:W-:Y:S01]  /*4a0d0*/  IMAD.X R83, R4, 0x1, R0, P5 ;  /* 0x0000000104537824 */ /* 0x000fe200028e0600 */
[----:B------:R-:W-:Y:S01]  /*4a0e0*/  SHF.R.S32.HI R5, RZ, 0x1f, R76 ;  /* 0x0000001fff057819 */ /* 0x000fe2000001144c */
[----:B------:R-:W-:Y:S01]  /*4a0f0*/  STL [R1+0x1838], R68 ;  /* 0x0018384401007387 */ /* 0x000fe20000100800 */
[--C-:B------:R-:W-:Y:S01]  /*4a100*/  IMAD.X R87, R6, 0x1, R0.reuse, P0 ;  /* 0x0000000106577824 */ /* 0x100fe200000e0600 */
[----:B------:R-:W-:Y:S01]  /*4a110*/  IADD3 R78, P5, PT, R76, R2, RZ ;  /* 0x000000024c4e7210 */ /* 0x000fe20007fbe0ff */
[--C-:B------:R-:W-:Y:S01]  /*4a120*/  IMAD.X R85, R6, 0x1, R3.reuse, P6 ;  /* 0x0000000106557824 */ /* 0x100fe200030e0603 */
[----:B------:R-:W-:Y:S01]  /*4a130*/  STL [R1+0x1834], R64 ;  /* 0x0018344001007387 */ /* 0x000fe20000100800 */
[-C--:B------:R-:W-:Y:S01]  /*4a140*/  IADD3 R80, P0, PT, R80, R68.reuse, RZ ;  /* 0x0000004450507210 */ /* 0x080fe20007f1e0ff */
[----:B------:R-:W3:Y:S01]  /*4a150*/  LDCU.64 UR12, c[0x0][0x398] ;  /* 0x00007300ff0c77ac */ /* 0x000ee20008000a00 */
[----:B------:R-:W-:Y:S01]  /*4a160*/  IADD3 R76, P6, PT, R76, R68, RZ ;  /* 0x000000444c4c7210 */ /* 0x000fe20007fde0ff */
[----:B------:R-:W4:Y:S01]  /*4a170*/  LDCU.64 UR24, c[0x0][0x398] ;  /* 0x00007300ff1877ac */ /* 0x000f220008000a00 */
[----:B------:R-:W5:Y:S02]  /*4a180*/  @!P4 SYNCS.CCTL.IV [UR9+0x20000] ;  /* 0x02000000ff00c9b1 */ /* 0x000f640008000009 */
[----:B-----5:R-:W-:Y:S06]  /*4a190*/  BAR.SYNC.DEFER_BLOCKING 0x0 ;  /* 0x0000000000007b1d */ /* 0x020fec0000010000 */
[----:B--2---:R2:W-:Y:S01]  /*4a1a0*/  STL [R1+0x1830], R13 ;  /* 0x0018300d01007387 */ /* 0x0045e20000100800 */
[----:B------:R-:W-:Y:S01]  /*4a1b0*/  IMAD.X R81, R4, 0x1, R3, P0 ;  /* 0x0000000104517824 */ /* 0x000fe200000e0603 */
[----:B------:R-:W5:Y:S01]  /*4a1c0*/  @!P4 SYNCS.CCTL.IV [UR9+0x20008] ;  /* 0x02000800ff00c9b1 */ /* 0x000f620008000009 */
[----:B------:R-:W-:Y:S01]  /*4a1d0*/  IMAD.X R79, R5, 0x1, R0, P5 ;  /* 0x00000001054f7824 */ /* 0x000fe200028e0600 */
[----:B------:R-:W0:Y:S01]  /*4a1e0*/  LDCU UR9, c[0x0][0x39c] ;  /* 0x00007380ff0977ac */ /* 0x000e220008000800 */
[----:B--2---:R-:W2:Y:S02]  /*4a1f0*/  LDTM.x64 R12, tmem[UR10] ;  /* 0x0000000a000c79ee */ /* 0x004ea40008340000 */
[----:B--2---:R-:W-:Y:S01]  /*4a200*/  STL.64 [R1+0x608], R14 ;  /* 0x0006080e01007387 */ /* 0x004fe20000100a00 */
[----:B------:R-:W-:-:S02]  /*4a210*/  IMAD.MOV.U32 R9, RZ, RZ, R12 ;  /* 0x000000ffff097224 */ /* 0x000fc400078e000c */
[----:B------:R-:W-:Y:S01]  /*4a220*/  IMAD.MOV.U32 R8, RZ, RZ, R13 ;  /* 0x000000ffff087224 */ /* 0x000fe200078e000d */
[----:B------:R-:W-:Y:S01]  /*4a230*/  STL.64 [R1+0x618], R18 ;  /* 0x0006181201007387 */ /* 0x000fe20000100a00 */
[----:B------:R-:W-:Y:S02]  /*4a240*/  IMAD.MOV.U32 R92, RZ, RZ, R16 ;  /* 0x000000ffff5c7224 */ /* 0x000fe400078e0010 */
[----:B------:R-:W-:Y:S01]  /*4a250*/  IMAD.MOV.U32 R91, RZ, RZ, R17 ;  /* 0x000000ffff5b7224 */ /* 0x000fe200078e0011 */
        /* <DEDUP_REMOVED lines=27> */
[----:B------:R2:W-:Y:S04]  /*4a410*/  STL.64 [R1+0x6f8], R74 ;  /* 0x0006f84a01007387 */ /* 0x0005e80000100a00 */
[----:B------:R-:W-:Y:S01]  /*4a420*/  STL [R1+0x182c], R92 ;  /* 0x00182c5c01007387 */ /* 0x000fe20000100800 */
[----:B--2---:R-:W2:Y:S03]  /*4a430*/  LDTM.x64 R12, tmem[UR10+0x40] ;  /* 0x0000400a000c79ee */ /* 0x004ea60008340000 */
[----:B--2---:R-:W-:Y:S04]  /*4a440*/  STL.64 [R1+0x500], R12 ;  /* 0x0005000c01007387 */ /* 0x004fe80000100a00 */
        /* <DEDUP_REMOVED lines=30> */
[----:B------:R2:W-:Y:S02]  /*4a630*/  STL.64 [R1+0x5f8], R74 ;  /* 0x0005f84a01007387 */ /* 0x0005e40000100a00 */
[----:B--2---:R-:W2:Y:S02]  /*4a640*/  LDTM.x64 R12, tmem[UR10+0x80] ;  /* 0x0000800a000c79ee */ /* 0x004ea40008340000 */
        /* <DEDUP_REMOVED lines=66> */
[----:B--2---:R-:W-:Y:S01]  /*4aa70*/  STL.64 [R1+0x210], R16 ;  /* 0x0002101001007387 */ /* 0x004fe20000100a00 */
[----:B------:R-:W-:-:S02]  /*4aa80*/  IMAD.MOV.U32 R6, RZ, RZ, R13 ;  /* 0x000000ffff067224 */ /* 0x000fc400078e000d */
[----:B------:R-:W-:Y:S01]  /*4aa90*/  IMAD.MOV.U32 R7, RZ, RZ, R12 ;  /* 0x000000ffff077224 */ /* 0x000fe200078e000c */
[----:B------:R-:W-:Y:S01]  /*4aaa0*/  STL.64 [R1+0x218], R18 ;  /* 0x0002181201007387 */ /* 0x000fe20000100a00 */
[----:B------:R-:W-:Y:S01]  /*4aab0*/  IMAD.X R77, R5, 0x1, R3, P6 ;  /* 0x00000001054d7824 */ /* 0x000fe200030e0603 */
[----:B------:R-:W-:Y:S01]  /*4aac0*/  F2FP.SATFINITE.E4M3.F32.PACK_AB_MERGE_C R90, R8, R9, RZ ;  /* 0x00000009085a723e */ /* 0x000fe200048070ff */
[----:B------:R-:W-:Y:S01]  /*4aad0*/  IMAD.MOV.U32 R92, RZ, RZ, R14 ;  /* 0x000000ffff5c7224 */ /* 0x000fe200078e000e */
[----:B------:R-:W-:Y:S01]  /*4aae0*/  STL.64 [R1+0x220], R20 ;  /* 0x0002201401007387 */ /* 0x000fe20000100a00 */
[----:B------:R-:W-:-:S03]  /*4aaf0*/  IMAD.MOV.U32 R93, RZ, RZ, R15 ;  /* 0x000000ffff5d7224 */ /* 0x000fc600078e000f */
        /* <DEDUP_REMOVED lines=26> */
[----:B------:R0:W-:Y:S04]  /*4aca0*/  STL.64 [R1+0x2f8], R74 ;  /* 0x0002f84a01007387 */ /* 0x0001e80000100a00 */
[----:B--2---:R-:W2:Y:S04]  /*4acb0*/  LDL.LU R72, [R1+0x183c] ;  /* 0x00183c0001487983 */ /* 0x004ea80000300800 */
[----:B------:R-:W3:Y:S04]  /*4acc0*/  LDL.LU R68, [R1+0x1838] ;  /* 0x0018380001447983 */ /* 0x000ee80000300800 */
[----:B------:R-:W3:Y:S04]  /*4acd0*/  LDL.LU R64, [R1+0x1834] ;  /* 0x0018340001407983 */ /* 0x000ee80000300800 */
[----:B------:R-:W4:Y:S04]  /*4ace0*/  LDL.LU R13, [R1+0x1830] ;  /* 0x00183000010d7983 */ /* 0x000f280000300800 */
[----:B------:R-:W5:Y:S04]  /*4acf0*/  LDL.LU R12, [R1+0x133c] ;  /* 0x00133c00010c7983 */ /* 0x000f680000300800 */
[----:B------:R-:W5:Y:S04]  /*4ad00*/  LDL R11, [R1+0x704] ;  /* 0x00070400010b7983 */ /* 0x000f680000100800 */
[----:B------:R-:W5:Y:S01]  /*4ad10*/  LDL.LU R10, [R1+0x1338] ;  /* 0x00133800010a7983 */ /* 0x000f620000300800 */
[----:B------:R-:W-:-:S02]  /*4ad20*/  F2FP.SATFINITE.E4M3.F32.PACK_AB_MERGE_C R89, R6, R7, RZ ;  /* 0x000000070659723e */ /* 0x000fc400048070ff */
[----:B--2---:R-:W-:Y:S01]  /*4ad30*/  SHF.R.S32.HI R4, RZ, 0x1f, R72 ;  /* 0x0000001fff047819 */ /* 0x004fe20000011448 */
[C---:B------:R-:W-:Y:S01]  /*4ad40*/  VIADD R69, R72.reuse, UR26 ;  /* 0x0000001a48457c36 */ /* 0x040fe20008000000 */
[----:B0-----:R-:W-:-:S04]  /*4ad50*/  IADD3 R74, P5, PT, R72, R2, RZ ;  /* 0x00000002484a7210 */ /* 0x001fc80007fbe0ff */
[----:B------:R-:W-:Y:S01]  /*4ad60*/  SHF.R.S32.HI R88, RZ, 0x1f, R69 ;  /* 0x0000001fff587819 */ /* 0x000fe20000011445 */
[--C-:B------:R-:W-:Y:S01]  /*4ad70*/  IMAD.X R75, R4, 0x1, R0.reuse, P5 ;  /* 0x00000001044b7824 */ /* 0x100fe200028e0600 */
[----:B---3--:R-:W-:Y:S02]  /*4ad80*/  IADD3 R72, P5, PT, R72, R68, RZ ;  /* 0x0000004448487210 */ /* 0x008fe40007fbe0ff */
[----:B------:R-:W-:Y:S02]  /*4ad90*/  IADD3 R70, P4, PT, R69, R2, RZ ;  /* 0x0000000245467210 */ /* 0x000fe40007f9e0ff */
[----:B----4-:R-:W-:Y:S01]  /*4ada0*/  ISETP.GE.AND P0, PT, R13, UR14, PT ;  /* 0x0000000e0d007c0c */ /* 0x010fe2000bf06270 */
[----:B------:R-:W-:Y:S01]  /*4adb0*/  IMAD.X R73, R4, 0x1, R3, P5 ;  /* 0x0000000104497824 */ /* 0x000fe200028e0603 */
[----:B------:R-:W-:Y:S01]  /*4adc0*/  ISETP.GE.AND P6, PT, R64, UR15, PT ;  /* 0x0000000f40007c0c */ /* 0x000fe2000bfc6270 */
[----:B------:R-:W-:Y:S01]  /*4add0*/  IMAD.X R71, R88, 0x1, R0, P4 ;  /* 0x0000000158477824 */ /* 0x000fe200020e0600 */
[----:B------:R-:W-:Y:S01]  /*4ade0*/  ISETP.LT.AND P0, PT, R64, UR31, !P0 ;  /* 0x0000001f40007c0c */ /* 0x000fe2000c701270 */
[----:B------:R-:W0:Y:S01]  /*4adf0*/  LDCU.64 UR14, c[0x0][0x398] ;  /* 0x00007300ff0e77ac */ /* 0x000e220008000a00 */
[----:B-----5:R-:W-:-:S02]  /*4ae00*/  ISETP.GE.AND P5, PT, R12, UR16, PT ;  /* 0x000000100c007c0c */ /* 0x020fc4000bfa6270 */
[----:B------:R-:W-:Y:S01]  /*4ae10*/  ISETP.LT.AND P6, PT, R11, UR18, !P6 ;  /* 0x000000120b007c0c */ /* 0x000fe2000f7c1270 */
[----:B------:R-:W2:Y:S01]  /*4ae20*/  LDCU.64 UR18, c[0x0][0x398] ;  /* 0x00007300ff1277ac */ /* 0x000ea20008000a00 */
[----:B------:R-:W-:Y:S01]  /*4ae30*/  ISETP.GE.AND P4, PT, R10, UR17, PT ;  /* 0x000000110a007c0c */ /* 0x000fe2000bf86270 */
[----:B------:R-:W3:Y:S01]  /*4ae40*/  LDCU.64 UR16, c[0x0][0x398] ;  /* 0x00007300ff1077ac */ /* 0x000ee20008000a00 */
[----:B------:R-:W4:Y:S02]  /*4ae50*/  LDTM.x64 R4, tmem[UR10+0x140] ;  /* 0x0001400a000479ee */ /* 0x000f240008340000 */
[----:B----4-:R-:W-:Y:S04]  /*4ae60*/  STL.64 [R1+0x100], R4 ;  /* 0x0001000401007387 */ /* 0x010fe80000100a00 */
        /* <DEDUP_REMOVED lines=31> */
[----:B----4-:R-:W4:Y:S02]  /*4b060*/  LDTM.x64 R4, tmem[UR10+0x180] ;  /* 0x0001800a000479ee */ /* 0x010f240008340000 */
[----:B----4-:R-:W-:Y:S04]  /*4b070*/  STL.64 [R1], R4 ;  /* 0x0000000401007387 */ /* 0x010fe80000100a00 */
        /* <DEDUP_REMOVED lines=31> */
[----:B----4-:R-:W4:Y:S01]  /*4b270*/  LDTM.x64 R4, tmem[UR10+0x1c0] ;  /* 0x0001c00a000479ee */ /* 0x010f220008340000 */
[----:B------:R-:W-:Y:S01]  /*4b280*/  NOP ;  /* 0x0000000000007918 */ /* 0x000fe20000000000 */
[----:B------:R-:W5:Y:S01]  /*4b290*/  LDCU.64 UR10, c[0x0][0x398] ;  /* 0x00007300ff0a77ac */ /* 0x000f620008000a00 */
[----:B----4-:R4:W-:Y:S04]  /*4b2a0*/  STL.64 [R1+0x1808], R4 ;  /* 0x0018080401007387 */ /* 0x0109e80000100a00 */
[----:B----4-:R-:W4:Y:S04]  /*4b2b0*/  LDL.LU R4, [R1+0x1378] ;  /* 0x0013780001047983 */ /* 0x010f280000300800 */
[----:B------:R-:W1:Y:S04]  /*4b2c0*/  LDL R5, [R1+0x704] ;  /* 0x0007040001057983 */ /* 0x000e680000100800 */
[----:B------:R0:W-:Y:S04]  /*4b2d0*/  STL.64 [R1+0x17f8], R6 ;  /* 0x0017f80601007387 */ /* 0x0001e80000100a00 */
[----:B0-----:R-:W2:Y:S04]  /*4b2e0*/  LDL.LU R6, [R1+0x608] ;  /* 0x0006080001067983 */ /* 0x001ea80000300800 */
[----:B------:R-:W2:Y:S04]  /*4b2f0*/  LDL.LU R7, [R1+0x60c] ;  /* 0x00060c0001077983 */ /* 0x000ea80000300800 */
[----:B------:R0:W-:Y:S04]  /*4b300*/  STL.64 [R1+0x17f0], R8 ;  /* 0x0017f00801007387 */ /* 0x0001e80000100a00 */
[----:B0-----:R-:W2:Y:S04]  /*4b310*/  LDL.LU R8, [R1+0x1374] ;  /* 0x0013740001087983 */ /* 0x001ea80000300800 */
[----:B------:R-:W2:Y:S04]  /*4b320*/  LDL R9, [R1+0x700] ;  /* 0x0007000001097983 */ /* 0x000ea80000100800 */
[----:B------:R-:W-:Y:S04]  /*4b330*/  STL [R1+0x17e8], R12 ;  /* 0x0017e80c01007387 */ /* 0x000fe80000100800 */
[----:B------:R-:W-:Y:S04]  /*4b340*/  STL.64 [R1+0x17d8], R10 ;  /* 0x0017d80a01007387 */ /* 0x000fe80000100a00 */
        /* <DEDUP_REMOVED lines=10> */
[----:B------:R0:W-:Y:S04]  /*4b3f0*/  @P0 STG.E.U8 desc[UR20][R86.64], R90 ;  /* 0x0000005a56000986 */ /* 0x0001e8000c101114 */
[----:B------:R-:W-:Y:S04]  /*4b400*/  STL.64 [R1+0x1770], R32 ;  /* 0x0017702001007387 */ /* 0x000fe80000100a00 */
[----:B------:R-:W-:Y:S01]  /*4b410*/  STL.64 [R1+0x1768], R34 ;  /* 0x0017682201007387 */ /* 0x000fe20000100a00 */
[----:B0-----:R-:W-:-:S03]  /*4b420*/  PRMT R90, R90, 0x9910, RZ ;  /* 0x000099105a5a7816 */ /* 0x001fc600000000ff */
[----:B------:R-:W-:Y:S04]  /*4b430*/  STL.64 [R1+0x1760], R36 ;  /* 0x0017602401007387 */ /* 0x000fe80000100a00 */
[----:B------:R-:W-:Y:S04]  /*4b440*/  STL.64 [R1+0x1758], R38 ;  /* 0x0017582601007387 */ /* 0x000fe80000100a00 */
[----:B------:R-:W-:Y:S04]  /*4b450*/  STL.64 [R1+0x1750], R40 ;  /* 0x0017502801007387 */ /* 0x000fe80000100a00 */
[----:B------:R0:W-:Y:S04]  /*4b460*/  @P6 STG.E.U8 desc[UR20][R84.64], R89 ;  /* 0x0000005954006986 */ /* 0x0001e8000c101114 */
[----:B------:R-:W-:Y:S04]  /*4b470*/  STL.64 [R1+0x1748], R42 ;  /* 0x0017482a01007387 */ /* 0x000fe80000100a00 */
[----:B------:R-:W-:Y:S01]  /*4b480*/  STL.64 [R1+0x1740], R44 ;  /* 0x0017402c01007387 */ /* 0x000fe20000100a00 */
[----:B0-----:R-:W-:-:S03]  /*4b490*/  IMAD.MOV.U32 R84, RZ, RZ, R90 ;  /* 0x000000ffff547224 */ /* 0x001fc600078e005a */
[----:B------:R-:W-:Y:S01]  /*4b4a0*/  STL.64 [R1+0x1738], R46 ;  /* 0x0017382e01007387 */ /* 0x000fe20000100a00 */
[----:B------:R-:W-:-:S03]  /*4b4b0*/  PRMT R85, R89, 0x9910, RZ ;  /* 0x0000991059557816 */ /* 0x000fc600000000ff */
[----:B------:R-:W-:Y:S01]  /*4b4c0*/  STL.64 [R1+0x1730], R48 ;  /* 0x0017303001007387 */ /* 0x000fe20000100a00 */
[----:B------:R-:W-:Y:S02]  /*4b4d0*/  SHF.R.S32.HI R84, RZ, 0x8, R84 ;  /* 0x00000008ff547819 */ /* 0x000fe40000011454 */
[----:B------:R-:W-:Y:S01]  /*4b4e0*/  SHF.R.S32.HI R85, RZ, 0x8, R85 ;  /* 0x00000008ff557819 */ /* 0x000fe20000011455 */
        /* <DEDUP_REMOVED lines=8> */
[----:B------:R-:W-:Y:S01]  /*4b570*/  STL.64 [R1+0x16e8], R66 ;  /* 0x0016e84201007387 */ /* 0x000fe20000100a00 */
[----:B--2---:R-:W-:Y:S01]  /*4b580*/  ISETP.LT.AND P0, PT, R9, UR6, !P2 ;  /* 0x0000000609007c0c */ /* 0x004fe2000d701270 */
[----:B------:R-:W0:Y:S01]  /*4b590*/  LDCU UR6, c[0x0][0x39c] ;  /* 0x00007380ff0677ac */ /* 0x000e220008000800 */
[----:B-1----:R-:W-:-:S02]  /*4b5a0*/  ISETP.LT.AND P2, PT, R5, UR4, !P2 ;  /* 0x0000000405007c0c */ /* 0x002fc4000d741270 */
[----:B------:R-:W-:Y:S01]  /*4b5b0*/  ISETP.LT.AND P6, PT, R9, UR12, !P5 ;  /* 0x0000000c09007c0c */ /* 0x000fe2000efc1270 */
[----:B------:R-:W1:Y:S01]  /*4b5c0*/  LDCU UR4, c[0x0][0x39c] ;  /* 0x00007380ff0477ac */ /* 0x000e620008000800 */
[----:B------:R-:W-:Y:S01]  /*4b5d0*/  ISETP.LT.AND P5, PT, R5, UR14, !P5 ;  /* 0x0000000e05007c0c */ /* 0x000fe2000efa1270 */
[----:B------:R-:W2:Y:S06]  /*4b5e0*/  LDCU UR12, c[0x0][0x398] ;  /* 0x00007300ff0c77ac */ /* 0x000eac0008000800 */
[----:B------:R0:W-:Y:S01]  /*4b5f0*/  @P0 STG.E.U8 desc[UR20][R82.64], R84 ;  /* 0x0000005452000986 */ /* 0x0001e2000c101114 */
[----:B------:R-:W-:Y:S01]  /*4b600*/  ISETP.GE.AND P0, PT, R8, UR22, PT ;  /* 0x0000001608007c0c */ /* 0x000fe2000bf06270 */
[----:B------:R-:W1:Y:S02]  /*4b610*/  LDCU.64 UR22, c[0x0][0x398] ;  /* 0x00007300ff1677ac */ /* 0x000e640008000a00 */
[----:B------:R2:W-:Y:S01]  /*4b620*/  @P2 STG.E.U8 desc[UR20][R80.64], R85 ;  /* 0x0000005550002986 */ /* 0x0005e2000c101114 */
[----:B----4-:R-:W-:Y:S01]  /*4b630*/  ISETP.GE.AND P2, PT, R4, UR9, PT ;  /* 0x0000000904007c0c */ /* 0x010fe2000bf46270 */
[----:B------:R-:W4:Y:S01]  /*4b640*/  LDCU UR9, c[0x0][0x398] ;  /* 0x00007300ff0977ac */ /* 0x000f220008000800 */
[----:B------:R-:W1:Y:S01]  /*4b650*/  LDCU UR14, c[0x0][0x398] ;  /* 0x00007300ff0e77ac */ /* 0x000e620008000800 */
[----:B0-----:R-:W-:-:S02]  /*4b660*/  F2FP.SATFINITE.E4M3.F32.PACK_AB_MERGE_C R82, R7, R6, RZ ;  /* 0x000000060752723e */ /* 0x001fc400048070ff */
[----:B--2---:R-:W-:Y:S02]  /*4b670*/  F2FP.SATFINITE.E4M3.F32.PACK_AB_MERGE_C R80, R93, R92, RZ ;  /* 0x0000005c5d50723e */ /* 0x004fe400048070ff */
[----:B------:R-:W2:Y:S04]  /*4b680*/  LDL.LU R92, [R1+0x182c] ;  /* 0x00182c00015c7983 */ /* 0x000ea80000300800 */
[----:B------:R0:W-:Y:S01]  /*4b690*/  @P6 STG.E.U8 desc[UR20][R78.64], R82 ;  /* 0x000000524e006986 */ /* 0x0001e2000c101114 */
[----:B------:R-:W-:Y:S01]  /*4b6a0*/  ISETP.LT.AND P6, PT, R9, UR18, !P4 ;  /* 0x0000001209007c0c */ /* 0x000fe2000e7c1270 */
[----:B------:R-:W1:Y:S01]  /*4b6b0*/  LDCU UR18, c[0x0][0x398] ;  /* 0x00007300ff1277ac */ /* 0x000e620008000800 */
[----:B-----5:R-:W-:Y:S01]  /*4b6c0*/  ISETP.LT.AND P4, PT, R5, UR10, !P4 ;  /* 0x0000000a05007c0c */ /* 0x020fe2000e781270 */
[----:B------:R5:W-:Y:S01]  /*4b6d0*/  @P5 STG.E.U8 desc[UR20][R76.64], R80 ;  /* 0x000000504c005986 */ /* 0x000be2000c101114 */
[----:B---3--:R-:W-:Y:S01]  /*4b6e0*/  ISETP.LT.AND P5, PT, R9, UR16, !P0 ;  /* 0x0000001009007c0c */ /* 0x008fe2000c7a1270 */
[----:B------:R-:W3:Y:S01]  /*4b6f0*/  LDCU UR10, c[0x0][0x398] ;  /* 0x00007300ff0a77ac */ /* 0x000ee20008000800 */
[----:B------:R-:W1:Y:S01]  /*4b700*/  LDCU UR16, c[0x0][0x398] ;  /* 0x00007300ff1077ac */ /* 0x000e620008000800 */
[----:B0-----:R-:W-:-:S02]  /*4b710*/  PRMT R82, R82, 0x9910, RZ ;  /* 0x0000991052527816 */ /* 0x001fc400000000ff */
[----:B------:R-:W-:-:S03]  /*4b720*/  PRMT R78, R80, 0x9910, RZ ;  /* 0x00009910504e7816 */ /* 0x000fc600000000ff */
[----:B-----5:R-:W-:Y:S02]  /*4b730*/  IMAD.MOV.U32 R77, RZ, RZ, R82 ;  /* 0x000000ffff4d7224 */ /* 0x020fe400078e0052 */
[----:B------:R-:W-:Y:S02]  /*4b740*/  IMAD.MOV.U32 R76, RZ, RZ, R78 ;  /* 0x000000ffff4c7224 */ /* 0x000fe400078e004e */
[C---:B------:R-:W-:Y:S01]  /*4b750*/  VIADD R82, R69.reuse, UR26 ;  /* 0x0000001a45527c36 */ /* 0x040fe20008000000 */
[----:B------:R-:W-:Y:S02]  /*4b760*/  SHF.R.S32.HI R77, RZ, 0x8, R77 ;  /* 0x00000008ff4d7819 */ /* 0x000fe4000001144d */
[----:B------:R-:W-:Y:S01]  /*4b770*/  SHF.R.S32.HI R76, RZ, 0x8, R76 ;  /* 0x00000008ff4c7819 */ /* 0x000fe2000001144c */
[----:B------:R-:W-:Y:S02]  /*4b780*/  VIADD R78, R82, UR26 ;  /* 0x0000001a524e7c36 */ /* 0x000fe40008000000 */
[----:B------:R0:W-:Y:S04]  /*4b790*/  @P6 STG.E.U8 desc[UR20][R74.64], R77 ;  /* 0x0000004d4a006986 */ /* 0x0001e8000c101114 */
[----:B------:R-:W-:Y:S01]  /*4b7a0*/  @P4 STG.E.U8 desc[UR20][R72.64], R76 ;  /* 0x0000004c48004986 */ /* 0x000fe2000c101114 */
[----:B------:R-:W-:-:S02]  /*4b7b0*/  IADD3 R86, P4, PT, R69, R68, RZ ;  /* 0x0000004445567210 */ /* 0x000fc40007f9e0ff */
[----:B------:R-:W-:-:S03]  /*4b7c0*/  SHF.R.S32.HI R69, RZ, 0x1f, R78 ;  /* 0x0000001fff457819 */ /* 0x000fc6000001144e */
[----:B------:R-:W-:Y:S01]  /*4b7d0*/  IMAD.X R87, R88, 0x1, R3, P4 ;  /* 0x0000000158577824 */ /* 0x000fe200020e0603 */
[----:B------:R-:W-:Y:S01]  /*4b7e0*/  IADD3 R84, P4, PT, R82, R2, RZ ;  /* 0x0000000252547210 */ /* 0x000fe20007f9e0ff */
[----:B0-----:R-:W-:-:S03]  /*4b7f0*/  VIADD R74, R78, UR26 ;  /* 0x0000001a4e4a7c36 */ /* 0x001fc60008000000 */
[----:B------:R-:W-:Y:S01]  /*4b800*/  STL [R1+0x1828], R87 ;  /* 0x0018285701007387 */ /* 0x000fe20000100800 */
[----:B--2---:R-:W-:-:S05]  /*4b810*/  F2FP.SATFINITE.E4M3.F32.PACK_AB_MERGE_C R24, R91, R92, RZ ;  /* 0x0000005c5b18723e */ /* 0x004fca00048070ff */
[----:B------:R0:W-:Y:S02]  /*4b820*/  @P5 STG.E.U8 desc[UR20][R70.64], R24 ;  /* 0x0000001846005986 */ /* 0x0001e4000c101114 */
[----:B0-----:R-:W-:Y:S02]  /*4b830*/  SHF.R.S32.HI R70, RZ, 0x1f, R82 ;  /* 0x0000001fff467819 */ /* 0x001fe40000011452 */
[----:B------:R-:W-:Y:S02]  /*4b840*/  IADD3 R82, P5, PT, R82, R68, RZ ;  /* 0x0000004452527210 */ /* 0x000fe40007fbe0ff */
[----:B------:R-:W-:Y:S01]  /*4b850*/  SHF.R.S32.HI R71, RZ, 0x1f, R74 ;  /* 0x0000001fff477819 */ /* 0x000fe2000001144a */
[----:B------:R-:W-:Y:S01]  /*4b860*/  IMAD.X R85, R70, 0x1, R0, P4 ;  /* 0x0000000146557824 */ /* 0x000fe200020e0600 */
[----:B------:R-:W-:Y:S01]  /*4b870*/  IADD3 R80, P4, PT, R78, R2, RZ ;  /* 0x000000024e507210 */ /* 0x000fe20007f9e0ff */
[----:B------:R-:W-:Y:S01]  /*4b880*/  IMAD.X R83, R70, 0x1, R3, P5 ;  /* 0x0000000146537824 */ /* 0x000fe200028e0603 */
[----:B------:R-:W-:Y:S01]  /*4b890*/  IADD3 R78, P5, PT, R78, R68, RZ ;  /* 0x000000444e4e7210 */ /* 0x000fe20007fbe0ff */
[----:B------:R-:W-:-:S02]  /*4b8a0*/  VIADD R70, R74, UR26 ;  /* 0x0000001a4a467c36 */ /* 0x000fc40008000000 */
[C---:B------:R-:W-:Y:S01]  /*4b8b0*/  IMAD.X R81, R69.reuse, 0x1, R0, P4 ;  /* 0x0000000145517824 */ /* 0x040fe200020e0600 */
[C---:B------:R-:W-:Y:S01]  /*4b8c0*/  IADD3 R76, P4, PT, R74.reuse, R2, RZ ;  /* 0x000000024a4c7210 */ /* 0x040fe20007f9e0ff */
[--C-:B------:R-:W-:Y:S01]  /*4b8d0*/  IMAD.X R79, R69, 0x1, R3.reuse, P5 ;  /* 0x00000001454f7824 */ /* 0x100fe200028e0603 */
[----:B------:R-:W-:Y:S01]  /*4b8e0*/  IADD3 R74, P5, PT, R74, R68, RZ ;  /* 0x000000444a4a7210 */ /* 0x000fe20007fbe0ff */
[C---:B------:R-:W-:Y:S01]  /*4b8f0*/  VIADD R69, R70.reuse, UR26 ;  /* 0x0000001a46457c36 */ /* 0x040fe20008000000 */
[----:B------:R-:W-:Y:S01]  /*4b900*/  SHF.R.S32.HI R88, RZ, 0x1f, R70 ;  /* 0x0000001fff587819 */ /* 0x000fe20000011446 */
[C-C-:B------:R-:W-:Y:S01]  /*4b910*/  IMAD.X R77, R71.reuse, 0x1, R0.reuse, P4 ;  /* 0x00000001474d7824 */ /* 0x140fe200020e0600 */
[C---:B------:R-:W-:Y:S01]  /*4b920*/  IADD3 R72, P4, PT, R70.reuse, R2, RZ ;  /* 0x0000000246487210 */ /* 0x040fe20007f9e0ff */
[----:B------:R-:W-:Y:S01]  /*4b930*/  IMAD.X R75, R71, 0x1, R3, P5 ;  /* 0x00000001474b7824 */ /* 0x000fe200028e0603 */
[----:B------:R-:W-:Y:S01]  /*4b940*/  IADD3 R70, P5, PT, R70, R68, RZ ;  /* 0x0000004446467210 */ /* 0x000fe20007fbe0ff */
[----:B------:R-:W-:Y:S01]  /*4b950*/  VIADD R90, R69, UR26 ;  /* 0x0000001a455a7c36 */ /* 0x000fe20008000000 */
[----:B------:R-:W-:Y:S01]  /*4b960*/  SHF.R.S32.HI R91, RZ, 0x1f, R69 ;  /* 0x0000001fff5b7819 */ /* 0x000fe20000011445 */
[----:B------:R-:W-:-:S02]  /*4b970*/  IMAD.X R73, R88, 0x1, R0, P4 ;  /* 0x0000000158497824 */ /* 0x000fc400020e0600 */
[--C-:B------:R-:W-:Y:S01]  /*4b980*/  IMAD.X R71, R88, 0x1, R3.reuse, P5 ;  /* 0x0000000158477824 */ /* 0x100fe200028e0603 */
[C---:B------:R-:W-:Y:S02]  /*4b990*/  IADD3 R88, P4, PT, R69.reuse, R2, RZ ;  /* 0x0000000245587210 */ /* 0x040fe40007f9e0ff */
[----:B------:R-:W-:Y:S01]  /*4b9a0*/  IADD3 R14, P5, PT, R69, R68, RZ ;  /* 0x00000044450e7210 */ /* 0x000fe20007fbe0ff */
[C---:B------:R-:W-:Y:S01]  /*4b9b0*/  VIADD R69, R90.reuse, UR26 ;  /* 0x0000001a5a457c36 */ /* 0x040fe20008000000 */
[----:B------:R-:W-:Y:S01]  /*4b9c0*/  SHF.R.S32.HI R4, RZ, 0x1f, R90 ;  /* 0x0000001fff047819 */ /* 0x000fe2000001145a */
[C-C-:B------:R-:W-:Y:S01]  /*4b9d0*/  IMAD.X R89, R91.reuse, 0x1, R0.reuse, P4 ;  /* 0x000000015b597824 */ /* 0x140fe200020e0600 */
[C---:B------:R-:W-:Y:S01]  /*4b9e0*/  IADD3 R92, P4, PT, R90.reuse, R2, RZ ;  /* 0x000000025a5c7210 */ /* 0x040fe20007f9e0ff */
[----:B------:R-:W-:Y:S01]  /*4b9f0*/  IMAD.X R15, R91, 0x1, R3, P5 ;  /* 0x000000015b0f7824 */ /* 0x000fe200028e0603 */
[----:B------:R-:W-:Y:S01]  /*4ba00*/  IADD3 R90, P5, PT, R90, R68, RZ ;  /* 0x000000445a5a7210 */ /* 0x000fe20007fbe0ff */
[C---:B------:R-:W-:Y:S01]  /*4ba10*/  VIADD R6, R69.reuse, UR26 ;  /* 0x0000001a45067c36 */ /* 0x040fe20008000000 */
[----:B------:R-:W-:Y:S01]  /*4ba20*/  SHF.R.S32.HI R7, RZ, 0x1f, R69 ;  /* 0x0000001fff077819 */ /* 0x000fe20000011445 */
[C---:B------:R-:W-:Y:S01]  /*4ba30*/  IMAD.X R93, R4.reuse, 0x1, R0, P4 ;  /* 0x00000001045d7824 */ /* 0x040fe200020e0600 */
[C---:B------:R-:W-:Y:S01]  /*4ba40*/  IADD3 R10, P4, PT, R69.reuse, R2, RZ ;  /* 0x00000002450a7210 */ /* 0x040fe20007f9e0ff */
[--C-:B------:R-:W-:Y:S01]  /*4ba50*/  IMAD.X R91, R4, 0x1, R3.reuse, P5 ;  /* 0x00000001045b7824 */ /* 0x100fe200028e0603 */
[----:B------:R-:W-:Y:S01]  /*4ba60*/  IADD3 R60, P5, PT, R69, R68, RZ ;  /* 0x00000044453c7210 */ /* 0x000fe20007fbe0ff */
[C---:B------:R-:W-:Y:S01]  /*4ba70*/  VIADD R69, R6.reuse, UR26 ;  /* 0x0000001a06457c36 */ /* 0x040fe20008000000 */
[----:B------:R-:W-:Y:S01]  /*4ba80*/  SHF.R.S32.HI R4, RZ, 0x1f, R6 ;  /* 0x0000001fff047819 */ /* 0x000fe20000011406 */
[C---:B------:R-:W-:Y:S01]  /*4ba90*/  IMAD.X R11, R7.reuse, 0x1, R0, P4 ;  /* 0x00000001070b7824 */ /* 0x040fe200020e0600 */
[----:B------:R-:W-:Y:S01]  /*4baa0*/  IADD3 R12, P4, PT, R6, R2, RZ ;  /* 0x00000002060c7210 */ /* 0x000fe20007f9e0ff */
[----:B------:R-:W-:Y:S01]  /*4bab0*/  IMAD.X R61, R7, 0x1, R3, P5 ;  /* 0x00000001073d7824 */ /* 0x000fe200028e0603 */
[----:B------:R-:W-:-:S02]  /*4bac0*/  SHF.R.S32.HI R7, RZ, 0x1f, R69 ;  /* 0x0000001fff077819 */ /* 0x000fc40000011445 */
[----:B------:R0:W-:Y:S01]  /*4bad0*/  STL.64 [R1+0x708], R10 ;  /* 0x0007080a01007387 */ /* 0x0001e20000100a00 */
[----:B------:R-:W-:-:S05]  /*4bae0*/  IMAD.X R13, R4, 0x1, R0, P4 ;  /* 0x00000001040d7824 */ /* 0x000fca00020e0600 */
[----:B------:R2:W-:Y:S01]  /*4baf0*/  STL.64 [R1+0x608], R12 ;  /* 0x0006080c01007387 */ /* 0x0005e20000100a00 */
[----:B0-----:R-:W-:Y:S01]  /*4bb00*/  IADD3 R10, P5, PT, R6, R68, RZ ;  /* 0x00000044060a7210 */ /* 0x001fe20007fbe0ff */
[----:B------:R-:W-:-:S04]  /*4bb10*/  VIADD R6, R69, UR26 ;  /* 0x0000001a45067c36 */ /* 0x000fc80008000000 */
[----:B------:R-:W-:Y:S01]  /*4bb20*/  IMAD.X R11, R4, 0x1, R3, P5 ;  /* 0x00000001040b7824 */ /* 0x000fe200028e0603 */
[-C--:B--2---:R-:W-:Y:S02]  /*4bb30*/  IADD3 R12, P4, PT, R69, R2.reuse, RZ ;  /* 0x00000002450c7210 */ /* 0x084fe40007f9e0ff */
[----:B------:R-:W-:Y:S02]  /*4bb40*/  SHF.R.S32.HI R4, RZ, 0x1f, R6 ;  /* 0x0000001fff047819 */ /* 0x000fe40000011406 */
[----:B------:R0:W-:Y:S01]  /*4bb50*/  STL.64 [R1+0x600], R10 ;  /* 0x0006000a01007387 */ /* 0x0001e20000100a00 */
[----:B------:R-:W-:Y:S01]  /*4bb60*/  IMAD.X R13, R7, 0x1, R0, P4 ;  /* 0x00000001070d7824 */ /* 0x000fe200020e0600 */
[----:B------:R-:W-:-:S05]  /*4bb70*/  IADD3 R64, P4, PT, R6, R2, RZ ;  /* 0x0000000206407210 */ /* 0x000fca0007f9e0ff */
[----:B------:R-:W-:Y:S01]  /*4bb80*/  IMAD.X R65, R4, 0x1, R0, P4 ;  /* 0x0000000104417824 */ /* 0x000fe200020e0600 */
[----:B0-----:R-:W-:Y:S01]  /*4bb90*/  IADD3 R10, P5, PT, R69, R68, RZ ;  /* 0x00000044450a7210 */ /* 0x001fe20007fbe0ff */
[----:B------:R-:W-:-:S04]  /*4bba0*/  VIADD R69, R6, UR26 ;  /* 0x0000001a06457c36 */ /* 0x000fc80008000000 */
[----:B------:R-:W-:Y:S01]  /*4bbb0*/  IMAD.X R11, R7, 0x1, R3, P5 ;  /* 0x00000001070b7824 */ /* 0x000fe200028e0603 */
[----:B------:R-:W-:-:S04]  /*4bbc0*/  SHF.R.S32.HI R7, RZ, 0x1f, R69 ;  /* 0x0000001fff077819 */ /* 0x000fc80000011445 */
[----:B------:R0:W-:Y:S04]  /*4bbd0*/  STL.64 [R1+0x720], R10 ;  /* 0x0007200a01007387 */ /* 0x0001e80000100a00 */
[----:B------:R2:W-:Y:S01]  /*4bbe0*/  STL.64 [R1+0x728], R12 ;  /* 0x0007280c01007387 */ /* 0x0005e20000100a00 */
[----:B0-----:R-:W-:Y:S01]  /*4bbf0*/  IADD3 R10, P5, PT, R6, R68, RZ ;  /* 0x00000044060a7210 */ /* 0x001fe20007fbe0ff */
[----:B------:R-:W-:-:S04]  /*4bc00*/  VIADD R6, R69, UR26 ;  /* 0x0000001a45067c36 */ /* 0x000fc80008000000 */
[--C-:B------:R-:W-:Y:S01]  /*4bc10*/  IMAD.X R11, R4, 0x1, R3.reuse, P5 ;  /* 0x00000001040b7824 */ /* 0x100fe200028e0603 */
[-C--:B--2---:R-:W-:Y:S02]  /*4bc20*/  IADD3 R12, P5, PT, R69, R68.reuse, RZ ;  /* 0x00000044450c7210 */ /* 0x084fe40007fbe0ff */
[----:B------:R-:W-:Y:S02]  /*4bc30*/  SHF.R.S32.HI R4, RZ, 0x1f, R6 ;  /* 0x0000001fff047819 */ /* 0x000fe40000011406 */
[----:B------:R0:W-:Y:S01]  /*4bc40*/  STL.64 [R1+0x710], R10 ;  /* 0x0007100a01007387 */ /* 0x0001e20000100a00 */
[----:B------:R-:W-:Y:S01]  /*4bc50*/  IMAD.X R13, R7, 0x1, R3, P5 ;  /* 0x00000001070d7824 */ /* 0x000fe200028e0603 */
[----:B------:R-:W-:-:S04]  /*4bc60*/  IADD3 R62, P5, PT, R6, R68, RZ ;  /* 0x00000044063e7210 */ /* 0x000fc80007fbe0ff */
[----:B------:R2:W-:Y:S01]  /*4bc70*/  STL.64 [R1+0x748], R12 ;  /* 0x0007480c01007387 */ /* 0x0005e20000100a00 */
[----:B------:R-:W-:Y:S01]  /*4bc80*/  IMAD.X R63, R4, 0x1, R3, P5 ;  /* 0x00000001043f7824 */ /* 0x000fe200028e0603 */
[----:B0-----:R-:W-:Y:S01]  /*4bc90*/  IADD3 R10, P4, PT, R69, R2, RZ ;  /* 0x00000002450a7210 */ /* 0x001fe20007f9e0ff */
[----:B------:R-:W-:-:S04]  /*4bca0*/  VIADD R69, R6, UR26 ;  /* 0x0000001a06457c36 */ /* 0x000fc80008000000 */
[--C-:B------:R-:W-:Y:S01]  /*4bcb0*/  IMAD.X R11, R7, 0x1, R0.reuse, P4 ;  /* 0x00000001070b7824 */ /* 0x100fe200020e0600 */
[----:B------:R-:W-:Y:S01]  /*4bcc0*/  IADD3 R66, P4, PT, R6, R2, RZ ;  /* 0x0000000206427210 */ /* 0x000fe20007f9e0ff */
[C---:B------:R-:W-:Y:S01]  /*4bcd0*/  VIADD R6, R69.reuse, UR26 ;  /* 0x0000001a45067c36 */ /* 0x040fe20008000000 */
[----:B------:R-:W-:Y:S02]  /*4bce0*/  SHF.R.S32.HI R7, RZ, 0x1f, R69 ;  /* 0x0000001fff077819 */ /* 0x000fe40000011445 */
        /* <DEDUP_REMOVED lines=20> */
[----:B--2---:R-:W-:Y:S01]  /*4be30*/  IADD3 R12, P4, PT, R6, R2, RZ ;  /* 0x00000002060c7210 */ /* 0x004fe20007f9e0ff */
        /* <DEDUP_REMOVED lines=10> */
[----:B------:R-:W-:Y:S01]  /*4bee0*/  IMAD.X R47, R7, 0x1, R0, P4 ;  /* 0x00000001072f7824 */ /* 0x000fe200020e0600 */
[----:B------:R-:W-:Y:S01]  /*4bef0*/  IADD3 R42, P4, PT, R6, R2, RZ ;  /* 0x00000002062a7210 */ /* 0x000fe20007f9e0ff */
[----:B------:R-:W-:Y:S01]  /*4bf00*/  VIADD R7, R69, UR26 ;  /* 0x0000001a45077c36 */ /* 0x000fe20008000000 */
[----:B------:R-:W-:Y:S01]  /*4bf10*/  SHF.R.S32.HI R16, RZ, 0x1f, R69 ;  /* 0x0000001fff107819 */ /* 0x000fe20000011445 */
[----:B------:R-:W-:-:S02]  /*4bf20*/  IMAD.X R41, R4, 0x1, R3, P5 ;  /* 0x0000000104297824 */ /* 0x000fc400028e0603 */
[----:B------:R-:W-:Y:S02]  /*4bf30*/  IMAD.X R43, R4, 0x1, R0, P4 ;  /* 0x00000001042b7824 */ /* 0x000fe400020e0600 */
[----:B------:R-:W1:Y:S04]  /*4bf40*/  LDL.LU R4, [R1+0x137c] ;  /* 0x00137c0001047983 */ /* 0x000e680000300800 */
[----:B------:R-:W2:Y:S04]  /*4bf50*/  LDL.LU R25, [R1+0x210] ;  /* 0x0002100001197983 */ /* 0x000ea80000300800 */
[----:B------:R-:W2:Y:S01]  /*4bf60*/  LDL.LU R8, [R1+0x214] ;  /* 0x0002140001087983 */ /* 0x000ea20000300800 */
[----:B------:R-:W-:-:S02]  /*4bf70*/  IADD3 R38, P4, PT, R69, R2, RZ ;  /* 0x0000000245267210 */ /* 0x000fc40007f9e0ff */
[----:B------:R-:W-:Y:S01]  /*4bf80*/  IADD3 R34, P5, PT, R69, R68, RZ ;  /* 0x0000004445227210 */ /* 0x000fe20007fbe0ff */
[----:B------:R-:W5:Y:S01]  /*4bf90*/  LDL.LU R87, [R1+0x1380] ;  /* 0x0013800001577983 */ /* 0x000f620000300800 */
[----:B------:R-:W-:Y:S01]  /*4bfa0*/  SHF.R.S32.HI R6, RZ, 0x1f, R7 ;  /* 0x0000001fff067819 */ /* 0x000fe20000011407 */
[C-C-:B------:R-:W-:Y:S01]  /*4bfb0*/  IMAD.X R39, R16.reuse, 0x1, R0.reuse, P4 ;  /* 0x0000000110277824 */ /* 0x140fe200020e0600 */
[C---:B------:R-:W-:Y:S01]  /*4bfc0*/  IADD3 R32, P4, PT, R7.reuse, R2, RZ ;  /* 0x0000000207207210 */ /* 0x040fe20007f9e0ff */
[--C-:B------:R-:W-:Y:S01]  /*4bfd0*/  IMAD.X R35, R16, 0x1, R3.reuse, P5 ;  /* 0x0000000110237824 */ /* 0x100fe200028e0603 */
[C---:B------:R-:W-:Y:S01]  /*4bfe0*/  IADD3 R30, P5, PT, R7.reuse, R68, RZ ;  /* 0x00000044071e7210 */ /* 0x040fe20007fbe0ff */
[----:B------:R-:W-:Y:S01]  /*4bff0*/  VIADD R69, R7, UR26 ;  /* 0x0000001a07457c36 */ /* 0x000fe20008000000 */
[----:B------:R-:W3:Y:S01]  /*4c000*/  LDL.LU R22, [R1+0x618] ;  /* 0x0006180001167983 */ /* 0x000ee20000300800 */
[C-C-:B------:R-:W-:Y:S02]  /*4c010*/  IMAD.X R33, R6.reuse, 0x1, R0.reuse, P4 ;  /* 0x0000000106217824 */ /* 0x140fe400020e0600 */
[----:B------:R-:W-:Y:S01]  /*4c020*/  IMAD.X R31, R6, 0x1, R3, P5 ;  /* 0x00000001061f7824 */ /* 0x000fe200028e0603 */
[----:B------:R-:W-:Y:S01]  /*4c030*/  SHF.R.S32.HI R16, RZ, 0x1f, R69 ;  /* 0x0000001fff107819 */ /* 0x000fe20000011445 */
[C---:B------:R-:W-:Y:S01]  /*4c040*/  VIADD R7, R69.reuse, UR26 ;  /* 0x0000001a45077c36 */ /* 0x040fe20008000000 */
[C---:B------:R-:W-:Y:S01]  /*4c050*/  IADD3 R28, P4, PT, R69.reuse, R2, RZ ;  /* 0x00000002451c7210 */ /* 0x040fe20007f9e0ff */
[----:B------:R-:W3:Y:S01]  /*4c060*/  LDL.LU R23, [R1+0x61c] ;  /* 0x00061c0001177983 */ /* 0x000ee20000300800 */
[-C--:B------:R-:W-:Y:S01]  /*4c070*/  IADD3 R26, P5, PT, R69, R68.reuse, RZ ;  /* 0x00000044451a7210 */ /* 0x080fe20007fbe0ff */
[C---:B------:R-:W-:Y:S01]  /*4c080*/  VIADD R69, R7.reuse, UR26 ;  /* 0x0000001a07457c36 */ /* 0x040fe20008000000 */
[----:B------:R-:W-:Y:S01]  /*4c090*/  SHF.R.S32.HI R6, RZ, 0x1f, R7 ;  /* 0x0000001fff067819 */ /* 0x000fe20000011407 */
[C---:B------:R-:W-:Y:S01]  /*4c0a0*/  IMAD.X R29, R16.reuse, 0x1, R0, P4 ;  /* 0x00000001101d7824 */ /* 0x040fe200020e0600 */
[----:B------:R-:W3:Y:S01]  /*4c0b0*/  LDL.LU R18, [R1+0x218] ;  /* 0x0002180001127983 */ /* 0x000ee20000300800 */
[----:B------:R-:W-:Y:S01]  /*4c0c0*/  IMAD.X R27, R16, 0x1, R3, P5 ;  /* 0x00000001101b7824 */ /* 0x000fe200028e0603 */
[----:B------:R-:W-:-:S02]  /*4c0d0*/  IADD3 R16, P6, PT, R7, R68, RZ ;  /* 0x0000004407107210 */ /* 0x000fc40007fde0ff */
[----:B------:R-:W3:Y:S01]  /*4c0e0*/  LDL.LU R19, [R1+0x21c] ;  /* 0x00021c0001137983 */ /* 0x000ee20000300800 */
[----:B------:R-:W-:Y:S02]  /*4c0f0*/  IADD3 R20, P4, PT, R7, R2, RZ ;  /* 0x0000000207147210 */ /* 0x000fe40007f9e0ff */
[----:B------:R-:W-:Y:S01]  /*4c100*/  IMAD.X R17, R6, 0x1, R3, P6 ;  /* 0x0000000106117824 */ /* 0x000fe200030e0603 */
[----:B--2---:R-:W-:Y:S02]  /*4c110*/  F2FP.SATFINITE.E4M3.F32.PACK_AB_MERGE_C R25, R8, R25, RZ ;  /* 0x000000190819723e */ /* 0x004fe400048070ff */
[----:B------:R-:W2:Y:S01]  /*4c120*/  LDL.LU R8, [R1+0x1384] ;  /* 0x0013840001087983 */ /* 0x000ea20000300800 */
[----:B-----5:R-:W-:Y:S02]  /*4c130*/  ISETP.GE.AND P6, PT, R87, UR6, PT ;  /* 0x0000000657007c0c */ /* 0x020fe4000bfc6270 */
[----:B------:R-:W-:Y:S01]  /*4c140*/  ISETP.LT.AND P5, PT, R5, UR24, !P0 ;  /* 0x0000001805007c0c */ /* 0x000fe2000c7a1270 */
[----:B------:R-:W5:Y:S01]  /*4c150*/  LDL.LU R87, [R1+0x1828] ;  /* 0x0018280001577983 */ /* 0x000f620000300800 */
[----:B------:R-:W-:Y:S01]  /*4c160*/  PRMT R24, R24, 0x9910, RZ ;  /* 0x0000991018187816 */ /* 0x000fe200000000ff */
[----:B------:R-:W-:Y:S01]  /*4c170*/  IMAD.X R21, R6, 0x1, R0, P4 ;  /* 0x0000000106157824 */ /* 0x000fe200020e0600 */
[----:B-1----:R-:W-:Y:S01]  /*4c180*/  ISETP.GE.AND P4, PT, R4, UR4, PT ;  /* 0x0000000404007c0c */ /* 0x002fe2000bf86270 */
[----:B------:R-:W2:Y:S01]  /*4c190*/  LDCU UR4, c[0x0][0x39c] ;  /* 0x00007380ff0477ac */ /* 0x000ea20008000800 */
[----:B------:R-:W-:-:S02]  /*4c1a0*/  SHF.R.S32.HI R4, RZ, 0x1f, R69 ;  /* 0x0000001fff047819 */ /* 0x000fc40000011445 */
[----:B------:R-:W-:Y:S01]  /*4c1b0*/  IADD3 R6, P0, PT, R69, R2, RZ ;  /* 0x0000000245067210 */ /* 0x000fe20007f1e0ff */
[----:B------:R-:W0:Y:S04]  /*4c1c0*/  LDCU UR6, c[0x0][0x39c] ;  /* 0x00007380ff0677ac */ /* 0x000e280008000800 */
[----:B------:R-:W-:Y:S01]  /*4c1d0*/  IMAD.X R7, R4, 0x1, R0, P0 ;  /* 0x0000000104077824 */ /* 0x000fe200000e0600 */
[----:B------:R-:W-:Y:S02]  /*4c1e0*/  ISETP.LT.AND P0, PT, R9, UR22, !P2 ;  /* 0x0000001609007c0c */ /* 0x000fe4000d701270 */
[----:B------:R-:W-:Y:S01]  /*4c1f0*/  ISETP.LT.AND P2, PT, R5, UR28, !P2 ;  /* 0x0000001c05007c0c */ /* 0x000fe2000d741270 */
[----:B-----5:R1:W-:Y:S02]  /*4c200*/  @P5 STG.E.U8 desc[UR20][R86.64], R25 ;  /* 0x0000001956005986 */ /* 0x0203e4000c101114 */
[----:B-1----:R-:W-:-:S02]  /*4c210*/  SHF.R.S32.HI R86, RZ, 0x8, R24 ;  /* 0x00000008ff567819 */ /* 0x002fc40000011418 */
[----:B------:R-:W-:Y:S01]  /*4c220*/  IADD3 R24, P5, PT, R69, R68, RZ ;  /* 0x0000004445187210 */ /* 0x000fe20007fbe0ff */
[----:B------:R-:W-:-:S04]  /*4c230*/  IMAD.MOV.U32 R87, RZ, RZ, R25 ;  /* 0x000000ffff577224 */ /* 0x000fc800078e0019 */
[----:B------:R-:W-:Y:S02]  /*4c240*/  IMAD.X R25, R4, 0x1, R3, P5 ;  /* 0x0000000104197824 */ /* 0x000fe400028e0603 */
[----:B------:R-:W0:Y:S01]  /*4c250*/  LDL.LU R4, [R1+0x1388] ;  /* 0x0013880001047983 */ /* 0x000e220000300800 */
[----:B------:R-:W-:-:S03]  /*4c260*/  PRMT R87, R87, 0x9910, RZ ;  /* 0x0000991057577816 */ /* 0x000fc600000000ff */
[----:B------:R1:W-:Y:S01]  /*4c270*/  @P0 STG.E.U8 desc[UR20][R84.64], R86 ;  /* 0x0000005654000986 */ /* 0x0003e2000c101114 */
[----:B------:R-:W-:Y:S02]  /*4c280*/  ISETP.LT.AND P0, PT, R9, UR30, !P4 ;  /* 0x0000001e09007c0c */ /* 0x000fe4000e701270 */
[----:B--2---:R-:W-:Y:S01]  /*4c290*/  ISETP.GE.AND P5, PT, R8, UR4, PT ;  /* 0x0000000408007c0c */ /* 0x004fe2000bfa6270 */
[----:B------:R-:W2:Y:S01]  /*4c2a0*/  LDCU UR4, c[0x0][0x39c] ;  /* 0x00007380ff0477ac */ /* 0x000ea20008000800 */
[----:B-1----:R-:W-:Y:S01]  /*4c2b0*/  IMAD.MOV.U32 R86, RZ, RZ, R87 ;  /* 0x000000ffff567224 */ /* 0x002fe200078e0057 */
[----:B---3--:R-:W-:Y:S01]  /*4c2c0*/  F2FP.SATFINITE.E4M3.F32.PACK_AB_MERGE_C R85, R19, R18, RZ ;  /* 0x000000121355723e */ /* 0x008fe200048070ff */
[----:B------:R-:W3:Y:S03]  /*4c2d0*/  LDL.LU R87, [R1+0x620] ;  /* 0x0006200001577983 */ /* 0x000ee60000300800 */
[----:B------:R-:W-:Y:S01]  /*4c2e0*/  SHF.R.S32.HI R86, RZ, 0x8, R86 ;  /* 0x00000008ff567819 */ /* 0x000fe20000011456 */
[----:B------:R-:W3:Y:S04]  /*4c2f0*/  LDL.LU R8, [R1+0x624] ;  /* 0x0006240001087983 */ /* 0x000ee80000300800 */
[----:B------:R-:W5:Y:S04]  /*4c300*/  LDL.LU R18, [R1+0x220] ;  /* 0x0002200001127983 */ /* 0x000f680000300800 */
[----:B------:R-:W5:Y:S04]  /*4c310*/  LDL.LU R19, [R1+0x224] ;  /* 0x0002240001137983 */ /* 0x000f680000300800 */
[----:B------:R1:W-:Y:S01]  /*4c320*/  @P2 STG.E.U8 desc[UR20][R82.64], R86 ;  /* 0x0000005652002986 */ /* 0x0003e2000c101114 */
[----:B------:R-:W-:-:S03]  /*4c330*/  F2FP.SATFINITE.E4M3.F32.PACK_AB_MERGE_C R84, R23, R22, RZ ;  /* 0x000000161754723e */ /* 0x000fc600048070ff */
[----:B-1----:R-:W2:Y:S04]  /*4c340*/  LDL.LU R83, [R1+0x138c] ;  /* 0x00138c0001537983 */ /* 0x002ea80000300800 */
[----:B------:R1:W-:Y:S01]  /*4c350*/  @P0 STG.E.U8 desc[UR20][R80.64], R84 ;  /* 0x0000005450000986 */ /* 0x0003e2000c101114 */
[----:B0-----:R-:W-:Y:S01]  /*4c360*/  ISETP.GE.AND P0, PT, R4, UR6, PT ;  /* 0x0000000604007c0c */ /* 0x001fe2000bf06270 */
[----:B------:R-:W0:Y:S02]  /*4c370*/  LDCU UR6, c[0x0][0x39c] ;  /* 0x00007380ff0677ac */ /* 0x000e240008000800 */
[----:B------:R-:W0:Y:S01]  /*4c380*/  LDL.LU R4, [R1+0x1390] ;  /* 0x0013900001047983 */ /* 0x000e220000300800 */
[----:B----4-:R-:W-:Y:S01]  /*4c390*/  ISETP.LT.AND P4, PT, R5, UR9, !P4 ;  /* 0x0000000905007c0c */ /* 0x010fe2000e781270 */
[----:B------:R-:W4:Y:S01]  /*4c3a0*/  LDCU UR9, c[0x0][0x398] ;  /* 0x00007300ff0977ac */ /* 0x000f220008000800 */
[----:B-1----:R-:W-:-:S02]  /*4c3b0*/  PRMT R84, R84, 0x9910, RZ ;  /* 0x0000991054547816 */ /* 0x002fc400000000ff */
[----:B------:R-:W-:Y:S01]  /*4c3c0*/  ISETP.LT.AND P2, PT, R9, UR10, !P6 ;  /* 0x0000000a09007c0c */ /* 0x000fe2000f741270 */
[----:B------:R-:W1:Y:S08]  /*4c3d0*/  LDCU UR10, c[0x0][0x398] ;  /* 0x00007300ff0a77ac */ /* 0x000e700008000800 */
[----:B------:R1:W-:Y:S01]  /*4c3e0*/  @P4 STG.E.U8 desc[UR20][R78.64], R85 ;  /* 0x000000554e004986 */ /* 0x0003e2000c101114 */
[----:B------:R-:W-:Y:S01]  /*4c3f0*/  ISETP.LT.AND P6, PT, R5, UR12, !P6 ;  /* 0x0000000c05007c0c */ /* 0x000fe2000f7c1270 */
[----:B------:R-:W0:Y:S01]  /*4c400*/  LDCU UR12, c[0x0][0x398] ;  /* 0x00007300ff0c77ac */ /* 0x000e220008000800 */
[----:B-1----:R-:W-:-:S02]  /*4c410*/  IMAD.MOV.U32 R79, RZ, RZ, R84 ;  /* 0x000000ffff4f7224 */ /* 0x002fc400078e0054 */
[----:B------:R-:W-:-:S03]  /*4c420*/  VIADD R78, R69, UR26 ;  /* 0x0000001a454e7c36 */ /* 0x000fc60008000000 */
[----:B------:R-:W-:Y:S02]  /*4c430*/  SHF.R.S32.HI R69, RZ, 0x8, R79 ;  /* 0x00000008ff457819 */ /* 0x000fe4000001144f */
[----:B------:R-:W-:Y:S02]  /*4c440*/  SHF.R.S32.HI R79, RZ, 0x1f, R78 ;  /* 0x0000001fff4f7819 */ /* 0x000fe4000001144e */
[----:B------:R-:W-:Y:S02]  /*4c450*/  IADD3 R22, P4, PT, R78, R2, RZ ;  /* 0x000000024e167210 */ /* 0x000fe40007f9e0ff */
[----:B------:R-:W-:Y:S01]  /*4c460*/  PRMT R85, R85, 0x9910, RZ ;  /* 0x0000991055557816 */ /* 0x000fe200000000ff */
[----:B------:R1:W-:Y:S02]  /*4c470*/  @P2 STG.E.U8 desc[UR20][R76.64], R69 ;  /* 0x000000454c002986 */ /* 0x0003e4000c101114 */
[----:B------:R-:W-:Y:S01]  /*4c480*/  IMAD.X R23, R79, 0x1, R0, P4 ;  /* 0x000000014f177824 */ /* 0x000fe200020e0600 */
[----:B----4-:R-:W-:Y:S01]  /*4c490*/  ISETP.LT.AND P4, PT, R9, UR9, !P5 ;  /* 0x0000000909007c0c */ /* 0x010fe2000ef81270 */
[----:B------:R-:W4:Y:S01]  /*4c4a0*/  LDCU UR9, c[0x0][0x398] ;  /* 0x00007300ff0977ac */ /* 0x000f220008000800 */
[----:B--2---:R-:W-:Y:S01]  /*4c4b0*/  ISETP.GE.AND P2, PT, R83, UR4, PT ;  /* 0x0000000453007c0c */ /* 0x004fe2000bf46270 */
[----:B-1----:R-:W2:Y:S01]  /*4c4c0*/  LDL.LU R77, [R1+0x1394] ;  /* 0x00139400014d7983 */ /* 0x002ea20000300800 */
[----:B------:R-:W-:Y:S01]  /*4c4d0*/  IMAD.MOV.U32 R76, RZ, RZ, R85 ;  /* 0x000000ffff4c7224 */ /* 0x000fe200078e0055 */
[----:B---3--:R-:W-:Y:S01]  /*4c4e0*/  F2FP.SATFINITE.E4M3.F32.PACK_AB_MERGE_C R69, R8, R87, RZ ;  /* 0x000000570845723e */ /* 0x008fe200048070ff */
[----:B------:R-:W2:Y:S01]  /*4c4f0*/  LDCU UR4, c[0x0][0x39c] ;  /* 0x00007380ff0477ac */ /* 0x000ea20008000800 */
[----:B------:R-:W3:Y:S04]  /*4c500*/  LDL.LU R82, [R1+0x628] ;  /* 0x0006280001527983 */ /* 0x000ee80000300800 */
[----:B------:R-:W3:Y:S01]  /*4c510*/  LDL.LU R8, [R1+0x62c] ;  /* 0x00062c0001087983 */ /* 0x000ee20000300800 */
[----:B------:R-:W-:-:S03]  /*4c520*/  SHF.R.S32.HI R76, RZ, 0x8, R76 ;  /* 0x00000008ff4c7819 */ /* 0x000fc6000001144c */
[----:B------:R-:W2:Y:S04]  /*4c530*/  LDL.LU R83, [R1+0x228] ;  /* 0x0002280001537983 */ /* 0x000ea80000300800 */
[----:B------:R-:W2:Y:S04]  /*4c540*/  LDL.LU R87, [R1+0x22c] ;  /* 0x00022c0001577983 */ /* 0x000ea80000300800 */
[----:B------:R1:W-:Y:S04]  /*4c550*/  @P6 STG.E.U8 desc[UR20][R74.64], R76 ;  /* 0x0000004c4a006986 */ /* 0x0003e8000c101114 */
[----:B------:R0:W-:Y:S02]  /*4c560*/  @P4 STG.E.U8 desc[UR20][R72.64], R69 ;  /* 0x0000004548004986 */ /* 0x0001e4000c101114 */
[----:B0-----:R-:W-:Y:S01]  /*4c570*/  ISETP.GE.AND P4, PT, R4, UR6, PT ;  /* 0x0000000604007c0c */ /* 0x001fe2000bf86270 */
[----:B------:R-:W0:Y:S01]  /*4c580*/  LDCU UR6, c[0x0][0x39c] ;  /* 0x00007380ff0677ac */ /* 0x000e220008000800 */
[----:B------:R-:W0:Y:S01]  /*4c590*/  LDL.LU R4, [R1+0x1398] ;  /* 0x0013980001047983 */ /* 0x000e220000300800 */
[----:B------:R-:W-:Y:S01]  /*4c5a0*/  ISETP.LT.AND P5, PT, R5, UR10, !P5 ;  /* 0x0000000a05007c0c */ /* 0x000fe2000efa1270 */
[----:B------:R-:W4:Y:S01]  /*4c5b0*/  LDCU UR10, c[0x0][0x398] ;  /* 0x00007300ff0a77ac */ /* 0x000f220008000800 */
[----:B-1----:R-:W-:Y:S01]  /*4c5c0*/  PRMT R74, R69, 0x9910, RZ ;  /* 0x00009910454a7816 */ /* 0x002fe200000000ff */
[----:B------:R-:W2:Y:S01]  /*4c5d0*/  LDL.LU.64 R84, [R1+0x708] ;  /* 0x0007080001547983 */ /* 0x000ea20000300a00 */
[----:B------:R-:W-:Y:S01]  /*4c5e0*/  ISETP.LT.AND P6, PT, R9, UR14, !P0 ;  /* 0x0000000e09007c0c */ /* 0x000fe2000c7c1270 */
[----:B------:R-:W1:Y:S02]  /*4c5f0*/  LDCU UR14, c[0x0][0x398] ;  /* 0x00007300ff0e77ac */ /* 0x000e640008000800 */
[----:B------:R-:W-:Y:S01]  /*4c600*/  IMAD.MOV.U32 R69, RZ, RZ, R74 ;  /* 0x000000ffff457224 */ /* 0x000fe200078e004a */
[----:B-----5:R-:W-:Y:S01]  /*4c610*/  F2FP.SATFINITE.E4M3.F32.PACK_AB_MERGE_C R75, R19, R18, RZ ;  /* 0x00000012134b723e */ /* 0x020fe200048070ff */
[----:B------:R-:W5:Y:S03]  /*4c620*/  LDL.LU R73, [R1+0x139c] ;  /* 0x00139c0001497983 */ /* 0x000f660000300800 */
[----:B------:R-:W-:Y:S01]  /*4c630*/  SHF.R.S32.HI R69, RZ, 0x8, R69 ;  /* 0x00000008ff457819 */ /* 0x000fe20000011445 */
[----:B------:R1:W-:Y:S01]  /*4c640*/  @P5 STG.E.U8 desc[UR20][R70.64], R75 ;  /* 0x0000004b46005986 */ /* 0x0003e2000c101114 */
[----:B----4-:R-:W-:Y:S01]  /*4c650*/  ISETP.LT.AND P0, PT, R5, UR9, !P0 ;  /* 0x0000000905007c0c */ /* 0x010fe2000c701270 */
[----:B------:R-:W-:-:S02]  /*4c660*/  VIADD R74, R78, UR26 ;  /* 0x0000001a4e4a7c36 */ /* 0x000fc40008000000 */
[----:B------:R4:W-:Y:S01]  /*4c670*/  @P6 STG.E.U8 desc[UR20][R88.64], R69 ;  /* 0x0000004558006986 */ /* 0x0009e2000c101114 */
[----:B------:R-:W-:Y:S01]  /*4c680*/  IADD3 R78, P5, PT, R78, R68, RZ ;  /* 0x000000444e4e7210 */ /* 0x000fe20007fbe0ff */
[----:B------:R-:W5:Y:S01]  /*4c690*/  LDCU UR9, c[0x0][0x39c] ;  /* 0x00007380ff0977ac */ /* 0x000f620008000800 */
[----:B------:R-:W-:Y:S01]  /*4c6a0*/  ISETP.LT.AND P6, PT, R9, UR10, !P2 ;  /* 0x0000000a09007c0c */ /* 0x000fe2000d7c1270 */
[----:B------:R-:W5:Y:S01]  /*4c6b0*/  LDL.LU R81, [R1+0x630] ;  /* 0x0006300001517983 */ /* 0x000f620000300800 */
[----:B-1----:R-:W-:Y:S01]  /*4c6c0*/  PRMT R71, R75, 0x9910, RZ ;  /* 0x000099104b477816 */ /* 0x002fe200000000ff */
[----:B------:R-:W-:Y:S01]  /*4c6d0*/  IMAD.X R79, R79, 0x1, R3, P5 ;  /* 0x000000014f4f7824 */ /* 0x000fe200028e0603 */
[----:B------:R-:W-:Y:S01]  /*4c6e0*/  IADD3 R18, P5, PT, R74, R2, RZ ;  /* 0x000000024a127210 */ /* 0x000fe20007fbe0ff */
[----:B------:R-:W1:Y:S01]  /*4c6f0*/  LDCU UR10, c[0x0][0x398] ;  /* 0x00007300ff0a77ac */ /* 0x000e620008000800 */
[----:B----4-:R-:W-:Y:S02]  /*4c700*/  SHF.R.S32.HI R69, RZ, 0x1f, R74 ;  /* 0x0000001fff457819 */ /* 0x010fe4000001144a */
[----:B------:R-:W-:-:S03]  /*4c710*/  SHF.R.S32.HI R71, RZ, 0x8, R71 ;  /* 0x00000008ff477819 */ /* 0x000fc60000011447 */
[----:B------:R-:W-:Y:S02]  /*4c720*/  IMAD.X R19, R69, 0x1, R0, P5 ;  /* 0x0000000145137824 */ /* 0x000fe400028e0600 */
[----:B------:R4:W-:Y:S01]  /*4c730*/  @P0 STG.E.U8 desc[UR20][R14.64], R71 ;  /* 0x000000470e000986 */ /* 0x0009e2000c101114 */
[----:B---3--:R-:W-:-:S03]  /*4c740*/  F2FP.SATFINITE.E4M3.F32.PACK_AB_MERGE_C R70, R8, R82, RZ ;  /* 0x000000520846723e */ /* 0x008fc600048070ff */
[----:B------:R-:W5:Y:S04]  /*4c750*/  LDL.LU R8, [R1+0x634] ;  /* 0x0006340001087983 */ /* 0x000f680000300800 */
[----:B------:R-:W3:Y:S01]  /*4c760*/  LDL.LU R82, [R1+0x230] ;  /* 0x0002300001527983 */ /* 0x000ee20000300800 */
[----:B--2---:R-:W-:-:S03]  /*4c770*/  F2FP.SATFINITE.E4M3.F32.PACK_AB_MERGE_C R72, R87, R83, RZ ;  /* 0x000000535748723e */ /* 0x004fc600048070ff */
[----:B------:R-:W3:Y:S01]  /*4c780*/  LDL.LU R83, [R1+0x234] ;  /* 0x0002340001537983 */ /* 0x000ee20000300800 */
[----:B------:R-:W-:Y:S01]  /*4c790*/  ISETP.GE.AND P5, PT, R77, UR4, PT ;  /* 0x000000044d007c0c */ /* 0x000fe2000bfa6270 */
[----:B------:R-:W2:Y:S02]  /*4c7a0*/  LDCU UR4, c[0x0][0x39c] ;  /* 0x00007380ff0477ac */ /* 0x000ea40008000800 */
[----:B------:R0:W-:Y:S04]  /*4c7b0*/  @P6 STG.E.U8 desc[UR20][R92.64], R70 ;  /* 0x000000465c006986 */ /* 0x0001e8000c101114 */
[----:B------:R-:W2:Y:S01]  /*4c7c0*/  LDL.LU.64 R76, [R1+0x608] ;  /* 0x00060800014c7983 */ /* 0x000ea20000300a00 */
[----:B0-----:R-:W-:Y:S01]  /*4c7d0*/  ISETP.GE.AND P6, PT, R4, UR6, PT ;  /* 0x0000000604007c0c */ /* 0x001fe2000bfc6270 */
[----:B------:R-:W0:Y:S02]  /*4c7e0*/  LDCU UR6, c[0x0][0x39c] ;  /* 0x00007380ff0677ac */ /* 0x000e240008000800 */
[----:B------:R-:W2:Y:S01]  /*4c7f0*/  LDL.LU R4, [R1+0x13a0] ;  /* 0x0013a00001047983 */ /* 0x000ea20000300800 */
[----:B------:R-:W-:Y:S01]  /*4c800*/  ISETP.LT.AND P2, PT, R5, UR12, !P2 ;  /* 0x0000000c05007c0c */ /* 0x000fe2000d741270 */
[----:B------:R-:W0:Y:S01]  /*4c810*/  LDCU UR12, c[0x0][0x398] ;  /* 0x00007300ff0c77ac */ /* 0x000e220008000800 */
[----:B----4-:R-:W-:Y:S01]  /*4c820*/  PRMT R71, R70, 0x9910, RZ ;  /* 0x0000991046477816 */ /* 0x010fe200000000ff */
[----:B------:R-:W4:Y:S01]  /*4c830*/  LDL.LU.64 R86, [R1+0x600] ;  /* 0x0006000001567983 */ /* 0x000f220000300a00 */
[----:B------:R-:W-:Y:S01]  /*4c840*/  ISETP.LT.AND P0, PT, R9, UR14, !P4 ;  /* 0x0000000e09007c0c */ /* 0x000fe2000e701270 */
[----:B------:R-:W2:Y:S02]  /*4c850*/  LDCU UR14, c[0x0][0x398] ;  /* 0x00007300ff0e77ac */ /* 0x000ea40008000800 */
[----:B------:R-:W-:Y:S01]  /*4c860*/  IMAD.MOV.U32 R70, RZ, RZ, R71 ;  /* 0x000000ffff467224 */ /* 0x000fe200078e0047 */
[----:B-1----:R-:W-:Y:S01]  /*4c870*/  ISETP.LT.AND P4, PT, R5, UR10, !P4 ;  /* 0x0000000a05007c0c */ /* 0x002fe2000e781270 */
[----:B------:R-:W1:Y:S01]  /*4c880*/  LDCU UR10, c[0x0][0x398] ;  /* 0x00007300ff0a77ac */ /* 0x000e620008000800 */
[----:B------:R-:W-:-:S02]  /*4c890*/  PRMT R71, R72, 0x9910, RZ ;  /* 0x0000991048477816 */ /* 0x000fc400000000ff */
[----:B------:R-:W-:Y:S01]  /*4c8a0*/  SHF.R.S32.HI R70, RZ, 0x8, R70 ;  /* 0x00000008ff467819 */ /* 0x000fe20000011446 */
[----:B------:R-:W-:Y:S01]  /*4c8b0*/  @P2 STG.E.U8 desc[UR20][R90.64], R72 ;  /* 0x000000485a002986 */ /* 0x000fe2000c101114 */
[C---:B------:R-:W-:Y:S02]  /*4c8c0*/  IADD3 R14, P2, PT, R74.reuse, R68, RZ ;  /* 0x000000444a0e7210 */ /* 0x040fe40007f5e0ff */
[----:B------:R-:W-:Y:S01]  /*4c8d0*/  SHF.R.S32.HI R71, RZ, 0x8, R71 ;  /* 0x00000008ff477819 */ /* 0x000fe20000011447 */
[----:B------:R1:W-:Y:S01]  /*4c8e0*/  @P0 STG.E.U8 desc[UR20][R84.64], R70 ;  /* 0x0000004654000986 */ /* 0x0003e2000c101114 */
[----:B0-----:R-:W-:Y:S01]  /*4c8f0*/  ISETP.LT.AND P0, PT, R9, UR12, !P5 ;  /* 0x0000000c09007c0c */ /* 0x001fe2000ef01270 */
[----:B------:R-:W-:Y:S02]  /*4c900*/  IMAD.X R15, R69, 0x1, R3, P2 ;  /* 0x00000001450f7824 */ /* 0x000fe400010e0603 */
[----:B------:R0:W-:Y:S01]  /*4c910*/  @P4 STG.E.U8 desc[UR20][R60.64], R71 ;  /* 0x000000473c004986 */ /* 0x0001e2000c101114 */
[----:B------:R-:W-:Y:S01]  /*4c920*/  VIADD R74, R74, UR26 ;  /* 0x0000001a4a4a7c36 */ /* 0x000fe20008000000 */
[----:B------:R-:W0:Y:S02]  /*4c930*/  LDCU UR12, c[0x0][0x398] ;  /* 0x00007300ff0c77ac */ /* 0x000e240008000800 */
[----:B-1----:R-:W4:Y:S04]  /*4c940*/  LDL.LU.64 R84, [R1+0x728] ;  /* 0x0007280001547983 */ /* 0x002f280000300a00 */
[----:B------:R-:W4:Y:S01]  /*4c950*/  LDL.LU R72, [R1+0x13a4] ;  /* 0x0013a40001487983 */ /* 0x000f220000300800 */
[----:B-----5:R-:W-:-:S03]  /*4c960*/  F2FP.SATFINITE.E4M3.F32.PACK_AB_MERGE_C R69, R8, R81, RZ ;  /* 0x000000510845723e */ /* 0x020fc600048070ff */
[----:B------:R-:W5:Y:S04]  /*4c970*/  LDL.LU R81, [R1+0x638] ;  /* 0x0006380001517983 */ /* 0x000f680000300800 */
[----:B------:R-:W5:Y:S01]  /*4c980*/  LDL.LU R8, [R1+0x63c] ;  /* 0x00063c0001087983 */ /* 0x000f620000300800 */
[----:B---3--:R-:W-:-:S03]  /*4c990*/  F2FP.SATFINITE.E4M3.F32.PACK_AB_MERGE_C R70, R83, R82, RZ ;  /* 0x000000525346723e */ /* 0x008fc600048070ff */
[----:B------:R-:W3:Y:S04]  /*4c9a0*/  LDL.LU.64 R82, [R1+0x720] ;  /* 0x0007200001527983 */ /* 0x000ee80000300a00 */
[----:B0-----:R-:W3:Y:S04]  /*4c9b0*/  LDL.LU R60, [R1+0x238] ;  /* 0x00023800013c7983 */ /* 0x001ee80000300800 */
[----:B------:R-:W3:Y:S04]  /*4c9c0*/  LDL.LU R61, [R1+0x23c] ;  /* 0x00023c00013d7983 */ /* 0x000ee80000300800 */
[----:B--2---:R0:W-:Y:S01]  /*4c9d0*/  @P0 STG.E.U8 desc[UR20][R76.64], R69 ;  /* 0x000000454c000986 */ /* 0x0041e2000c101114 */
[----:B------:R-:W-:Y:S01]  /*4c9e0*/  ISETP.GE.AND P0, PT, R4, UR4, PT ;  /* 0x0000000404007c0c */ /* 0x000fe2000bf06270 */
[----:B------:R-:W1:Y:S02]  /*4c9f0*/  LDCU UR4, c[0x0][0x39c] ;  /* 0x00007380ff0477ac */ /* 0x000e640008000800 */
[----:B------:R-:W1:Y:S01]  /*4ca00*/  LDL.LU R4, [R1+0x13a8] ;  /* 0x0013a80001047983 */ /* 0x000e620000300800 */
[----:B------:R-:W-:Y:S01]  /*4ca10*/  ISETP.GE.AND P2, PT, R73, UR9, PT ;  /* 0x0000000949007c0c */ /* 0x000fe2000bf46270 */
[----:B------:R-:W2:Y:S01]  /*4ca20*/  LDCU UR9, c[0x0][0x398] ;  /* 0x00007300ff0977ac */ /* 0x000ea20008000800 */
[----:B------:R-:W-:-:S02]  /*4ca30*/  ISETP.LT.AND P5, PT, R5, UR16, !P5 ;  /* 0x0000001005007c0c */ /* 0x000fc4000efa1270 */
[----:B------:R-:W-:Y:S01]  /*4ca40*/  ISETP.LT.AND P4, PT, R9, UR14, !P6 ;  /* 0x0000000e09007c0c */ /* 0x000fe2000f781270 */
[----:B------:R-:W1:Y:S01]  /*4ca50*/  LDCU UR14, c[0x0][0x398] ;  /* 0x00007300ff0e77ac */ /* 0x000e620008000800 */
[----:B0-----:R-:W-:Y:S02]  /*4ca60*/  PRMT R69, R69, 0x9910, RZ ;  /* 0x0000991045457816 */ /* 0x001fe400000000ff */
[----:B------:R-:W-:Y:S01]  /*4ca70*/  SHF.R.S32.HI R71, RZ, 0x1f, R74 ;  /* 0x0000001fff477819 */ /* 0x000fe2000001144a */
[----:B------:R-:W0:Y:S01]  /*4ca80*/  LDCU UR16, c[0x0][0x398] ;  /* 0x00007300ff1077ac */ /* 0x000e220008000800 */
[----:B------:R-:W-:-:S05]  /*4ca90*/  SHF.R.S32.HI R69, RZ, 0x8, R69 ;  /* 0x00000008ff457819 */ /* 0x000fca0000011445 */
[----:B----4-:R4:W-:Y:S01]  /*4caa0*/  @P5 STG.E.U8 desc[UR20][R86.64], R70 ;  /* 0x0000004656005986 */ /* 0x0109e2000c101114 */
[----:B------:R-:W-:Y:S02]  /*4cab0*/  IADD3 R92, P5, PT, R74, R2, RZ ;  /* 0x000000024a5c7210 */ /* 0x000fe40007fbe0ff */
[----:B--2---:R-:W-:Y:S01]  /*4cac0*/  ISETP.LT.AND P6, PT, R5, UR9, !P6 ;  /* 0x0000000905007c0c */ /* 0x004fe2000f7c1270 */
[----:B------:R-:W2:Y:S02]  /*4cad0*/  LDCU UR9, c[0x0][0x398] ;  /* 0x00007300ff0977ac */ /* 0x000ea40008000800 */
[----:B------:R-:W-:Y:S01]  /*4cae0*/  IMAD.X R93, R71, 0x1, R0, P5 ;  /* 0x00000001475d7824 */ /* 0x000fe200028e0600 */
[----:B------:R5:W-:Y:S01]  /*4caf0*/  @P4 STG.E.U8 desc[UR20][R84.64], R69 ;  /* 0x0000004554004986 */ /* 0x000be2000c101114 */
[----:B------:R-:W-:Y:S01]  /*4cb00*/  ISETP.LT.AND P4, PT, R9, UR10, !P2 ;  /* 0x0000000a09007c0c */ /* 0x000fe2000d781270 */
[----:B------:R-:W0:Y:S02]  /*4cb10*/  LDCU UR10, c[0x0][0x398] ;  /* 0x00007300ff0a77ac */ /* 0x000e240008000800 */
[----:B----4-:R-:W4:Y:S01]  /*4cb20*/  LDL.LU.64 R86, [R1+0x710] ;  /* 0x0007100001567983 */ /* 0x010f220000300a00 */
[----:B------:R-:W-:-:S02]  /*4cb30*/  PRMT R70, R70, 0x9910, RZ ;  /* 0x0000991046467816 */ /* 0x000fc400000000ff */
[----:B------:R-:W-:Y:S01]  /*4cb40*/  ISETP.GE.AND P5, PT, R72, UR6, PT ;  /* 0x0000000648007c0c */ /* 0x000fe2000bfa6270 */
[----:B------:R-:W0:Y:S01]  /*4cb50*/  LDCU UR6, c[0x0][0x39c] ;  /* 0x00007380ff0677ac */ /* 0x000e220008000800 */
[----:B------:R-:W-:Y:S02]  /*4cb60*/  SHF.R.S32.HI R70, RZ, 0x8, R70 ;  /* 0x00000008ff467819 */ /* 0x000fe40000011446 */
[----:B-----5:R-:W-:Y:S02]  /*4cb70*/  F2FP.SATFINITE.E4M3.F32.PACK_AB_MERGE_C R69, R8, R81, RZ ;  /* 0x000000510845723e */ /* 0x020fe400048070ff */
[----:B------:R-:W0:Y:S04]  /*4cb80*/  LDL.LU R8, [R1+0x13ac] ;  /* 0x0013ac0001087983 */ /* 0x000e280000300800 */
[----:B---3--:R-:W-:Y:S01]  /*4cb90*/  @P6 STG.E.U8 desc[UR20][R82.64], R70 ;  /* 0x0000004652006986 */ /* 0x008fe2000c101114 */
[----:B------:R-:W-:-:S03]  /*4cba0*/  F2FP.SATFINITE.E4M3.F32.PACK_AB_MERGE_C R72, R61, R60, RZ ;  /* 0x0000003c3d48723e */ /* 0x000fc600048070ff */
[----:B------:R-:W3:Y:S04]  /*4cbb0*/  LDL.LU R60, [R1+0x640] ;  /* 0x00064000013c7983 */ /* 0x000ee80000300800 */
[----:B------:R-:W3:Y:S04]  /*4cbc0*/  LDL.LU R61, [R1+0x644] ;  /* 0x00064400013d7983 */ /* 0x000ee80000300800 */
[----:B------:R5:W-:Y:S04]  /*4cbd0*/  @P4 STG.E.U8 desc[UR20][R64.64], R69 ;  /* 0x0000004540004986 */ /* 0x000be8000c101114 */
[----:B-----5:R-:W5:Y:S01]  /*4cbe0*/  LDL.LU R65, [R1+0x240] ;  /* 0x0002400001417983 */ /* 0x020f620000300800 */
[----:B-1----:R-:W-:Y:S01]  /*4cbf0*/  ISETP.GE.AND P4, PT, R4, UR4, PT ;  /* 0x0000000404007c0c */ /* 0x002fe2000bf86270 */
[----:B------:R-:W1:Y:S02]  /*4cc00*/  LDCU UR4, c[0x0][0x39c] ;  /* 0x00007380ff0477ac */ /* 0x000e640008000800 */
[----:B------:R-:W5:Y:S01]  /*4cc10*/  LDL.LU R4, [R1+0x244] ;  /* 0x0002440001047983 */ /* 0x000f620000300800 */
[----:B------:R-:W-:-:S02]  /*4cc20*/  ISETP.LT.AND P2, PT, R5, UR12, !P2 ;  /* 0x0000000c05007c0c */ /* 0x000fc4000d741270 */
[----:B------:R-:W-:Y:S01]  /*4cc30*/  PRMT R70, R69, 0x9910, RZ ;  /* 0x0000991045467816 */ /* 0x000fe200000000ff */
[----:B------:R-:W2:Y:S01]  /*4cc40*/  LDL.LU.64 R82, [R1+0x748] ;  /* 0x0007480001527983 */ /* 0x000ea20000300a00 */
[----:B------:R-:W-:Y:S01]  /*4cc50*/  ISETP.LT.AND P6, PT, R9, UR14, !P0 ;  /* 0x0000000e09007c0c */ /* 0x000fe2000c7c1270 */
[----:B------:R-:W0:Y:S02]  /*4cc60*/  LDCU UR12, c[0x0][0x398] ;  /* 0x00007300ff0c77ac */ /* 0x000e240008000800 */
[----:B------:R-:W-:Y:S01]  /*4cc70*/  IMAD.MOV.U32 R69, RZ, RZ, R70 ;  /* 0x000000ffff457224 */ /* 0x000fe200078e0046 */
[----:B------:R-:W1:Y:S01]  /*4cc80*/  LDL.LU R64, [R1+0x13b0] ;  /* 0x0013b00001407983 */ /* 0x000e620000300800 */
[C---:B------:R-:W-:Y:S01]  /*4cc90*/  VIADD R70, R74.reuse, UR26 ;  /* 0x0000001a4a467c36 */ /* 0x040fe20008000000 */
[----:B------:R-:W0:Y:S02]  /*4cca0*/  LDCU UR14, c[0x0][0x398] ;  /* 0x00007300ff0e77ac */ /* 0x000e240008000800 */
[----:B------:R-:W-:Y:S01]  /*4ccb0*/  SHF.R.S32.HI R69, RZ, 0x8, R69 ;  /* 0x00000008ff457819 */ /* 0x000fe20000011445 */
[----:B----4-:R-:W-:Y:S01]  /*4ccc0*/  @P2 STG.E.U8 desc[UR20][R86.64], R72 ;  /* 0x0000004856002986 */ /* 0x010fe2000c101114 */
[----:B------:R-:W-:-:S03]  /*4ccd0*/  IADD3 R74, P2, PT, R74, R68, RZ ;  /* 0x000000444a4a7210 */ /* 0x000fc60007f5e0ff */
[----:B------:R4:W-:Y:S02]  /*4cce0*/  @P6 STG.E.U8 desc[UR20][R10.64], R69 ;  /* 0x000000450a006986 */ /* 0x0009e4000c101114 */
[----:B------:R-:W-:Y:S02]  /*4ccf0*/  IMAD.X R75, R71, 0x1, R3, P2 ;  /* 0x00000001474b7824 */ /* 0x000fe400010e0603 */
[----:B----4-:R-:W4:Y:S04]  /*4cd00*/  LDL.LU R10, [R1+0x13b4] ;  /* 0x0013b400010a7983 */ /* 0x010f280000300800 */
[----:B------:R-:W4:Y:S01]  /*4cd10*/  LDL.LU R11, [R1+0x248] ;  /* 0x00024800010b7983 */ /* 0x000f220000300800 */
[----:B0-----:R-:W-:Y:S01]  /*4cd20*/  ISETP.GE.AND P6, PT, R8, UR6, PT ;  /* 0x0000000608007c0c */ /* 0x001fe2000bfc6270 */
[----:B------:R-:W0:Y:S02]  /*4cd30*/  LDCU UR6, c[0x0][0x398] ;  /* 0x00007300ff0677ac */ /* 0x000e240008000800 */
[----:B------:R-:W4:Y:S01]  /*4cd40*/  LDL.LU R8, [R1+0x24c] ;  /* 0x00024c0001087983 */ /* 0x000f220000300800 */
[----:B---3--:R-:W-:-:S03]  /*4cd50*/  F2FP.SATFINITE.E4M3.F32.PACK_AB_MERGE_C R71, R61, R60, RZ ;  /* 0x0000003c3d47723e */ /* 0x008fc600048070ff */
[----:B------:R-:W3:Y:S04]  /*4cd60*/  LDL.LU R60, [R1+0x648] ;  /* 0x00064800013c7983 */ /* 0x000ee80000300800 */
[----:B------:R-:W3:Y:S01]  /*4cd70*/  LDL.LU R61, [R1+0x64c] ;  /* 0x00064c00013d7983 */ /* 0x000ee20000300800 */
[----:B-----5:R-:W-:-:S03]  /*4cd80*/  F2FP.SATFINITE.E4M3.F32.PACK_AB_MERGE_C R73, R4, R65, RZ ;  /* 0x000000410449723e */ /* 0x020fc600048070ff */
[----:B------:R-:W5:Y:S01]  /*4cd90*/  LDL.LU R4, [R1+0x13b8] ;  /* 0x0013b80001047983 */ /* 0x000f620000300800 */
[----:B------:R-:W-:Y:S02]  /*4cda0*/  SHF.R.S32.HI R69, RZ, 0x1f, R70 ;  /* 0x0000001fff457819 */ /* 0x000fe40000011446 */
[----:B------:R-:W-:Y:S02]  /*4cdb0*/  IADD3 R90, P2, PT, R70, R2, RZ ;  /* 0x00000002465a7210 */ /* 0x000fe40007f5e0ff */
[----:B--2---:R-:W-:Y:S01]  /*4cdc0*/  ISETP.LT.AND P0, PT, R5, UR9, !P0 ;  /* 0x0000000905007c0c */ /* 0x004fe2000c701270 */
[----:B------:R-:W4:Y:S01]  /*4cdd0*/  LDCU UR9, c[0x0][0x39c] ;  /* 0x00007380ff0977ac */ /* 0x000f220008000800 */
[----:B------:R-:W-:Y:S01]  /*4cde0*/  PRMT R72, R72, 0x9910, RZ ;  /* 0x0000991048487816 */ /* 0x000fe200000000ff */
[----:B------:R-:W-:Y:S01]  /*4cdf0*/  IMAD.X R91, R69, 0x1, R0, P2 ;  /* 0x00000001455b7824 */ /* 0x000fe200010e0600 */
[----:B------:R-:W-:Y:S01]  /*4ce00*/  ISETP.LT.AND P2, PT, R9, UR10, !P5 ;  /* 0x0000000a09007c0c */ /* 0x000fe2000ef41270 */
[----:B------:R-:W2:Y:S01]  /*4ce10*/  LDCU UR10, c[0x0][0x398] ;  /* 0x00007300ff0a77ac */ /* 0x000ea20008000800 */
[----:B------:R-:W-:-:S02]  /*4ce20*/  SHF.R.S32.HI R72, RZ, 0x8, R72 ;  /* 0x00000008ff487819 */ /* 0x000fc40000011448 */
[----:B------:R-:W-:Y:S01]  /*4ce30*/  ISETP.LT.AND P5, PT, R5, UR12, !P5 ;  /* 0x0000000c05007c0c */ /* 0x000fe2000efa1270 */
[----:B------:R-:W0:Y:S04]  /*4ce40*/  LDCU UR12, c[0x0][0x398] ;  /* 0x00007300ff0c77ac */ /* 0x000e280008000800 */
[----:B------:R1:W-:Y:S01]  /*4ce50*/  @P0 STG.E.U8 desc[UR20][R82.64], R72 ;  /* 0x0000004852000986 */ /* 0x0003e2000c101114 */
[----:B------:R-:W-:Y:S01]  /*4ce60*/  ISETP.LT.AND P0, PT, R9, UR14, !P4 ;  /* 0x0000000e09007c0c */ /* 0x000fe2000e701270 */
[----:B------:R-:W0:Y:S02]  /*4ce70*/  LDCU UR14, c[0x0][0x398] ;  /* 0x00007300ff0e77ac */ /* 0x000e240008000800 */
[----:B------:R2:W-:Y:S01]  /*4ce80*/  @P2 STG.E.U8 desc[UR20][R66.64], R71 ;  /* 0x0000004742002986 */ /* 0x0005e2000c101114 */
[----:B-1----:R-:W-:-:S05]  /*4ce90*/  PRMT R72, R71, 0x9910, RZ ;  /* 0x0000991047487816 */ /* 0x002fca00000000ff */
[----:B--2---:R-:W-:Y:S01]  /*4cea0*/  IMAD.MOV.U32 R71, RZ, RZ, R72 ;  /* 0x000000ffff477224 */ /* 0x004fe200078e0048 */
[----:B------:R-:W-:Y:S01]  /*4ceb0*/  ISETP.GE.AND P2, PT, R64, UR4, PT ;  /* 0x0000000440007c0c */ /* 0x000fe2000bf46270 */
[----:B------:R-:W5:Y:S01]  /*4cec0*/  LDCU UR4, c[0x0][0x39c] ;  /* 0x00007380ff0477ac */ /* 0x000f620008000800 */
[----:B------:R-:W-:Y:S02]  /*4ced0*/  @P5 STG.E.U8 desc[UR20][R62.64], R73 ;  /* 0x000000493e005986 */ /* 0x000fe4000c101114 */
[----:B------:R-:W-:Y:S02]  /*4cee0*/  SHF.R.S32.HI R71, RZ, 0x8, R71 ;  /* 0x00000008ff477819 */ /* 0x000fe40000011447 */
[----:B------:R-:W-:Y:S02]  /*4cef0*/  IADD3 R88, P5, PT, R70, R68, RZ ;  /* 0x0000004446587210 */ /* 0x000fe40007fbe0ff */
[----:B0-----:R-:W-:Y:S01]  /*4cf00*/  ISETP.LT.AND P4, PT, R5, UR6, !P4 ;  /* 0x0000000605007c0c */ /* 0x001fe2000e781270 */
[----:B------:R0:W-:Y:S01]  /*4cf10*/  @P0 STG.E.U8 desc[UR20][R50.64], R71 ;  /* 0x0000004732000986 */ /* 0x0001e2000c101114 */
[----:B------:R-:W-:Y:S01]  /*4cf20*/  ISETP.LT.AND P0, PT, R9, UR10, !P6 ;  /* 0x0000000a09007c0c */ /* 0x000fe2000f701270 */
[----:B------:R-:W-:Y:S01]  /*4cf30*/  IMAD.X R89, R69, 0x1, R3, P5 ;  /* 0x0000000145597824 */ /* 0x000fe200028e0603 */
[----:B------:R-:W-:Y:S01]  /*4cf40*/  PRMT R72, R73, 0x9910, RZ ;  /* 0x0000991049487816 */ /* 0x000fe200000000ff */
[----:B------:R-:W1:Y:S01]  /*4cf50*/  LDCU UR10, c[0x0][0x398] ;  /* 0x00007300ff0a77ac */ /* 0x000e620008000800 */
[----:B----4-:R-:W-:-:S02]  /*4cf60*/  ISETP.GE.AND P5, PT, R10, UR9, PT ;  /* 0x000000090a007c0c */ /* 0x010fc4000bfa6270 */
[----:B------:R-:W-:Y:S01]  /*4cf70*/  SHF.R.S32.HI R72, RZ, 0x8, R72 ;  /* 0x00000008ff487819 */ /* 0x000fe20000011448 */
[----:B------:R-:W2:Y:S01]  /*4cf80*/  LDCU UR9, c[0x0][0x398] ;  /* 0x00007300ff0977ac */ /* 0x000ea20008000800 */
[----:B0-----:R-:W4:Y:S01]  /*4cf90*/  LDL.LU R50, [R1+0x13bc] ;  /* 0x0013bc0001327983 */ /* 0x001f220000300800 */
[----:B------:R-:W-:Y:S01]  /*4cfa0*/  VIADD R70, R70, UR26 ;  /* 0x0000001a46467c36 */ /* 0x000fe20008000000 */
[----:B------:R-:W4:Y:S02]  /*4cfb0*/  LDCU UR6, c[0x0][0x39c] ;  /* 0x00007380ff0677ac */ /* 0x000f240008000800 */
[----:B------:R-:W4:Y:S04]  /*4cfc0*/  LDL.LU R51, [R1+0x650] ;  /* 0x0006500001337983 */ /* 0x000f280000300800 */
[----:B------:R-:W4:Y:S01]  /*4cfd0*/  LDL.LU R10, [R1+0x654] ;  /* 0x00065400010a7983 */ /* 0x000f220000300800 */
[----:B------:R-:W-:-:S03]  /*4cfe0*/  F2FP.SATFINITE.E4M3.F32.PACK_AB_MERGE_C R71, R8, R11, RZ ;  /* 0x0000000b0847723e */ /* 0x000fc600048070ff */
[----:B------:R-:W-:Y:S04]  /*4cff0*/  @P4 STG.E.U8 desc[UR20][R58.64], R72 ;  /* 0x000000483a004986 */ /* 0x000fe8000c101114 */
[----:B------:R-:W4:Y:S04]  /*4d000*/  LDL.LU R11, [R1+0x250] ;  /* 0x00025000010b7983 */ /* 0x000f280000300800 */
[----:B------:R-:W4:Y:S01]  /*4d010*/  LDL.LU R8, [R1+0x254] ;  /* 0x0002540001087983 */ /* 0x000f220000300800 */
[----:B---3--:R-:W-:-:S05]  /*4d020*/  F2FP.SATFINITE.E4M3.F32.PACK_AB_MERGE_C R69, R61, R60, RZ ;  /* 0x0000003c3d45723e */ /* 0x008fca00048070ff */
[----:B------:R0:W-:Y:S01]  /*4d030*/  @P0 STG.E.U8 desc[UR20][R56.64], R69 ;  /* 0x0000004538000986 */ /* 0x0001e2000c101114 */
[----:B-----5:R-:W-:Y:S01]  /*4d040*/  ISETP.GE.AND P0, PT, R4, UR4, PT ;  /* 0x0000000404007c0c */ /* 0x020fe2000bf06270 */
[----:B------:R-:W3:Y:S02]  /*4d050*/  LDCU UR4, c[0x0][0x39c] ;  /* 0x00007380ff0477ac */ /* 0x000ee40008000800 */
[----:B------:R-:W3:Y:S01]  /*4d060*/  LDL.LU R4, [R1+0x13c0] ;  /* 0x0013c00001047983 */ /* 0x000ee20000300800 */
[----:B------:R-:W-:Y:S02]  /*4d070*/  ISETP.LT.AND P6, PT, R5, UR12, !P6 ;  /* 0x0000000c05007c0c */ /* 0x000fe4000f7c1270 */
[----:B------:R-:W-:Y:S01]  /*4d080*/  ISETP.LT.AND P4, PT, R9, UR14, !P2 ;  /* 0x0000000e09007c0c */ /* 0x000fe2000d781270 */
[----:B------:R-:W5:Y:S01]  /*4d090*/  LDCU UR12, c[0x0][0x398] ;  /* 0x00007300ff0c77ac */ /* 0x000f620008000800 */
[----:B--2---:R-:W-:Y:S02]  /*4d0a0*/  ISETP.LT.AND P2, PT, R5, UR9, !P2 ;  /* 0x0000000905007c0c */ /* 0x004fe4000d741270 */
[----:B0-----:R-:W-:Y:S01]  /*4d0b0*/  PRMT R69, R69, 0x9910, RZ ;  /* 0x0000991045457816 */ /* 0x001fe200000000ff */
[----:B------:R-:W0:Y:S01]  /*4d0c0*/  LDCU UR14, c[0x0][0x398] ;  /* 0x00007300ff0e77ac */ /* 0x000e220008000800 */
[----:B------:R-:W-:-:S05]  /*4d0d0*/  PRMT R72, R71, 0x9910, RZ ;  /* 0x0000991047487816 */ /* 0x000fca00000000ff */
[----:B------:R2:W-:Y:S01]  /*4d0e0*/  @P6 STG.E.U8 desc[UR20][R54.64], R71 ;  /* 0x0000004736006986 */ /* 0x0005e2000c101114 */
[----:B------:R-:W-:Y:S01]  /*4d0f0*/  IADD3 R86, P6, PT, R70, R2, RZ ;  /* 0x0000000246567210 */ /* 0x000fe20007fde0ff */
[----:B------:R-:W0:Y:S01]  /*4d100*/  LDCU UR9, c[0x0][0x398] ;  /* 0x00007300ff0977ac */ /* 0x000e220008000800 */
[----:B------:R-:W-:Y:S02]  /*4d110*/  SHF.R.S32.HI R69, RZ, 0x8, R69 ;  /* 0x00000008ff457819 */ /* 0x000fe40000011445 */
[----:B------:R-:W-:Y:S02]  /*4d120*/  SHF.R.S32.HI R72, RZ, 0x8, R72 ;  /* 0x00000008ff487819 */ /* 0x000fe40000011448 */
[----:B--2---:R-:W-:Y:S01]  /*4d130*/  SHF.R.S32.HI R71, RZ, 0x1f, R70 ;  /* 0x0000001fff477819 */ /* 0x004fe20000011446 */
[----:B------:R4:W-:Y:S04]  /*4d140*/  @P4 STG.E.U8 desc[UR20][R52.64], R69 ;  /* 0x0000004534004986 */ /* 0x0009e8000c101114 */
[----:B------:R-:W-:Y:S01]  /*4d150*/  IMAD.X R87, R71, 0x1, R0, P6 ;  /* 0x0000000147577824 */ /* 0x000fe200030e0600 */
[----:B-1----:R-:W-:Y:S01]  /*4d160*/  ISETP.LT.AND P6, PT, R9, UR10, !P5 ;  /* 0x0000000a09007c0c */ /* 0x002fe2000efc1270 */
[----:B------:R1:W-:Y:S01]  /*4d170*/  @P2 STG.E.U8 desc[UR20][R36.64], R72 ;  /* 0x0000004824002986 */ /* 0x0003e2000c101114 */
[----:B----4-:R-:W-:Y:S01]  /*4d180*/  F2FP.SATFINITE.E4M3.F32.PACK_AB_MERGE_C R69, R10, R51, RZ ;  /* 0x000000330a45723e */ /* 0x010fe200048070ff */
[----:B------:R-:W2:Y:S02]  /*4d190*/  LDCU UR10, c[0x0][0x398] ;  /* 0x00007300ff0a77ac */ /* 0x000ea40008000800 */
[----:B------:R-:W4:Y:S04]  /*4d1a0*/  LDL.LU R10, [R1+0x13c4] ;  /* 0x0013c400010a7983 */ /* 0x000f280000300800 */
[----:B-1----:R-:W4:Y:S04]  /*4d1b0*/  LDL.LU R36, [R1+0x658] ;  /* 0x0006580001247983 */ /* 0x002f280000300800 */
[----:B------:R-:W4:Y:S04]  /*4d1c0*/  LDL.LU R37, [R1+0x65c] ;  /* 0x00065c0001257983 */ /* 0x000f280000300800 */
[----:B------:R1:W-:Y:S01]  /*4d1d0*/  @P6 STG.E.U8 desc[UR20][R12.64], R69 ;  /* 0x000000450c006986 */ /* 0x0003e2000c101114 */
[----:B------:R-:W-:-:S03]  /*4d1e0*/  F2FP.SATFINITE.E4M3.F32.PACK_AB_MERGE_C R73, R8, R11, RZ ;  /* 0x0000000b0849723e */ /* 0x000fc600048070ff */
[----:B-1----:R-:W4:Y:S01]  /*4d1f0*/  LDL.LU R12, [R1+0x258] ;  /* 0x00025800010c7983 */ /* 0x002f220000300800 */
[----:B---3--:R-:W-:Y:S01]  /*4d200*/  ISETP.GE.AND P6, PT, R4, UR4, PT ;  /* 0x0000000404007c0c */ /* 0x008fe2000bfc6270 */
[----:B------:R-:W-:Y:S02]  /*4d210*/  VIADD R76, R70, UR26 ;  /* 0x0000001a464c7c36 */ /* 0x000fe40008000000 */
[----:B------:R-:W3:Y:S01]  /*4d220*/  LDL.LU R4, [R1+0x25c] ;  /* 0x00025c0001047983 */ /* 0x000ee20000300800 */
[----:B-----5:R-:W-:Y:S01]  /*4d230*/  ISETP.LT.AND P5, PT, R5, UR12, !P5 ;  /* 0x0000000c05007c0c */ /* 0x020fe2000efa1270 */
[----:B------:R-:W1:Y:S02]  /*4d240*/  LDCU UR12, c[0x0][0x398] ;  /* 0x00007300ff0c77ac */ /* 0x000e640008000800 */
[----:B------:R-:W5:Y:S01]  /*4d250*/  LDL.LU R11, [R1+0x13c8] ;  /* 0x0013c800010b7983 */ /* 0x000f620000300800 */
[----:B------:R-:W-:Y:S01]  /*4d260*/  PRMT R72, R69, 0x9910, RZ ;  /* 0x0000991045487816 */ /* 0x000fe200000000ff */
[----:B------:R-:W5:Y:S02]  /*4d270*/  LDCU UR4, c[0x0][0x39c] ;  /* 0x00007380ff0477ac */ /* 0x000f640008000800 */
[----:B------:R-:W5:Y:S01]  /*4d280*/  LDL.LU R8, [R1+0x13cc] ;  /* 0x0013cc0001087983 */ /* 0x000f620000300800 */
[----:B0-----:R-:W-:Y:S01]  /*4d290*/  ISETP.LT.AND P2, PT, R9, UR14, !P0 ;  /* 0x0000000e09007c0c */ /* 0x001fe2000c741270 */
[----:B------:R-:W-:Y:S01]  /*4d2a0*/  IMAD.MOV.U32 R69, RZ, RZ, R72 ;  /* 0x000000ffff457224 */ /* 0x000fe200078e0048 */
[----:B------:R-:W-:Y:S01]  /*4d2b0*/  ISETP.GE.AND P4, PT, R50, UR6, PT ;  /* 0x0000000632007c0c */ /* 0x000fe2000bf86270 */
[----:B------:R-:W4:Y:S01]  /*4d2c0*/  LDCU UR6, c[0x0][0x39c] ;  /* 0x00007380ff0677ac */ /* 0x000f220008000800 */
[----:B------:R-:W-:Y:S01]  /*4d2d0*/  PRMT R80, R73, 0x9910, RZ ;  /* 0x0000991049507816 */ /* 0x000fe200000000ff */
[----:B------:R-:W-:Y:S01]  /*4d2e0*/  @P5 STG.E.U8 desc[UR20][R48.64], R73 ;  /* 0x0000004930005986 */ /* 0x000fe2000c101114 */
[----:B------:R-:W-:Y:S01]  /*4d2f0*/  SHF.R.S32.HI R69, RZ, 0x8, R69 ;  /* 0x00000008ff457819 */ /* 0x000fe20000011445 */
[----:B------:R-:W0:Y:S01]  /*4d300*/  LDCU UR14, c[0x0][0x398] ;  /* 0x00007300ff0e77ac */ /* 0x000e220008000800 */
[----:B------:R-:W-:Y:S01]  /*4d310*/  IADD3 R70, P5, PT, R70, R68, RZ ;  /* 0x0000004446467210 */ /* 0x000fe20007fbe0ff */
[----:B------:R-:W5:Y:S04]  /*4d320*/  LDL.LU R13, [R1+0x260] ;  /* 0x00026000010d7983 */ /* 0x000f680000300800 */
[----:B------:R0:W-:Y:S01]  /*4d330*/  @P2 STG.E.U8 desc[UR20][R46.64], R69 ;  /* 0x000000452e002986 */ /* 0x0001e2000c101114 */
[----:B------:R-:W-:Y:S01]  /*4d340*/  IMAD.X R71, R71, 0x1, R3, P5 ;  /* 0x0000000147477824 */ /* 0x000fe200028e0603 */
[----:B------:R-:W-:-:S02]  /*4d350*/  IADD3 R72, P5, PT, R76, R2, RZ ;  /* 0x000000024c487210 */ /* 0x000fc40007fbe0ff */
[----:B------:R-:W-:Y:S01]  /*4d360*/  ISETP.LT.AND P2, PT, R5, UR9, !P0 ;  /* 0x0000000905007c0c */ /* 0x000fe2000c741270 */
[----:B------:R-:W3:Y:S01]  /*4d370*/  LDCU UR9, c[0x0][0x39c] ;  /* 0x00007380ff0977ac */ /* 0x000ee20008000800 */
[----:B0-----:R-:W-:-:S05]  /*4d380*/  SHF.R.S32.HI R69, RZ, 0x1f, R76 ;  /* 0x0000001fff457819 */ /* 0x001fca000001144c */
[----:B------:R-:W-:Y:S01]  /*4d390*/  IMAD.X R73, R69, 0x1, R0, P5 ;  /* 0x0000000145497824 */ /* 0x000fe200028e0600 */
[----:B--2---:R-:W-:Y:S01]  /*4d3a0*/  ISETP.LT.AND P5, PT, R9, UR10, !P4 ;  /* 0x0000000a09007c0c */ /* 0x004fe2000e7a1270 */
[----:B------:R-:W0:Y:S01]  /*4d3b0*/  LDCU UR10, c[0x0][0x398] ;  /* 0x00007300ff0a77ac */ /* 0x000e220008000800 */
[----:B------:R-:W-:Y:S02]  /*4d3c0*/  SHF.R.S32.HI R80, RZ, 0x8, R80 ;  /* 0x00000008ff507819 */ /* 0x000fe40000011450 */
[----:B-1----:R-:W-:Y:S01]  /*4d3d0*/  ISETP.LT.AND P4, PT, R5, UR12, !P4 ;  /* 0x0000000c05007c0c */ /* 0x002fe2000e781270 */
[----:B------:R-:W1:Y:S02]  /*4d3e0*/  LDCU UR12, c[0x0][0x398] ;  /* 0x00007300ff0c77ac */ /* 0x000e640008000800 */
[----:B------:R2:W-:Y:S01]  /*4d3f0*/  @P2 STG.E.U8 desc[UR20][R44.64], R80 ;  /* 0x000000502c002986 */ /* 0x0005e2000c101114 */
[----:B------:R-:W-:Y:S01]  /*4d400*/  ISETP.LT.AND P2, PT, R9, UR14, !P6 ;  /* 0x0000000e09007c0c */ /* 0x000fe2000f741270 */
[----:B------:R-:W0:Y:S01]  /*4d410*/  LDCU UR14, c[0x0][0x398] ;  /* 0x00007300ff0e77ac */ /* 0x000e220008000800 */
[----:B----4-:R-:W-:Y:S01]  /*4d420*/  ISETP.GE.AND P0, PT, R10, UR6, PT ;  /* 0x000000060a007c0c */ /* 0x010fe2000bf06270 */
[----:B------:R-:W4:Y:S01]  /*4d430*/  LDCU UR6, c[0x0][0x398] ;  /* 0x00007300ff0677ac */ /* 0x000f220008000800 */
[----:B------:R-:W4:Y:S01]  /*4d440*/  LDL.LU R10, [R1+0x264] ;  /* 0x00026400010a7983 */ /* 0x000f220000300800 */
[----:B------:R-:W-:-:S03]  /*4d450*/  F2FP.SATFINITE.E4M3.F32.PACK_AB_MERGE_C R77, R37, R36, RZ ;  /* 0x00000024254d723e */ /* 0x000fc600048070ff */
[----:B------:R-:W4:Y:S01]  /*4d460*/  LDL.LU R36, [R1+0x660] ;  /* 0x0006600001247983 */ /* 0x000f220000300800 */
[----:B--2---:R-:W-:-:S03]  /*4d470*/  PRMT R80, R77, 0x9910, RZ ;  /* 0x000099104d507816 */ /* 0x004fc600000000ff */
[----:B------:R-:W2:Y:S04]  /*4d480*/  LDL.LU R37, [R1+0x664] ;  /* 0x0006640001257983 */ /* 0x000ea80000300800 */
[----:B------:R0:W-:Y:S02]  /*4d490*/  @P5 STG.E.U8 desc[UR20][R42.64], R77 ;  /* 0x0000004d2a005986 */ /* 0x0001e4000c101114 */
[----:B0-----:R-:W-:-:S05]  /*4d4a0*/  IMAD.MOV.U32 R77, RZ, RZ, R80 ;  /* 0x000000ffff4d7224 */ /* 0x001fca00078e0050 */
[----:B------:R-:W-:Y:S02]  /*4d4b0*/  SHF.R.S32.HI R77, RZ, 0x8, R77 ;  /* 0x00000008ff4d7819 */ /* 0x000fe4000001144d */
[----:B---3--:R-:W-:Y:S02]  /*4d4c0*/  F2FP.SATFINITE.E4M3.F32.PACK_AB_MERGE_C R81, R4, R12, RZ ;  /* 0x0000000c0451723e */ /* 0x008fe400048070ff */
[----:B------:R-:W3:Y:S01]  /*4d4d0*/  LDL.LU R4, [R1+0x13d0] ;  /* 0x0013d00001047983 */ /* 0x000ee20000300800 */
[----:B-----5:R-:W-:Y:S01]  /*4d4e0*/  ISETP.GE.AND P5, PT, R11, UR4, PT ;  /* 0x000000040b007c0c */ /* 0x020fe2000bfa6270 */
[----:B------:R-:W3:Y:S02]  /*4d4f0*/  LDCU UR4, c[0x0][0x39c] ;  /* 0x00007380ff0477ac */ /* 0x000ee40008000800 */
[----:B------:R-:W-:Y:S04]  /*4d500*/  @P4 STG.E.U8 desc[UR20][R40.64], R81 ;  /* 0x0000005128004986 */ /* 0x000fe8000c101114 */
[----:B------:R0:W-:Y:S01]  /*4d510*/  @P2 STG.E.U8 desc[UR20][R38.64], R77 ;  /* 0x0000004d26002986 */ /* 0x0001e2000c101114 */
[----:B------:R-:W-:Y:S01]  /*4d520*/  ISETP.GE.AND P2, PT, R8, UR9, PT ;  /* 0x0000000908007c0c */ /* 0x000fe2000bf46270 */
[----:B------:R-:W5:Y:S02]  /*4d530*/  LDCU UR9, c[0x0][0x398] ;  /* 0x00007300ff0977ac */ /* 0x000f640008000800 */
[----:B------:R-:W5:Y:S04]  /*4d540*/  LDL.LU R11, [R1+0x13d4] ;  /* 0x0013d400010b7983 */ /* 0x000f680000300800 */
[----:B------:R-:W5:Y:S04]  /*4d550*/  LDL.LU R12, [R1+0x668] ;  /* 0x00066800010c7983 */ /* 0x000f680000300800 */
[----:B------:R-:W5:Y:S01]  /*4d560*/  LDL.LU R8, [R1+0x66c] ;  /* 0x00066c0001087983 */ /* 0x000f620000300800 */
[----:B------:R-:W-:-:S02]  /*4d570*/  IADD3 R84, P4, PT, R76, R68, RZ ;  /* 0x000000444c547210 */ /* 0x000fc40007f9e0ff */
[----:B----4-:R-:W-:Y:S01]  /*4d580*/  ISETP.LT.AND P6, PT, R5, UR6, !P6 ;  /* 0x0000000605007c0c */ /* 0x010fe2000f7c1270 */
[----:B------:R-:W5:Y:S02]  /*4d590*/  LDCU UR6, c[0x0][0x39c] ;  /* 0x00007380ff0677ac */ /* 0x000f640008000800 */
[----:B------:R-:W-:Y:S01]  /*4d5a0*/  IMAD.X R85, R69, 0x1, R3, P4 ;  /* 0x0000000145557824 */ /* 0x000fe200020e0603 */
[----:B------:R-:W-:Y:S02]  /*4d5b0*/  ISETP.LT.AND P4, PT, R9, UR10, !P0 ;  /* 0x0000000a09007c0c */ /* 0x000fe4000c781270 */
[----:B------:R-:W-:Y:S01]  /*4d5c0*/  PRMT R80, R81, 0x9910, RZ ;  /* 0x0000991051507816 */ /* 0x000fe200000000ff */
[----:B------:R-:W-:Y:S01]  /*4d5d0*/  VIADD R76, R76, UR26 ;  /* 0x0000001a4c4c7c36 */ /* 0x000fe20008000000 */
[----:B-1----:R-:W-:Y:S01]  /*4d5e0*/  ISETP.LT.AND P0, PT, R5, UR12, !P0 ;  /* 0x0000000c05007c0c */ /* 0x002fe2000c701270 */
[----:B------:R-:W1:Y:S01]  /*4d5f0*/  LDCU UR10, c[0x0][0x398] ;  /* 0x00007300ff0a77ac */ /* 0x000e620008000800 */
[----:B------:R-:W-:Y:S01]  /*4d600*/  SHF.R.S32.HI R80, RZ, 0x8, R80 ;  /* 0x00000008ff507819 */ /* 0x000fe20000011450 */
[----:B------:R-:W4:Y:S04]  /*4d610*/  LDCU UR12, c[0x0][0x398] ;  /* 0x00007300ff0c77ac */ /* 0x000f280008000800 */
[----:B------:R0:W-:Y:S01]  /*4d620*/  @P6 STG.E.U8 desc[UR20][R34.64], R80 ;  /* 0x0000005022006986 */ /* 0x0001e2000c101114 */
[----:B------:R-:W-:Y:S01]  /*4d630*/  ISETP.LT.AND P6, PT, R9, UR14, !P5 ;  /* 0x0000000e09007c0c */ /* 0x000fe2000efc1270 */
[----:B------:R-:W0:Y:S02]  /*4d640*/  LDCU UR14, c[0x0][0x398] ;  /* 0x00007300ff0e77ac */ /* 0x000e240008000800 */
[----:B0-----:R-:W-:-:S02]  /*4d650*/  F2FP.SATFINITE.E4M3.F32.PACK_AB_MERGE_C R77, R10, R13, RZ ;  /* 0x0000000d0a4d723e */ /* 0x001fc400048070ff */
[----:B------:R-:W4:Y:S04]  /*4d660*/  LDL.LU R13, [R1+0x268] ;  /* 0x00026800010d7983 */ /* 0x000f280000300800 */
[----:B------:R-:W4:Y:S01]  /*4d670*/  LDL.LU R10, [R1+0x26c] ;  /* 0x00026c00010a7983 */ /* 0x000f220000300800 */
[----:B--2---:R-:W-:-:S05]  /*4d680*/  F2FP.SATFINITE.E4M3.F32.PACK_AB_MERGE_C R69, R37, R36, RZ ;  /* 0x000000242545723e */ /* 0x004fca00048070ff */
[----:B------:R0:W-:Y:S01]  /*4d690*/  @P4 STG.E.U8 desc[UR20][R32.64], R69 ;  /* 0x0000004520004986 */ /* 0x0001e2000c101114 */
[----:B------:R-:W-:-:S03]  /*4d6a0*/  PRMT R80, R77, 0x9910, RZ ;  /* 0x000099104d507816 */ /* 0x000fc600000000ff */
[----:B------:R2:W-:Y:S01]  /*4d6b0*/  @P0 STG.E.U8 desc[UR20][R30.64], R77 ;  /* 0x0000004d1e000986 */ /* 0x0005e2000c101114 */
[----:B------:R-:W-:Y:S02]  /*4d6c0*/  IADD3 R82, P0, PT, R76, R2, RZ ;  /* 0x000000024c527210 */ /* 0x000fe40007f1e0ff */
[----:B0-----:R-:W-:Y:S02]  /*4d6d0*/  PRMT R69, R69, 0x9910, RZ ;  /* 0x0000991045457816 */ /* 0x001fe400000000ff */
[----:B--2---:R-:W-:Y:S02]  /*4d6e0*/  SHF.R.S32.HI R77, RZ, 0x1f, R76 ;  /* 0x0000001fff4d7819 */ /* 0x004fe4000001144c */
[----:B------:R-:W-:-:S03]  /*4d6f0*/  SHF.R.S32.HI R69, RZ, 0x8, R69 ;  /* 0x00000008ff457819 */ /* 0x000fc60000011445 */
[----:B------:R-:W-:Y:S02]  /*4d700*/  IMAD.X R83, R77, 0x1, R0, P0 ;  /* 0x000000014d537824 */ /* 0x000fe400000e0600 */
[----:B------:R0:W-:Y:S01]  /*4d710*/  @P6 STG.E.U8 desc[UR20][R28.64], R69 ;  /* 0x000000451c006986 */ /* 0x0001e2000c101114 */
[----:B---3--:R-:W-:Y:S01]  /*4d720*/  ISETP.GE.AND P4, PT, R4, UR4, PT ;  /* 0x0000000404007c0c */ /* 0x008fe2000bf86270 */
[----:B------:R-:W2:Y:S02]  /*4d730*/  LDCU UR4, c[0x0][0x39c] ;  /* 0x00007380ff0477ac */ /* 0x000ea40008000800 */
[----:B------:R-:W2:Y:S01]  /*4d740*/  LDL.LU R4, [R1+0x13d8] ;  /* 0x0013d80001047983 */ /* 0x000ea20000300800 */
[----:B-----5:R-:W-:Y:S01]  /*4d750*/  ISETP.GE.AND P0, PT, R11, UR6, PT ;  /* 0x000000060b007c0c */ /* 0x020fe2000bf06270 */
[----:B------:R-:W3:Y:S02]  /*4d760*/  LDCU UR6, c[0x0][0x39c] ;  /* 0x00007380ff0677ac */ /* 0x000ee40008000800 */
[----:B------:R-:W3:Y:S01]  /*4d770*/  LDL.LU R11, [R1+0x13dc] ;  /* 0x0013dc00010b7983 */ /* 0x000ee20000300800 */
[----:B0-----:R-:W-:-:S03]  /*4d780*/  F2FP.SATFINITE.E4M3.F32.PACK_AB_MERGE_C R69, R8, R12, RZ ;  /* 0x0000000c0845723e */ /* 0x001fc600048070ff */
[----:B------:R-:W5:Y:S04]  /*4d790*/  LDL.LU R12, [R1+0x670] ;  /* 0x00067000010c7983 */ /* 0x000f680000300800 */
[----:B------:R-:W5:Y:S01]  /*4d7a0*/  LDL.LU R8, [R1+0x674] ;  /* 0x0006740001087983 */ /* 0x000f620000300800 */
[----:B------:R-:W-:Y:S01]  /*4d7b0*/  ISETP.LT.AND P5, PT, R5, UR9, !P5 ;  /* 0x0000000905007c0c */ /* 0x000fe2000efa1270 */
[----:B------:R-:W0:Y:S01]  /*4d7c0*/  LDCU UR9, c[0x0][0x398] ;  /* 0x00007300ff0977ac */ /* 0x000e220008000800 */
[----:B------:R-:W-:Y:S02]  /*4d7d0*/  SHF.R.S32.HI R80, RZ, 0x8, R80 ;  /* 0x00000008ff507819 */ /* 0x000fe40000011450 */
[----:B-1----:R-:W-:Y:S01]  /*4d7e0*/  ISETP.LT.AND P6, PT, R9, UR10, !P2 ;  /* 0x0000000a09007c0c */ /* 0x002fe2000d7c1270 */
[----:B------:R-:W1:Y:S01]  /*4d7f0*/  LDCU UR10, c[0x0][0x398] ;  /* 0x00007300ff0a77ac */ /* 0x000e620008000800 */
[----:B----4-:R-:W-:Y:S01]  /*4d800*/  ISETP.LT.AND P2, PT, R5, UR12, !P2 ;  /* 0x0000000c05007c0c */ /* 0x010fe2000d741270 */
[----:B------:R-:W4:Y:S06]  /*4d810*/  LDCU UR12, c[0x0][0x398] ;  /* 0x00007300ff0c77ac */ /* 0x000f2c0008000800 */
[----:B------:R0:W-:Y:S01]  /*4d820*/  @P5 STG.E.U8 desc[UR20][R26.64], R80 ;  /* 0x000000501a005986 */ /* 0x0001e2000c101114 */
[----:B------:R-:W-:Y:S01]  /*4d830*/  ISETP.LT.AND P5, PT, R9, UR14, !P4 ;  /* 0x0000000e09007c0c */ /* 0x000fe2000e7a1270 */
[----:B------:R-:W1:Y:S02]  /*4d840*/  LDCU UR14, c[0x0][0x398] ;  /* 0x00007300ff0e77ac */ /* 0x000e640008000800 */
[----:B------:R1:W-:Y:S01]  /*4d850*/  @P6 STG.E.U8 desc[UR20][R20.64], R69 ;  /* 0x0000004514006986 */ /* 0x0003e2000c101114 */
[----:B0-----:R-:W-:-:S04]  /*4d860*/  PRMT R80, R69, 0x9910, RZ ;  /* 0x0000991045507816 */ /* 0x001fc800000000ff */
[----:B------:R-:W-:Y:S01]  /*4d870*/  SHF.R.S32.HI R80, RZ, 0x8, R80 ;  /* 0x00000008ff507819 */ /* 0x000fe20000011450 */
[----:B-1----:R-:W-:Y:S01]  /*4d880*/  VIADD R69, R76, UR26 ;  /* 0x0000001a4c457c36 */ /* 0x002fe20008000000 */
[----:B------:R-:W-:Y:S02]  /*4d890*/  F2FP.SATFINITE.E4M3.F32.PACK_AB_MERGE_C R81, R10, R13, RZ ;  /* 0x0000000d0a51723e */ /* 0x000fe400048070ff */
[----:B------:R-:W4:Y:S04]  /*4d8a0*/  LDL.LU R13, [R1+0x270] ;  /* 0x00027000010d7983 */ /* 0x000f280000300800 */
[----:B------:R-:W-:Y:S01]  /*4d8b0*/  @P2 STG.E.U8 desc[UR20][R16.64], R81 ;  /* 0x0000005110002986 */ /* 0x000fe2000c101114 */
[----:B------:R-:W-:-:S03]  /*4d8c0*/  IADD3 R76, P2, PT, R76, R68, RZ ;  /* 0x000000444c4c7210 */ /* 0x000fc60007f5e0ff */
[----:B------:R0:W-:Y:S01]  /*4d8d0*/  @P5 STG.E.U8 desc[UR20][R6.64], R80 ;  /* 0x0000005006005986 */ /* 0x0001e2000c101114 */
[----:B------:R-:W-:Y:S01]  /*4d8e0*/  SHF.R.S32.HI R10, RZ, 0x1f, R69 ;  /* 0x0000001fff0a7819 */ /* 0x000fe20000011445 */
[----:B------:R-:W-:Y:S01]  /*4d8f0*/  IMAD.X R77, R77, 0x1, R3, P2 ;  /* 0x000000014d4d7824 */ /* 0x000fe200010e0603 */
[----:B0-----:R-:W-:Y:S02]  /*4d900*/  PRMT R6, R81, 0x9910, RZ ;  /* 0x0000991051067816 */ /* 0x001fe400000000ff */
[----:B------:R-:W-:-:S03]  /*4d910*/  IADD3 R80, P2, PT, R69, R2, RZ ;  /* 0x0000000245507210 */ /* 0x000fc60007f5e0ff */
[----:B------:R-:W-:Y:S02]  /*4d920*/  IMAD.MOV.U32 R7, RZ, RZ, R6 ;  /* 0x000000ffff077224 */ /* 0x000fe400078e0006 */
[----:B------:R-:W-:Y:S01]  /*4d930*/  IMAD.X R81, R10, 0x1, R0, P2 ;  /* 0x000000010a517824 */ /* 0x000fe200010e0600 */
[----:B--2---:R-:W-:Y:S01]  /*4d940*/  ISETP.GE.AND P6, PT, R4, UR4, PT ;  /* 0x0000000404007c0c */ /* 0x004fe2000bfc6270 */
[----:B------:R-:W0:Y:S01]  /*4d950*/  LDCU UR4, c[0x0][0x39c] ;  /* 0x00007380ff0477ac */ /* 0x000e220008000800 */
[----:B------:R-:W2:Y:S04]  /*4d960*/  LDL.LU R4, [R1+0x274] ;  /* 0x0002740001047983 */ /* 0x000ea80000300800 */
[----:B------:R-:W0:Y:S04]  /*4d970*/  LDL.LU R16, [R1+0x13e0] ;  /* 0x0013e00001107983 */ /* 0x000e280000300800 */
[----:B------:R-:W2:Y:S01]  /*4d980*/  LDL.LU R6, [R1+0x13e4] ;  /* 0x0013e40001067983 */ /* 0x000ea20000300800 */
[----:B---3--:R-:W-:Y:S01]  /*4d990*/  ISETP.GE.AND P2, PT, R11, UR6, PT ;  /* 0x000000060b007c0c */ /* 0x008fe2000bf46270 */
[----:B------:R-:W1:Y:S02]  /*4d9a0*/  LDCU UR6, c[0x0][0x398] ;  /* 0x00007300ff0677ac */ /* 0x000e640008000800 */
[----:B------:R-:W3:Y:S01]  /*4d9b0*/  LDL.LU R17, [R1+0x678] ;  /* 0x0006780001117983 */ /* 0x000ee20000300800 */
[----:B-----5:R-:W-:-:S02]  /*4d9c0*/  F2FP.SATFINITE.E4M3.F32.PACK_AB_MERGE_C R20, R8, R12, RZ ;  /* 0x0000000c0814723e */ /* 0x020fc400048070ff */
[----:B------:R-:W-:Y:S02]  /*4d9d0*/  SHF.R.S32.HI R12, RZ, 0x8, R7 ;  /* 0x00000008ff0c7819 */ /* 0x000fe40000011407 */
[----:B------:R-:W3:Y:S04]  /*4d9e0*/  LDL.LU R7, [R1+0x67c] ;  /* 0x00067c0001077983 */ /* 0x000ee80000300800 */
[----:B------:R-:W5:Y:S04]  /*4d9f0*/  LDL.LU R11, [R1+0x278] ;  /* 0x00027800010b7983 */ /* 0x000f680000300800 */
[----:B------:R-:W5:Y:S01]  /*4da00*/  LDL.LU R8, [R1+0x27c] ;  /* 0x00027c0001087983 */ /* 0x000f620000300800 */
[----:B------:R-:W-:Y:S01]  /*4da10*/  ISETP.LT.AND P4, PT, R5, UR9, !P4 ;  /* 0x0000000905007c0c */ /* 0x000fe2000e781270 */
[----:B------:R-:W0:Y:S01]  /*4da20*/  LDCU UR9, c[0x0][0x39c] ;  /* 0x00007380ff0977ac */ /* 0x000e220008000800 */
[----:B------:R-:W-:-:S02]  /*4da30*/  ISETP.LT.AND P5, PT, R9, UR10, !P0 ;  /* 0x0000000a09007c0c */ /* 0x000fc4000c7a1270 */
[----:B----4-:R-:W-:Y:S01]  /*4da40*/  ISETP.LT.AND P0, PT, R5, UR12, !P0 ;  /* 0x0000000c05007c0c */ /* 0x010fe2000c701270 */
[----:B------:R-:W4:Y:S01]  /*4da50*/  LDCU UR10, c[0x0][0x398] ;  /* 0x00007300ff0a77ac */ /* 0x000f220008000800 */
[----:B------:R-:W0:Y:S07]  /*4da60*/  LDCU UR12, c[0x0][0x398] ;  /* 0x00007300ff0c77ac */ /* 0x000e2e0008000800 */
[----:B------:R4:W-:Y:S01]  /*4da70*/  @P4 STG.E.U8 desc[UR20][R24.64], R12 ;  /* 0x0000000c18004986 */ /* 0x0009e2000c101114 */
[----:B------:R-:W-:Y:S01]  /*4da80*/  ISETP.LT.AND P4, PT, R9, UR14, !P6 ;  /* 0x0000000e09007c0c */ /* 0x000fe2000f781270 */
[----:B------:R-:W0:Y:S01]  /*4da90*/  LDCU UR14, c[0x0][0x398] ;  /* 0x00007300ff0e77ac */ /* 0x000e220008000800 */
[----:B-1----:R-:W-:Y:S01]  /*4daa0*/  ISETP.LT.AND P6, PT, R5, UR6, !P6 ;  /* 0x0000000605007c0c */ /* 0x002fe2000f7c1270 */
[----:B------:R-:W-:Y:S01]  /*4dab0*/  @P5 STG.E.U8 desc[UR20][R22.64], R20 ;  /* 0x0000001416005986 */ /* 0x000fe2000c101114 */
[----:B------:R-:W1:Y:S01]  /*4dac0*/  LDCU UR6, c[0x0][0x39c] ;  /* 0x00007380ff0677ac */ /* 0x000e620008000800 */
[----:B----4-:R-:W-:-:S02]  /*4dad0*/  PRMT R12, R20, 0x9910, RZ ;  /* 0x00009910140c7816 */ /* 0x010fc400000000ff */
[----:B--2---:R-:W-:Y:S02]  /*4dae0*/  F2FP.SATFINITE.E4M3.F32.PACK_AB_MERGE_C R4, R4, R13, RZ ;  /* 0x0000000d0404723e */ /* 0x004fe400048070ff */
[----:B------:R-:W2:Y:S04]  /*4daf0*/  LDL.LU R13, [R1+0x13e8] ;  /* 0x0013e800010d7983 */ /* 0x000ea80000300800 */
[----:B------:R4:W-:Y:S02]  /*4db00*/  @P0 STG.E.U8 desc[UR20][R78.64], R4 ;  /* 0x000000044e000986 */ /* 0x0009e4000c101114 */
[----:B----4-:R-:W-:Y:S02]  /*4db10*/  SHF.R.S32.HI R79, RZ, 0x8, R12 ;  /* 0x00000008ff4f7819 */ /* 0x010fe4000001140c */
[----:B------:R-:W-:-:S02]  /*4db20*/  IADD3 R78, P0, PT, R69, R68, RZ ;  /* 0x00000044454e7210 */ /* 0x000fc40007f1e0ff */
[----:B------:R-:W-:Y:S01]  /*4db30*/  PRMT R4, R4, 0x9910, RZ ;  /* 0x0000991004047816 */ /* 0x000fe200000000ff */
[----:B------:R4:W-:Y:S03]  /*4db40*/  @P4 STG.E.U8 desc[UR20][R18.64], R79 ;  /* 0x0000004f12004986 */ /* 0x0009e6000c101114 */
[----:B------:R-:W-:-:S05]  /*4db50*/  SHF.R.S32.HI R4, RZ, 0x8, R4 ;  /* 0x00000008ff047819 */ /* 0x000fca0000011404 */
[----:B------:R1:W-:Y:S01]  /*4db60*/  @P6 STG.E.U8 desc[UR20][R14.64], R4 ;  /* 0x000000040e006986 */ /* 0x0003e2000c101114 */
[----:B----4-:R-:W-:Y:S01]  /*4db70*/  IMAD.X R79, R10, 0x1, R3, P0 ;  /* 0x000000010a4f7824 */ /* 0x010fe200000e0603 */
[----:B0-----:R-:W-:Y:S02]  /*4db80*/  ISETP.GE.AND P0, PT, R6, UR9, PT ;  /* 0x0000000906007c0c */ /* 0x001fe4000bf06270 */
[----:B------:R-:W4:Y:S01]  /*4db90*/  LDL.LU R10, [R1+0x13ec] ;  /* 0x0013ec00010a7983 */ /* 0x000f220000300800 */
[----:B-----5:R-:W-:Y:S01]  /*4dba0*/  F2FP.SATFINITE.E4M3.F32.PACK_AB_MERGE_C R11, R8, R11, RZ ;  /* 0x0000000b080b723e */ /* 0x020fe200048070ff */
[----:B------:R-:W0:Y:S02]  /*4dbb0*/  LDCU UR9, c[0x0][0x398] ;  /* 0x00007300ff0977ac */ /* 0x000e240008000800 */
[----:B------:R-:W5:Y:S04]  /*4dbc0*/  LDL.LU R12, [R1+0x680] ;  /* 0x00068000010c7983 */ /* 0x000f680000300800 */
[----:B------:R-:W5:Y:S04]  /*4dbd0*/  LDL.LU R6, [R1+0x684] ;  /* 0x0006840001067983 */ /* 0x000f680000300800 */
[----:B------:R-:W2:Y:S04]  /*4dbe0*/  LDL.LU R8, [R1+0x280] ;  /* 0x0002800001087983 */ /* 0x000ea80000300800 */
[----:B-1----:R-:W2:Y:S01]  /*4dbf0*/  LDL.LU R4, [R1+0x284] ;  /* 0x0002840001047983 */ /* 0x002ea20000300800 */
[----:B------:R-:W-:Y:S01]  /*4dc00*/  ISETP.LT.AND P4, PT, R9, UR10, !P2 ;  /* 0x0000000a09007c0c */ /* 0x000fe2000d781270 */
[----:B------:R-:W1:Y:S01]  /*4dc10*/  LDCU UR10, c[0x0][0x398] ;  /* 0x00007300ff0a77ac */ /* 0x000e620008000800 */
[----:B------:R-:W-:-:S02]  /*4dc20*/  ISETP.LT.AND P2, PT, R5, UR12, !P2 ;  /* 0x0000000c05007c0c */ /* 0x000fc4000d741270 */
[----:B---3--:R-:W-:Y:S01]  /*4dc30*/  F2FP.SATFINITE.E4M3.F32.PACK_AB_MERGE_C R7, R7, R17, RZ ;  /* 0x000000110707723e */ /* 0x008fe200048070ff */
[----:B------:R-:W3:Y:S01]  /*4dc40*/  LDCU UR12, c[0x0][0x398] ;  /* 0x00007300ff0c77ac */ /* 0x000ee20008000800 */
[----:B------:R-:W-:Y:S01]  /*4dc50*/  ISETP.GE.AND P5, PT, R16, UR4, PT ;  /* 0x0000000410007c0c */ /* 0x000fe2000bfa6270 */
[----:B------:R-:W0:Y:S03]  /*4dc60*/  LDCU UR4, c[0x0][0x39c] ;  /* 0x00007380ff0477ac */ /* 0x000e260008000800 */
[----:B------:R-:W-:-:S03]  /*4dc70*/  ISETP.LT.AND P6, PT, R9, UR14, !P5 ;  /* 0x0000000e09007c0c */ /* 0x000fc6000efc1270 */
[----:B------:R0:W-:Y:S01]  /*4dc80*/  @P4 STG.E.U8 desc[UR20][R92.64], R7 ;  /* 0x000000075c004986 */ /* 0x0001e2000c101114 */
[----:B------:R-:W1:Y:S03]  /*4dc90*/  LDCU UR14, c[0x0][0x398] ;  /* 0x00007300ff0e77ac */ /* 0x000e660008000800 */
[----:B------:R3:W-:Y:S01]  /*4dca0*/  @P2 STG.E.U8 desc[UR20][R74.64], R11 ;  /* 0x0000000b4a002986 */ /* 0x0007e2000c101114 */
[----:B0-----:R-:W-:Y:S02]  /*4dcb0*/  PRMT R92, R7, 0x9910, RZ ;  /* 0x00009910075c7816 */ /* 0x001fe400000000ff */
[----:B------:R-:W-:Y:S01]  /*4dcc0*/  ISETP.LT.AND P5, PT, R5, UR9, !P5 ;  /* 0x0000000905007c0c */ /* 0x000fe2000efa1270 */
[----:B------:R-:W4:Y:S01]  /*4dcd0*/  LDL.LU R7, [R1+0x13f0] ;  /* 0x0013f00001077983 */ /* 0x000f220000300800 */
[----:B---3--:R-:W-:Y:S01]  /*4dce0*/  PRMT R75, R11, 0x9910, RZ ;  /* 0x000099100b4b7816 */ /* 0x008fe200000000ff */
[----:B------:R-:W-:Y:S01]  /*4dcf0*/  IMAD.MOV.U32 R74, RZ, RZ, R92 ;  /* 0x000000ffff4a7224 */ /* 0x000fe200078e005c */
[----:B------:R-:W0:Y:S01]  /*4dd00*/  LDCU UR9, c[0x0][0x398] ;  /* 0x00007300ff0977ac */ /* 0x000e220008000800 */
[----:B------:R-:W-:-:S03]  /*4dd10*/  VIADD R92, R69, UR26 ;  /* 0x0000001a455c7c36 */ /* 0x000fc60008000000 */
[----:B------:R-:W-:-:S05]  /*4dd20*/  SHF.R.S32.HI R69, RZ, 0x8, R74 ;  /* 0x00000008ff457819 */ /* 0x000fca000001144a */
[----:B------:R3:W-:Y:S02]  /*4dd30*/  @P6 STG.E.U8 desc[UR20][R90.64], R69 ;  /* 0x000000455a006986 */ /* 0x0007e4000c101114 */
[----:B---3--:R-:W-:-:S05]  /*4dd40*/  IMAD.MOV.U32 R90, RZ, RZ, R75 ;  /* 0x000000ffff5a7224 */ /* 0x008fca00078e004b */
[----:B------:R-:W-:-:S05]  /*4dd50*/  SHF.R.S32.HI R90, RZ, 0x8, R90 ;  /* 0x00000008ff5a7819 */ /* 0x000fca000001145a */
[----:B------:R2:W-:Y:S01]  /*4dd60*/  @P5 STG.E.U8 desc[UR20][R88.64], R90 ;  /* 0x0000005a58005986 */ /* 0x0005e2000c101114 */
[----:B-----5:R-:W-:-:S03]  /*4dd70*/  F2FP.SATFINITE.E4M3.F32.PACK_AB_MERGE_C R69, R6, R12, RZ ;  /* 0x0000000c0645723e */ /* 0x020fc600048070ff */
[----:B------:R-:W3:Y:S01]  /*4dd80*/  LDL.LU R6, [R1+0x13f4] ;  /* 0x0013f40001067983 */ /* 0x000ee20000300800 */
[----:B--2---:R-:W-:-:S03]  /*4dd90*/  F2FP.SATFINITE.E4M3.F32.PACK_AB_MERGE_C R88, R4, R8, RZ ;  /* 0x000000080458723e */ /* 0x004fc600048070ff */
[----:B------:R-:W2:Y:S04]  /*4dda0*/  LDL.LU R8, [R1+0x688] ;  /* 0x0006880001087983 */ /* 0x000ea80000300800 */
[----:B------:R-:W2:Y:S04]  /*4ddb0*/  LDL.LU R4, [R1+0x68c] ;  /* 0x00068c0001047983 */ /* 0x000ea80000300800 */
[----:B------:R-:W5:Y:S04]  /*4ddc0*/  LDL.LU R11, [R1+0x288] ;  /* 0x00028800010b7983 */ /* 0x000f680000300800 */
[----:B------:R-:W5:Y:S01]  /*4ddd0*/  LDL.LU R12, [R1+0x28c] ;  /* 0x00028c00010c7983 */ /* 0x000f620000300800 */
[----:B-1----:R-:W-:Y:S01]  /*4dde0*/  ISETP.LT.AND P6, PT, R9, UR10, !P0 ;  /* 0x0000000a09007c0c */ /* 0x002fe2000c7c1270 */
[----:B------:R-:W1:Y:S01]  /*4ddf0*/  LDCU UR10, c[0x0][0x398] ;  /* 0x00007300ff0a77ac */ /* 0x000e620008000800 */
[----:B------:R-:W-:Y:S01]  /*4de00*/  ISETP.LT.AND P0, PT, R5, UR12, !P0 ;  /* 0x0000000c05007c0c */ /* 0x000fe2000c701270 */
[----:B------:R-:W5:Y:S01]  /*4de10*/  LDL.LU R14, [R1+0x13f8] ;  /* 0x0013f800010e7983 */ /* 0x000f620000300800 */
[----:B------:R-:W-:Y:S01]  /*4de20*/  ISETP.GE.AND P4, PT, R13, UR4, PT ;  /* 0x000000040d007c0c */ /* 0x000fe2000bf86270 */
[----:B------:R-:W0:Y:S01]  /*4de30*/  LDCU UR4, c[0x0][0x39c] ;  /* 0x00007380ff0477ac */ /* 0x000e220008000800 */
[----:B------:R-:W-:Y:S01]  /*4de40*/  SHF.R.S32.HI R93, RZ, 0x1f, R92 ;  /* 0x0000001fff5d7819 */ /* 0x000fe2000001145c */
[----:B------:R-:W5:Y:S01]  /*4de50*/  LDL.LU R13, [R1+0x1400] ;  /* 0x00140000010d7983 */ /* 0x000f620000300800 */
[----:B------:R-:W-:Y:S01]  /*4de60*/  IADD3 R74, P2, PT, R92, R2, RZ ;  /* 0x000000025c4a7210 */ /* 0x000fe20007f5e0ff */
[----:B------:R-:W0:Y:S01]  /*4de70*/  LDCU UR12, c[0x0][0x398] ;  /* 0x00007300ff0c77ac */ /* 0x000e220008000800 */
[----:B------:R-:W-:-:S02]  /*4de80*/  PRMT R89, R69, 0x9910, RZ ;  /* 0x0000991045597816 */ /* 0x000fc400000000ff */
[----:B------:R-:W-:Y:S01]  /*4de90*/  ISETP.LT.AND P5, PT, R9, UR14, !P4 ;  /* 0x0000000e09007c0c */ /* 0x000fe2000e7a1270 */
[----:B------:R-:W-:Y:S01]  /*4dea0*/  IMAD.X R75, R93, 0x1, R0, P2 ;  /* 0x000000015d4b7824 */ /* 0x000fe200010e0600 */
[----:B----4-:R-:W-:Y:S01]  /*4deb0*/  ISETP.GE.AND P2, PT, R10, UR6, PT ;  /* 0x000000060a007c0c */ /* 0x010fe2000bf46270 */
[----:B------:R4:W-:Y:S01]  /*4dec0*/  @P6 STG.E.U8 desc[UR20][R86.64], R69 ;  /* 0x0000004556006986 */ /* 0x0009e2000c101114 */
[----:B------:R-:W3:Y:S03]  /*4ded0*/  LDCU UR6, c[0x0][0x39c] ;  /* 0x00007380ff0677ac */ /* 0x000ee60008000800 */
[----:B------:R0:W-:Y:S01]  /*4dee0*/  @P0 STG.E.U8 desc[UR20][R70.64], R88 ;  /* 0x0000005846000986 */ /* 0x0001e2000c101114 */
[----:B------:R-:W1:Y:S01]  /*4def0*/  LDCU UR14, c[0x0][0x398] ;  /* 0x00007300ff0e77ac */ /* 0x000e620008000800 */
[----:B----4-:R-:W-:Y:S01]  /*4df00*/  IMAD.MOV.U32 R69, RZ, RZ, R89 ;  /* 0x000000ffff457224 */ /* 0x010fe200078e0059 */
[----:B0-----:R-:W-:-:S04]  /*4df10*/  IADD3 R70, P0, PT, R92, R68, RZ ;  /* 0x000000445c467210 */ /* 0x001fc80007f1e0ff */
[----:B------:R-:W-:Y:S01]  /*4df20*/  SHF.R.S32.HI R71, RZ, 0x8, R69 ;  /* 0x00000008ff477819 */ /* 0x000fe20000011445 */
[----:B------:R-:W-:-:S04]  /*4df30*/  VIADD R69, R92, UR26 ;  /* 0x0000001a5c457c36 */ /* 0x000fc80008000000 */
[----:B------:R0:W-:Y:S01]  /*4df40*/  @P5 STG.E.U8 desc[UR20][R72.64], R71 ;  /* 0x0000004748005986 */ /* 0x0001e2000c101114 */
[----:B------:R-:W-:Y:S02]  /*4df50*/  SHF.R.S32.HI R86, RZ, 0x1f, R69 ;  /* 0x0000001fff567819 */ /* 0x000fe40000011445 */
[----:B------:R-:W-:Y:S01]  /*4df60*/  ISETP.GE.AND P6, PT, R7, UR4, PT ;  /* 0x0000000407007c0c */ /* 0x000fe2000bfc6270 */
[----:B------:R-:W4:Y:S01]  /*4df70*/  LDCU UR4, c[0x0][0x39c] ;  /* 0x00007380ff0477ac */ /* 0x000f220008000800 */
[----:B0-----:R-:W-:Y:S01]  /*4df80*/  IMAD.X R71, R93, 0x1, R3, P0 ;  /* 0x000000015d477824 */ /* 0x001fe200000e0603 */
[----:B------:R-:W-:Y:S02]  /*4df90*/  IADD3 R72, P0, PT, R69, R2, RZ ;  /* 0x0000000245487210 */ /* 0x000fe40007f1e0ff */
[----:B------:R-:W-:-:S03]  /*4dfa0*/  PRMT R89, R88, 0x9910, RZ ;  /* 0x0000991058597816 */ /* 0x000fc600000000ff */
[----:B------:R-:W-:Y:S01]  /*4dfb0*/  IMAD.X R73, R86, 0x1, R0, P0 ;  /* 0x0000000156497824 */ /* 0x000fe200000e0600 */
[----:B---3--:R-:W-:Y:S01]  /*4dfc0*/  ISETP.GE.AND P0, PT, R6, UR6, PT ;  /* 0x0000000606007c0c */ /* 0x008fe2000bf06270 */
[----:B------:R-:W0:Y:S01]  /*4dfd0*/  LDCU UR6, c[0x0][0x398] ;  /* 0x00007300ff0677ac */ /* 0x000e220008000800 */
[----:B------:R-:W3:Y:S04]  /*4dfe0*/  LDL.LU R6, [R1+0x698] ;  /* 0x0006980001067983 */ /* 0x000ee80000300800 */
[----:B------:R-:W3:Y:S01]  /*4dff0*/  LDL.LU R7, [R1+0x69c] ;  /* 0x00069c0001077983 */ /* 0x000ee20000300800 */
[----:B--2---:R-:W-:-:S03]  /*4e000*/  F2FP.SATFINITE.E4M3.F32.PACK_AB_MERGE_C R88, R4, R8, RZ ;  /* 0x000000080458723e */ /* 0x004fc600048070ff */
[----:B------:R-:W2:Y:S04]  /*4e010*/  LDL.LU R4, [R1+0x13fc] ;  /* 0x0013fc0001047983 */ /* 0x000ea80000300800 */
[----:B------:R-:W2:Y:S01]  /*4e020*/  LDL.LU R10, [R1+0x690] ;  /* 0x00069000010a7983 */ /* 0x000ea20000300800 */
[----:B-----5:R-:W-:-:S03]  /*4e030*/  F2FP.SATFINITE.E4M3.F32.PACK_AB_MERGE_C R87, R12, R11, RZ ;  /* 0x0000000b0c57723e */ /* 0x020fc600048070ff */
[----:B------:R-:W5:Y:S04]  /*4e040*/  LDL.LU R8, [R1+0x694] ;  /* 0x0006940001087983 */ /* 0x000f680000300800 */
[----:B------:R-:W5:Y:S04]  /*4e050*/  LDL.LU R11, [R1+0x290] ;  /* 0x00029000010b7983 */ /* 0x000f680000300800 */
[----:B------:R-:W5:Y:S01]  /*4e060*/  LDL.LU R12, [R1+0x294] ;  /* 0x00029400010c7983 */ /* 0x000f620000300800 */
[----:B------:R-:W-:Y:S01]  /*4e070*/  ISETP.LT.AND P4, PT, R5, UR9, !P4 ;  /* 0x0000000905007c0c */ /* 0x000fe2000e781270 */
[----:B------:R-:W0:Y:S01]  /*4e080*/  LDCU UR9, c[0x0][0x39c] ;  /* 0x00007380ff0977ac */ /* 0x000e220008000800 */
[----:B-1----:R-:W-:-:S02]  /*4e090*/  ISETP.LT.AND P5, PT, R9, UR10, !P2 ;  /* 0x0000000a09007c0c */ /* 0x002fc4000d7a1270 */
[----:B------:R-:W-:Y:S01]  /*4e0a0*/  ISETP.LT.AND P2, PT, R5, UR12, !P2 ;  /* 0x0000000c05007c0c */ /* 0x000fe2000d741270 */
[----:B------:R-:W1:Y:S01]  /*4e0b0*/  LDCU UR10, c[0x0][0x398] ;  /* 0x00007300ff0a77ac */ /* 0x000e620008000800 */
[----:B------:R-:W-:Y:S01]  /*4e0c0*/  SHF.R.S32.HI R89, RZ, 0x8, R89 ;  /* 0x00000008ff597819 */ /* 0x000fe20000011459 */
[----:B------:R-:W0:Y:S06]  /*4e0d0*/  LDCU UR12, c[0x0][0x398] ;  /* 0x00007300ff0c77ac */ /* 0x000e2c0008000800 */
[----:B------:R0:W-:Y:S01]  /*4e0e0*/  @P4 STG.E.U8 desc[UR20][R84.64], R89 ;  /* 0x0000005954004986 */ /* 0x0001e2000c101114 */
[----:B------:R-:W-:Y:S01]  /*4e0f0*/  ISETP.LT.AND P4, PT, R9, UR14, !P6 ;  /* 0x0000000e09007c0c */ /* 0x000fe2000f781270 */
[----:B------:R-:W1:Y:S02]  /*4e100*/  LDCU UR14, c[0x0][0x398] ;  /* 0x00007300ff0e77ac */ /* 0x000e640008000800 */
[----:B------:R1:W-:Y:S01]  /*4e110*/  @P5 STG.E.U8 desc[UR20][R82.64], R88 ;  /* 0x0000005852005986 */ /* 0x0003e2000c101114 */
[----:B----4-:R-:W-:Y:S01]  /*4e120*/  ISETP.GE.AND P5, PT, R14, UR4, PT ;  /* 0x000000040e007c0c */ /* 0x010fe2000bfa6270 */
[----:B------:R-:W2:Y:S01]  /*4e130*/  LDCU UR4, c[0x0][0x39c] ;  /* 0x00007380ff0477ac */ /* 0x000ea20008000800 */
[----:B0-----:R-:W-:Y:S01]  /*4e140*/  PRMT R84, R88, 0x9910, RZ ;  /* 0x0000991058547816 */ /* 0x001fe200000000ff */
[----:B------:R0:W-:Y:S01]  /*4e150*/  @P2 STG.E.U8 desc[UR20][R76.64], R87 ;  /* 0x000000574c002986 */ /* 0x0001e2000c101114 */
[----:B------:R-:W-:Y:S01]  /*4e160*/  ISETP.LT.AND P6, PT, R5, UR6, !P6 ;  /* 0x0000000605007c0c */ /* 0x000fe2000f7c1270 */
[----:B------:R-:W4:Y:S02]  /*4e170*/  LDCU UR6, c[0x0][0x398] ;  /* 0x00007300ff0677ac */ /* 0x000f240008000800 */
[----:B-1----:R-:W-:Y:S01]  /*4e180*/  IMAD.MOV.U32 R82, RZ, RZ, R84 ;  /* 0x000000ffff527224 */ /* 0x002fe200078e0054 */
[----:B0-----:R-:W-:-:S04]  /*4e190*/  PRMT R87, R87, 0x9910, RZ ;  /* 0x0000991057577816 */ /* 0x001fc800000000ff */
[----:B------:R-:W-:Y:S01]  /*4e1a0*/  SHF.R.S32.HI R77, RZ, 0x8, R82 ;  /* 0x00000008ff4d7819 */ /* 0x000fe20000011452 */
[----:B------:R-:W-:-:S04]  /*4e1b0*/  IMAD.MOV.U32 R82, RZ, RZ, R87 ;  /* 0x000000ffff527224 */ /* 0x000fc800078e0057 */
[----:B------:R0:W-:Y:S02]  /*4e1c0*/  @P4 STG.E.U8 desc[UR20][R80.64], R77 ;  /* 0x0000004d50004986 */ /* 0x0001e4000c101114 */
[----:B0-----:R-:W-:-:S05]  /*4e1d0*/  SHF.R.S32.HI R80, RZ, 0x8, R82 ;  /* 0x00000008ff507819 */ /* 0x001fca0000011452 */
[----:B------:R3:W-:Y:S02]  /*4e1e0*/  @P6 STG.E.U8 desc[UR20][R78.64], R80 ;  /* 0x000000504e006986 */ /* 0x0007e4000c101114 */
[----:B---3--:R-:W-:Y:S02]  /*4e1f0*/  F2FP.SATFINITE.E4M3.F32.PACK_AB_MERGE_C R80, R7, R6, RZ ;  /* 0x000000060750723e */ /* 0x008fe400048070ff */
[----:B--2---:R-:W-:Y:S01]  /*4e200*/  ISETP.GE.AND P6, PT, R4, UR4, PT ;  /* 0x0000000404007c0c */ /* 0x004fe2000bfc6270 */
[----:B------:R-:W0:Y:S01]  /*4e210*/  LDCU UR4, c[0x0][0x39c] ;  /* 0x00007380ff0477ac */ /* 0x000e220008000800 */
[----:B------:R-:W2:Y:S01]  /*4e220*/  LDL.LU R4, [R1+0x1410] ;  /* 0x0014100001047983 */ /* 0x000ea20000300800 */
[----:B-----5:R-:W-:-:S03]  /*4e230*/  F2FP.SATFINITE.E4M3.F32.PACK_AB_MERGE_C R79, R8, R10, RZ ;  /* 0x0000000a084f723e */ /* 0x020fc600048070ff */
[----:B------:R-:W3:Y:S04]  /*4e240*/  LDL.LU R8, [R1+0x1408] ;  /* 0x0014080001087983 */ /* 0x000ee80000300800 */
[----:B------:R-:W5:Y:S01]  /*4e250*/  LDL.LU R6, [R1+0x6a0] ;  /* 0x0006a00001067983 */ /* 0x000f620000300800 */
[----:B------:R-:W-:-:S03]  /*4e260*/  F2FP.SATFINITE.E4M3.F32.PACK_AB_MERGE_C R78, R12, R11, RZ ;  /* 0x0000000b0c4e723e */ /* 0x000fc600048070ff */
[----:B------:R-:W5:Y:S04]  /*4e270*/  LDL.LU R7, [R1+0x6a4] ;  /* 0x0006a40001077983 */ /* 0x000f680000300800 */
[----:B------:R-:W0:Y:S04]  /*4e280*/  LDL.LU R10, [R1+0x1404] ;  /* 0x00140400010a7983 */ /* 0x000e280000300800 */
[----:B------:R-:W2:Y:S04]  /*4e290*/  LDL.LU R11, [R1+0x298] ;  /* 0x00029800010b7983 */ /* 0x000ea80000300800 */
[----:B------:R-:W2:Y:S01]  /*4e2a0*/  LDL.LU R12, [R1+0x29c] ;  /* 0x00029c00010c7983 */ /* 0x000ea20000300800 */
[----:B------:R-:W-:Y:S01]  /*4e2b0*/  ISETP.LT.AND P4, PT, R9, UR10, !P0 ;  /* 0x0000000a09007c0c */ /* 0x000fe2000c781270 */
[----:B------:R-:W1:Y:S01]  /*4e2c0*/  LDCU UR10, c[0x0][0x398] ;  /* 0x00007300ff0a77ac */ /* 0x000e620008000800 */
[----:B------:R-:W-:-:S02]  /*4e2d0*/  IADD3 R76, P2, PT, R69, R68, RZ ;  /* 0x00000044454c7210 */ /* 0x000fc40007f5e0ff */
[----:B------:R-:W-:-:S09]  /*4e2e0*/  ISETP.LT.AND P0, PT, R5, UR12, !P0 ;  /* 0x0000000c05007c0c */ /* 0x000fd2000c701270 */
[----:B------:R1:W-:Y:S01]  /*4e2f0*/  @P4 STG.E.U8 desc[UR20][R74.64], R79 ;  /* 0x0000004f4a004986 */ /* 0x0003e2000c101114 */
[----:B------:R-:W-:Y:S01]  /*4e300*/  IMAD.X R77, R86, 0x1, R3, P2 ;  /* 0x00000001564d7824 */ /* 0x000fe200010e0603 */
[----:B------:R-:W-:Y:S01]  /*4e310*/  ISETP.GE.AND P2, PT, R13, UR9, PT ;  /* 0x000000090d007c0c */ /* 0x000fe2000bf46270 */
[----:B------:R-:W1:Y:S01]  /*4e320*/  LDCU UR9, c[0x0][0x398] ;  /* 0x00007300ff0977ac */ /* 0x000e620008000800 */
[----:B----4-:R-:W-:Y:S01]  /*4e330*/  ISETP.LT.AND P4, PT, R9, UR6, !P5 ;  /* 0x0000000609007c0c */ /* 0x010fe2000ef81270 */
[----:B------:R4:W-:Y:S01]  /*4e340*/  @P0 STG.E.U8 desc[UR20][R70.64], R78 ;  /* 0x0000004e46000986 */ /* 0x0009e2000c101114 */
[----:B------:R-:W-:Y:S01]  /*4e350*/  VIADD R69, R69, UR26 ;  /* 0x0000001a45457c36 */ /* 0x000fe20008000000 */
[----:B------:R-:W1:Y:S01]  /*4e360*/  LDCU UR12, c[0x0][0x398] ;  /* 0x00007300ff0c77ac */ /* 0x000e620008000800 */
[----:B------:R-:W3:Y:S01]  /*4e370*/  LDCU UR6, c[0x0][0x39c] ;  /* 0x00007380ff0677ac */ /* 0x000ee20008000800 */
[----:B-1----:R-:W-:-:S05]  /*4e380*/  PRMT R79, R79, 0x9910, RZ ;  /* 0x000099104f4f7816 */ /* 0x002fca00000000ff */
[----:B----4-:R-:W-:Y:S01]  /*4e390*/  IMAD.MOV.U32 R71, RZ, RZ, R79 ;  /* 0x000000ffff477224 */ /* 0x010fe200078e004f */
[----:B------:R-:W-:-:S04]  /*4e3a0*/  PRMT R78, R78, 0x9910, RZ ;  /* 0x000099104e4e7816 */ /* 0x000fc800000000ff */
[----:B------:R-:W-:Y:S02]  /*4e3b0*/  SHF.R.S32.HI R71, RZ, 0x8, R71 ;  /* 0x00000008ff477819 */ /* 0x000fe40000011447 */
[----:B------:R-:W-:Y:S01]  /*4e3c0*/  ISETP.LT.AND P5, PT, R5, UR9, !P5 ;  /* 0x0000000905007c0c */ /* 0x000fe2000efa1270 */
[----:B------:R-:W1:Y:S02]  /*4e3d0*/  LDCU UR9, c[0x0][0x398] ;  /* 0x00007300ff0977ac */ /* 0x000e640008000800 */
[----:B------:R4:W-:Y:S01]  /*4e3e0*/  @P4 STG.E.U8 desc[UR20][R72.64], R71 ;  /* 0x0000004748004986 */ /* 0x0009e2000c101114 */
[----:B------:R-:W-:Y:S02]  /*4e3f0*/  SHF.R.S32.HI R70, RZ, 0x1f, R69 ;  /* 0x0000001fff467819 */ /* 0x000fe40000011445 */
[----:B------:R-:W-:Y:S01]  /*4e400*/  IADD3 R74, P0, PT, R69, R2, RZ ;  /* 0x00000002454a7210 */ /* 0x000fe20007f1e0ff */
[----:B----4-:R-:W-:-:S05]  /*4e410*/  IMAD.MOV.U32 R71, RZ, RZ, R78 ;  /* 0x000000ffff477224 */ /* 0x010fca00078e004e */
[----:B------:R-:W-:Y:S01]  /*4e420*/  SHF.R.S32.HI R71, RZ, 0x8, R71 ;  /* 0x00000008ff477819 */ /* 0x000fe20000011447 */
[----:B------:R-:W-:Y:S01]  /*4e430*/  IMAD.X R75, R70, 0x1, R0, P0 ;  /* 0x00000001464b7824 */ /* 0x000fe200000e0600 */
[----:B------:R-:W-:-:S03]  /*4e440*/  IADD3 R72, P0, PT, R69, R68, RZ ;  /* 0x0000004445487210 */ /* 0x000fc60007f1e0ff */
[----:B------:R4:W-:Y:S02]  /*4e450*/  @P5 STG.E.U8 desc[UR20][R76.64], R71 ;  /* 0x000000474c005986 */ /* 0x0009e4000c101114 */
[----:B------:R-:W-:Y:S01]  /*4e460*/  IMAD.X R73, R70, 0x1, R3, P0 ;  /* 0x0000000146497824 */ /* 0x000fe200000e0603 */
[----:B------:R-:W-:Y:S01]  /*4e470*/  ISETP.LT.AND P0, PT, R9, UR10, !P2 ;  /* 0x0000000a09007c0c */ /* 0x000fe2000d701270 */
[----:B------:R-:W-:Y:S01]  /*4e480*/  VIADD R69, R69, UR26 ;  /* 0x0000001a45457c36 */ /* 0x000fe20008000000 */
[----:B------:R-:W-:Y:S01]  /*4e490*/  ISETP.LT.AND P2, PT, R5, UR12, !P2 ;  /* 0x0000000c05007c0c */ /* 0x000fe2000d741270 */
[----:B------:R-:W0:Y:S01]  /*4e4a0*/  LDCU UR10, c[0x0][0x398] ;  /* 0x00007300ff0a77ac */ /* 0x000e220008000800 */
[----:B------:R-:W-:Y:S02]  /*4e4b0*/  ISETP.LT.AND P5, PT, R9, UR14, !P6 ;  /* 0x0000000e09007c0c */ /* 0x000fe4000f7a1270 */
[----:B------:R-:W-:Y:S01]  /*4e4c0*/  SHF.R.S32.HI R78, RZ, 0x1f, R69 ;  /* 0x0000001fff4e7819 */ /* 0x000fe20000011445 */
[----:B------:R-:W0:Y:S01]  /*4e4d0*/  LDCU UR12, c[0x0][0x398] ;  /* 0x00007300ff0c77ac */ /* 0x000e220008000800 */
[----:B------:R-:W-:-:S02]  /*4e4e0*/  IADD3 R70, P4, PT, R69, R2, RZ ;  /* 0x0000000245467210 */ /* 0x000fc40007f9e0ff */
[----:B----4-:R-:W-:Y:S01]  /*4e4f0*/  PRMT R77, R80, 0x9910, RZ ;  /* 0x00009910504d7816 */ /* 0x010fe200000000ff */
[----:B------:R-:W4:Y:S02]  /*4e500*/  LDCU UR14, c[0x0][0x398] ;  /* 0x00007300ff0e77ac */ /* 0x000f240008000800 */
[----:B------:R1:W-:Y:S01]  /*4e510*/  @P0 STG.E.U8 desc[UR20][R74.64], R80 ;  /* 0x000000504a000986 */ /* 0x0003e2000c101114 */
[----:B------:R-:W-:Y:S01]  /*4e520*/  IMAD.X R71, R78, 0x1, R0, P4 ;  /* 0x000000014e477824 */ /* 0x000fe200020e0600 */
[----:B-1----:R-:W-:Y:S02]  /*4e530*/  SHF.R.S32.HI R74, RZ, 0x8, R77 ;  /* 0x00000008ff4a7819 */ /* 0x002fe4000001144d */
[----:B--2---:R-:W-:Y:S02]  /*4e540*/  F2FP.SATFINITE.E4M3.F32.PACK_AB_MERGE_C R76, R12, R11, RZ ;  /* 0x0000000b0c4c723e */ /* 0x004fe400048070ff */
[----:B------:R-:W2:Y:S04]  /*4e550*/  LDL.LU R11, [R1+0x2a0] ;  /* 0x0002a000010b7983 */ /* 0x000ea80000300800 */
[----:B------:R-:W2:Y:S01]  /*4e560*/  LDL.LU R12, [R1+0x2a4] ;  /* 0x0002a400010c7983 */ /* 0x000ea20000300800 */
[----:B---3--:R-:W-:Y:S01]  /*4e570*/  ISETP.GE.AND P0, PT, R8, UR6, PT ;  /* 0x0000000608007c0c */ /* 0x008fe2000bf06270 */
[----:B------:R-:W1:Y:S02]  /*4e580*/  LDCU UR6, c[0x0][0x39c] ;  /* 0x00007380ff0677ac */ /* 0x000e640008000800 */
[----:B------:R3:W-:Y:S04]  /*4e590*/  @P2 STG.E.U8 desc[UR20][R72.64], R76 ;  /* 0x0000004c48002986 */ /* 0x0007e8000c101114 */
[----:B------:R0:W-:Y:S04]  /*4e5a0*/  @P5 STG.E.U8 desc[UR20][R70.64], R74 ;  /* 0x0000004a46005986 */ /* 0x0001e8000c101114 */
[----:B------:R-:W1:Y:S01]  /*4e5b0*/  LDL.LU R8, [R1+0x140c] ;  /* 0x00140c0001087983 */ /* 0x000e620000300800 */
[C---:B---3--:R-:W-:Y:S01]  /*4e5c0*/  IADD3 R72, P2, PT, R69.reuse, R68, RZ ;  /* 0x0000004445487210 */ /* 0x048fe20007f5e0ff */
[----:B0-----:R-:W-:Y:S01]  /*4e5d0*/  VIADD R74, R69, UR26 ;  /* 0x0000001a454a7c36 */ /* 0x001fe20008000000 */
[----:B-----5:R-:W-:-:S02]  /*4e5e0*/  F2FP.SATFINITE.E4M3.F32.PACK_AB_MERGE_C R69, R7, R6, RZ ;  /* 0x000000060745723e */ /* 0x020fc400048070ff */
[----:B------:R-:W3:Y:S04]  /*4e5f0*/  LDL.LU R6, [R1+0x6a8] ;  /* 0x0006a80001067983 */ /* 0x000ee80000300800 */
[----:B------:R-:W3:Y:S01]  /*4e600*/  LDL.LU R7, [R1+0x6ac] ;  /* 0x0006ac0001077983 */ /* 0x000ee20000300800 */
[----:B------:R-:W-:Y:S01]  /*4e610*/  ISETP.GE.AND P4, PT, R10, UR4, PT ;  /* 0x000000040a007c0c */ /* 0x000fe2000bf86270 */
[----:B------:R-:W0:Y:S01]  /*4e620*/  LDCU UR4, c[0x0][0x39c] ;  /* 0x00007380ff0477ac */ /* 0x000e220008000800 */
[----:B------:R-:W-:Y:S01]  /*4e630*/  PRMT R75, R76, 0x9910, RZ ;  /* 0x000099104c4b7816 */ /* 0x000fe200000000ff */
[----:B------:R-:W-:Y:S01]  /*4e640*/  IMAD.X R73, R78, 0x1, R3, P2 ;  /* 0x000000014e497824 */ /* 0x000fe200010e0603 */
[----:B------:R-:W-:Y:S02]  /*4e650*/  SHF.R.S32.HI R76, RZ, 0x1f, R74 ;  /* 0x0000001fff4c7819 */ /* 0x000fe4000001144a */
[----:B------:R-:W-:-:S05]  /*4e660*/  IADD3 R70, P2, PT, R74, R2, RZ ;  /* 0x000000024a467210 */ /* 0x000fca0007f5e0ff */
[----:B------:R-:W-:Y:S01]  /*4e670*/  IMAD.X R71, R76, 0x1, R0, P2 ;  /* 0x000000014c477824 */ /* 0x000fe200010e0600 */
[----:B0-----:R-:W-:Y:S01]  /*4e680*/  ISETP.GE.AND P2, PT, R4, UR4, PT ;  /* 0x0000000404007c0c */ /* 0x001fe2000bf46270 */
[----:B------:R-:W0:Y:S01]  /*4e690*/  LDCU UR4, c[0x0][0x39c] ;  /* 0x00007380ff0477ac */ /* 0x000e220008000800 */
[----:B------:R-:W0:Y:S01]  /*4e6a0*/  LDL.LU R4, [R1+0x1414] ;  /* 0x0014140001047983 */ /* 0x000e220000300800 */
[----:B------:R-:W-:Y:S02]  /*4e6b0*/  ISETP.LT.AND P6, PT, R5, UR16, !P6 ;  /* 0x0000001005007c0c */ /* 0x000fe4000f7c1270 */
[----:B------:R-:W-:Y:S01]  /*4e6c0*/  ISETP.LT.AND P5, PT, R9, UR9, !P4 ;  /* 0x0000000909007c0c */ /* 0x000fe2000e7a1270 */
[----:B------:R-:W5:Y:S01]  /*4e6d0*/  LDCU UR9, c[0x0][0x398] ;  /* 0x00007300ff0977ac */ /* 0x000f620008000800 */
[----:B------:R-:W-:Y:S02]  /*4e6e0*/  SHF.R.S32.HI R75, RZ, 0x8, R75 ;  /* 0x00000008ff4b7819 */ /* 0x000fe4000001144b */
[----:B------:R-:W-:Y:S01]  /*4e6f0*/  ISETP.LT.AND P4, PT, R5, UR10, !P4 ;  /* 0x0000000a05007c0c */ /* 0x000fe2000e781270 */
[----:B------:R-:W0:Y:S01]  /*4e700*/  LDCU UR16, c[0x0][0x398] ;  /* 0x00007300ff1077ac */ /* 0x000e220008000800 */
[----:B------:R-:W0:Y:S05]  /*4e710*/  LDCU UR10, c[0x0][0x398] ;  /* 0x00007300ff0a77ac */ /* 0x000e2a0008000800 */
[----:B------:R4:W-:Y:S04]  /*4e720*/  @P6 STG.E.U8 desc[UR20][R72.64], R75 ;  /* 0x0000004b48006986 */ /* 0x0009e8000c101114 */
[----:B------:R5:W-:Y:S01]  /*4e730*/  @P5 STG.E.U8 desc[UR20][R70.64], R69 ;  /* 0x0000004546005986 */ /* 0x000be2000c101114 */
[----:B------:R-:W-:Y:S01]  /*4e740*/  ISETP.LT.AND P5, PT, R9, UR12, !P0 ;  /* 0x0000000c09007c0c */ /* 0x000fe2000c7a1270 */
[----:B------:R-:W0:Y:S01]  /*4e750*/  LDCU UR12, c[0x0][0x398] ;  /* 0x00007300ff0c77ac */ /* 0x000e220008000800 */
[----:B----4-:R-:W-:-:S02]  /*4e760*/  IADD3 R72, P6, PT, R74, R68, RZ ;  /* 0x000000444a487210 */ /* 0x010fc40007fde0ff */
[----:B-----5:R-:W-:Y:S01]  /*4e770*/  PRMT R71, R69, 0x9910, RZ ;  /* 0x0000991045477816 */ /* 0x020fe200000000ff */
[----:B------:R-:W-:Y:S02]  /*4e780*/  VIADD R69, R74, UR26 ;  /* 0x0000001a4a457c36 */ /* 0x000fe40008000000 */
[----:B------:R-:W-:-:S03]  /*4e790*/  IMAD.X R73, R76, 0x1, R3, P6 ;  /* 0x000000014c497824 */ /* 0x000fc600030e0603 */
[----:B------:R-:W-:Y:S02]  /*4e7a0*/  SHF.R.S32.HI R75, RZ, 0x1f, R69 ;  /* 0x0000001fff4b7819 */ /* 0x000fe40000011445 */
[----:B------:R-:W-:Y:S02]  /*4e7b0*/  IADD3 R70, P6, PT, R69, R2, RZ ;  /* 0x0000000245467210 */ /* 0x000fe40007fde0ff */
[----:B------:R-:W-:-:S03]  /*4e7c0*/  SHF.R.S32.HI R76, RZ, 0x8, R71 ;  /* 0x00000008ff4c7819 */ /* 0x000fc60000011447 */
[----:B------:R-:W-:Y:S01]  /*4e7d0*/  IMAD.X R71, R75, 0x1, R0, P6 ;  /* 0x000000014b477824 */ /* 0x000fe200030e0600 */
[----:B------:R-:W-:Y:S01]  /*4e7e0*/  ISETP.LT.AND P0, PT, R5, UR9, !P0 ;  /* 0x0000000905007c0c */ /* 0x000fe2000c701270 */
[----:B------:R-:W4:Y:S01]  /*4e7f0*/  LDCU UR9, c[0x0][0x398] ;  /* 0x00007300ff0977ac */ /* 0x000f220008000800 */
[----:B--2---:R-:W-:Y:S02]  /*4e800*/  F2FP.SATFINITE.E4M3.F32.PACK_AB_MERGE_C R74, R12, R11, RZ ;  /* 0x0000000b0c4a723e */ /* 0x004fe400048070ff */
[----:B------:R-:W2:Y:S04]  /*4e810*/  LDL.LU R11, [R1+0x2a8] ;  /* 0x0002a800010b7983 */ /* 0x000ea80000300800 */
[----:B------:R-:W2:Y:S04]  /*4e820*/  LDL.LU R12, [R1+0x2ac] ;  /* 0x0002ac00010c7983 */ /* 0x000ea80000300800 */
[----:B------:R5:W-:Y:S04]  /*4e830*/  @P4 STG.E.U8 desc[UR20][R72.64], R74 ;  /* 0x0000004a48004986 */ /* 0x000be8000c101114 */
[----:B------:R4:W-:Y:S01]  /*4e840*/  @P5 STG.E.U8 desc[UR20][R70.64], R76 ;  /* 0x0000004c46005986 */ /* 0x0009e2000c101114 */
[----:B-1----:R-:W-:Y:S01]  /*4e850*/  ISETP.GE.AND P4, PT, R8, UR6, PT ;  /* 0x0000000608007c0c */ /* 0x002fe2000bf86270 */
[----:B------:R-:W1:Y:S02]  /*4e860*/  LDCU UR6, c[0x0][0x39c] ;  /* 0x00007380ff0677ac */ /* 0x000e640008000800 */
[----:B------:R-:W1:Y:S01]  /*4e870*/  LDL.LU R8, [R1+0x1418] ;  /* 0x0014180001087983 */ /* 0x000e620000300800 */
[----:B-----5:R-:W-:-:S02]  /*4e880*/  IADD3 R72, P6, PT, R69, R68, RZ ;  /* 0x0000004445487210 */ /* 0x020fc40007fde0ff */
[----:B----4-:R-:W-:Y:S01]  /*4e890*/  PRMT R70, R74, 0x9910, RZ ;  /* 0x000099104a467816 */ /* 0x010fe200000000ff */
[----:B------:R-:W-:-:S04]  /*4e8a0*/  VIADD R74, R69, UR26 ;  /* 0x0000001a454a7c36 */ /* 0x000fc80008000000 */
[----:B------:R-:W-:Y:S02]  /*4e8b0*/  IMAD.MOV.U32 R69, RZ, RZ, R70 ;  /* 0x000000ffff457224 */ /* 0x000fe400078e0046 */
[----:B------:R-:W-:-:S03]  /*4e8c0*/  IMAD.X R73, R75, 0x1, R3, P6 ;  /* 0x000000014b497824 */ /* 0x000fc600030e0603 */
[----:B------:R-:W-:Y:S02]  /*4e8d0*/  SHF.R.S32.HI R75, RZ, 0x8, R69 ;  /* 0x00000008ff4b7819 */ /* 0x000fe40000011445 */
[----:B---3--:R-:W-:Y:S02]  /*4e8e0*/  F2FP.SATFINITE.E4M3.F32.PACK_AB_MERGE_C R69, R7, R6, RZ ;  /* 0x000000060745723e */ /* 0x008fe400048070ff */
[----:B------:R-:W3:Y:S04]  /*4e8f0*/  LDL.LU R6, [R1+0x6b0] ;  /* 0x0006b00001067983 */ /* 0x000ee80000300800 */
[----:B------:R-:W3:Y:S04]  /*4e900*/  LDL.LU R7, [R1+0x6b4] ;  /* 0x0006b40001077983 */ /* 0x000ee80000300800 */
[----:B------:R4:W-:Y:S01]  /*4e910*/  @P0 STG.E.U8 desc[UR20][R72.64], R75 ;  /* 0x0000004b48000986 */ /* 0x0009e2000c101114 */
[----:B0-----:R-:W-:Y:S01]  /*4e920*/  ISETP.GE.AND P0, PT, R4, UR4, PT ;  /* 0x0000000404007c0c */ /* 0x001fe2000bf06270 */
[----:B------:R-:W0:Y:S02]  /*4e930*/  LDCU UR4, c[0x0][0x39c] ;  /* 0x00007380ff0477ac */ /* 0x000e240008000800 */
[----:B------:R-:W0:Y:S01]  /*4e940*/  LDL.LU R4, [R1+0x1420] ;  /* 0x0014200001047983 */ /* 0x000e220000300800 */
[----:B------:R-:W-:Y:S01]  /*4e950*/  ISETP.LT.AND P5, PT, R9, UR14, !P2 ;  /* 0x0000000e09007c0c */ /* 0x000fe2000d7a1270 */
[----:B------:R-:W5:Y:S01]  /*4e960*/  LDCU UR14, c[0x0][0x398] ;  /* 0x00007300ff0e77ac */ /* 0x000f620008000800 */
[----:B------:R-:W-:-:S02]  /*4e970*/  SHF.R.S32.HI R76, RZ, 0x1f, R74 ;  /* 0x0000001fff4c7819 */ /* 0x000fc4000001144a */
[----:B------:R-:W-:-:S05]  /*4e980*/  IADD3 R70, P6, PT, R74, R2, RZ ;  /* 0x000000024a467210 */ /* 0x000fca0007fde0ff */
[----:B------:R-:W-:Y:S01]  /*4e990*/  IMAD.X R71, R76, 0x1, R0, P6 ;  /* 0x000000014c477824 */ /* 0x000fe200030e0600 */
[----:B----4-:R-:W-:-:S04]  /*4e9a0*/  IADD3 R72, P6, PT, R74, R68, RZ ;  /* 0x000000444a487210 */ /* 0x010fc80007fde0ff */
[----:B------:R4:W-:Y:S01]  /*4e9b0*/  @P5 STG.E.U8 desc[UR20][R70.64], R69 ;  /* 0x0000004546005986 */ /* 0x0009e2000c101114 */
[----:B------:R-:W-:Y:S01]  /*4e9c0*/  ISETP.LT.AND P2, PT, R5, UR16, !P2 ;  /* 0x0000001005007c0c */ /* 0x000fe2000d741270 */
[----:B------:R-:W-:Y:S01]  /*4e9d0*/  IMAD.X R73, R76, 0x1, R3, P6 ;  /* 0x000000014c497824 */ /* 0x000fe200030e0603 */
[----:B------:R-:W-:Y:S01]  /*4e9e0*/  ISETP.LT.AND P5, PT, R9, UR10, !P4 ;  /* 0x0000000a09007c0c */ /* 0x000fe2000e7a1270 */
[----:B------:R-:W0:Y:S01]  /*4e9f0*/  LDCU UR10, c[0x0][0x398] ;  /* 0x00007300ff0a77ac */ /* 0x000e220008000800 */
[----:B----4-:R-:W-:Y:S01]  /*4ea00*/  PRMT R71, R69, 0x9910, RZ ;  /* 0x0000991045477816 */ /* 0x010fe200000000ff */
[----:B------:R-:W-:Y:S01]  /*4ea10*/  VIADD R69, R74, UR26 ;  /* 0x0000001a4a457c36 */ /* 0x000fe20008000000 */
[----:B------:R-:W4:Y:S04]  /*4ea20*/  LDCU UR16, c[0x0][0x398] ;  /* 0x00007300ff1077ac */ /* 0x000f280008000800 */
[----:B------:R-:W-:-:S02]  /*4ea30*/  SHF.R.S32.HI R75, RZ, 0x1f, R69 ;  /* 0x0000001fff4b7819 */ /* 0x000fc40000011445 */
[----:B------:R-:W-:Y:S02]  /*4ea40*/  IADD3 R70, P6, PT, R69, R2, RZ ;  /* 0x0000000245467210 */ /* 0x000fe40007fde0ff */
[----:B------:R-:W-:-:S03]  /*4ea50*/  SHF.R.S32.HI R76, RZ, 0x8, R71 ;  /* 0x00000008ff4c7819 */ /* 0x000fc60000011447 */
[----:B------:R-:W-:Y:S01]  /*4ea60*/  IMAD.X R71, R75, 0x1, R0, P6 ;  /* 0x000000014b477824 */ /* 0x000fe200030e0600 */
[----:B------:R-:W-:Y:S01]  /*4ea70*/  ISETP.LT.AND P4, PT, R5, UR12, !P4 ;  /* 0x0000000c05007c0c */ /* 0x000fe2000e781270 */
[----:B------:R-:W0:Y:S01]  /*4ea80*/  LDCU UR12, c[0x0][0x398] ;  /* 0x00007300ff0c77ac */ /* 0x000e220008000800 */
        /* <DEDUP_REMOVED lines=8> */
[----:B----4-:R-:W-:-:S02]  /*4eb10*/  IADD3 R72, P6, PT, R69, R68, RZ ;  /* 0x0000004445487210 */ /* 0x010fc40007fde0ff */
[----:B-----5:R-:W-:Y:S01]  /*4eb20*/  PRMT R70, R74, 0x9910, RZ ;  /* 0x000099104a467816 */ /* 0x020fe200000000ff */
        /* <DEDUP_REMOVED lines=1223> */
[----:B------:R4:W-:Y:S01]  /*537a0*/  @P2 STG.E.U8 desc[UR20][R72.64], R74 ;  /* 0x0000004a48002986 */ /* 0x0009e2000c101114 */
[----:B-1----:R-:W-:Y:S01]  /*537b0*/  ISETP.GE.AND P2, PT, R8, UR6, PT ;  /* 0x0000000608007c0c */ /* 0x002fe2000bf46270 */
[----:B------:R-:W1:Y:S02]  /*537c0*/  LDCU UR6, c[0x0][0x39c] ;  /* 0x00007380ff0677ac */ /* 0x000e640008000800 */
[----:B------:R5:W-:Y:S04]  /*537d0*/  @P5 STG.E.U8 desc[UR20][R70.64], R76 ;  /* 0x0000004c46005986 */ /* 0x000be8000c101114 */
        /* <DEDUP_REMOVED lines=101> */
[----:B----4-:R-:W-:Y:S02]  /*53e30*/  IADD3 R72, P6, PT, R74, R68, RZ ;  /* 0x000000444a487210 */ /* 0x010fe40007fde0ff */
[----:B------:R-:W-:Y:S01]  /*53e40*/  ISETP.LT.AND P2, PT, R5, UR16, !P2 ;  /* 0x0000001005007c0c */ /* 0x000fe2000d741270 */
[----:B------:R-:W4:Y:S01]  /*53e50*/  LDCU UR16, c[0x0][0x398] ;  /* 0x00007300ff1077ac */ /* 0x000f220008000800 */
[----:B------:R5:W-:Y:S01]  /*53e60*/  @P5 STG.E.U8 desc[UR20][R70.64], R69 ;  /* 0x0000004546005986 */ /* 0x000be2000c101114 */
[----:B------:R-:W-:Y:S01]  /*53e70*/  ISETP.LT.AND P5, PT, R9, UR10, !P4 ;  /* 0x0000000a09007c0c */ /* 0x000fe2000e7a1270 */
[----:B------:R-:W-:Y:S01]  /*53e80*/  IMAD.X R73, R76, 0x1, R3, P6 ;  /* 0x000000014c497824 */ /* 0x000fe200030e0603 */
[----:B-----5:R-:W-:Y:S01]  /*53e90*/  PRMT R71, R69, 0x9910, RZ ;  /* 0x0000991045477816 */ /* 0x020fe200000000ff */
[----:B------:R-:W-:Y:S01]  /*53ea0*/  VIADD R69, R74, UR26 ;  /* 0x0000001a4a457c36 */ /* 0x000fe20008000000 */
[----:B------:R-:W5:Y:S04]  /*53eb0*/  LDCU UR10, c[0x0][0x398] ;  /* 0x00007300ff0a77ac */ /* 0x000f680008000800 */
        /* <DEDUP_REMOVED lines=12> */
[----:B------:R-:W1:Y:S04]  /*53f80*/  LDL.LU R8, [R1+0x1524] ;  /* 0x0015240001087983 */ /* 0x000e680000300800 */
[----:B------:R5:W-:Y:S01]  /*53f90*/  @P5 STG.E.U8 desc[UR20][R70.64], R76 ;  /* 0x0000004c46005986 */ /* 0x000be2000c101114 */
        /* <DEDUP_REMOVED lines=18> */
[----:B------:R-:W-:Y:S01]  /*540c0*/  ISETP.LT.AND P0, PT, R5, UR14, !P0 ;  /* 0x0000000e05007c0c */ /* 0x000fe2000c701270 */
[----:B------:R-:W0:Y:S01]  /*540d0*/  LDCU UR14, c[0x0][0x398] ;  /* 0x00007300ff0e77ac */ /* 0x000e220008000800 */
[----:B----4-:R-:W-:Y:S02]  /*540e0*/  IADD3 R72, P6, PT, R74, R68, RZ ;  /* 0x000000444a487210 */ /* 0x010fe40007fde0ff */
[----:B------:R4:W-:Y:S01]  /*540f0*/  @P5 STG.E.U8 desc[UR20][R70.64], R69 ;  /* 0x0000004546005986 */ /* 0x0009e2000c101114 */
[----:B------:R-:W-:Y:S01]  /*54100*/  ISETP.LT.AND P5, PT, R9, UR10, !P2 ;  /* 0x0000000a09007c0c */ /* 0x000fe2000d7a1270 */
[----:B------:R-:W0:Y:S01]  /*54110*/  LDCU UR10, c[0x0][0x398] ;  /* 0x00007300ff0a77ac */ /* 0x000e220008000800 */
[----:B------:R-:W-:Y:S01]  /*54120*/  IMAD.X R73, R76, 0x1, R3, P6 ;  /* 0x000000014c497824 */ /* 0x000fe200030e0603 */
[----:B----4-:R-:W-:Y:S01]  /*54130*/  PRMT R71, R69, 0x9910, RZ ;  /* 0x0000991045477816 */ /* 0x010fe200000000ff */
[----:B------:R-:W-:-:S05]  /*54140*/  VIADD R69, R74, UR26 ;  /* 0x0000001a4a457c36 */ /* 0x000fca0008000000 */
        /* <DEDUP_REMOVED lines=112> */
[----:B------:R-:W-:Y:S02]  /*54850*/  IADD3 R70, P6, PT, R74, R2, RZ ;  /* 0x000000024a467210 */ /* 0x000fe40007fde0ff */
[----:B------:R-:W-:Y:S01]  /*54860*/  ISETP.LT.AND P0, PT, R5, UR14, !P0 ;  /* 0x0000000e05007c0c */ /* 0x000fe2000c701270 */
[----:B------:R-:W0:Y:S02]  /*54870*/  LDCU UR14, c[0x0][0x398] ;  /* 0x00007300ff0e77ac */ /* 0x000e240008000800 */
[----:B------:R-:W-:Y:S01]  /*54880*/  IMAD.X R71, R76, 0x1, R0, P6 ;  /* 0x000000014c477824 */ /* 0x000fe200030e0600 */
[----:B----4-:R-:W-:-:S04]  /*54890*/  IADD3 R72, P6, PT, R74, R68, RZ ;  /* 0x000000444a487210 */ /* 0x010fc80007fde0ff */
[----:B------:R4:W-:Y:S01]  /*548a0*/  @P5 STG.E.U8 desc[UR20][R70.64], R69 ;  /* 0x0000004546005986 */ /* 0x0009e2000c101114 */
[----:B------:R-:W-:Y:S01]  /*548b0*/  ISETP.LT.AND P5, PT, R9, UR10, !P2 ;  /* 0x0000000a09007c0c */ /* 0x000fe2000d7a1270 */
[----:B------:R-:W-:Y:S01]  /*548c0*/  IMAD.X R73, R76, 0x1, R3, P6 ;  /* 0x000000014c497824 */ /* 0x000fe200030e0603 */
[----:B----4-:R-:W-:Y:S01]  /*548d0*/  PRMT R71, R69, 0x9910, RZ ;  /* 0x0000991045477816 */ /* 0x010fe200000000ff */
[----:B------:R-:W-:Y:S01]  /*548e0*/  VIADD R69, R74, UR26 ;  /* 0x0000001a4a457c36 */ /* 0x000fe20008000000 */
[----:B------:R-:W4:Y:S04]  /*548f0*/  LDCU UR10, c[0x0][0x398] ;  /* 0x00007300ff0a77ac */ /* 0x000f280008000800 */
[----:B------:R-:W-:Y:S02]  /*54900*/  SHF.R.S32.HI R75, RZ, 0x1f, R69 ;  /* 0x0000001fff4b7819 */ /* 0x000fe40000011445 */
[----:B------:R-:W-:-:S02]  /*54910*/  IADD3 R70, P6, PT, R69, R2, RZ ;  /* 0x0000000245467210 */ /* 0x000fc40007fde0ff */
        /* <DEDUP_REMOVED lines=102> */
[----:B------:R4:W-:Y:S01]  /*54f80*/  @P4 STG.E.U8 desc[UR20][R72.64], R75 ;  /* 0x0000004b48004986 */ /* 0x0009e2000c101114 */
[----:B0-----:R-:W-:Y:S01]  /*54f90*/  ISETP.GE.AND P4, PT, R4, UR4, PT ;  /* 0x0000000404007c0c */ /* 0x001fe2000bf86270 */
[----:B------:R-:W0:Y:S02]  /*54fa0*/  LDCU UR4, c[0x0][0x39c] ;  /* 0x00007380ff0477ac */ /* 0x000e240008000800 */
[----:B------:R-:W3:Y:S04]  /*54fb0*/  LDL.LU R7, [R1+0x5f4] ;  /* 0x0005f40001077983 */ /* 0x000ee80000300800 */
        /* <DEDUP_REMOVED lines=10> */
[----:B------:R-:W-:Y:S01]  /*55060*/  IMAD.X R73, R76, 0x1, R3, P6 ;  /* 0x000000014c497824 */ /* 0x000fe200030e0603 */
[----:B------:R-:W-:Y:S01]  /*55070*/  ISETP.LT.AND P5, PT, R9, UR10, !P2 ;  /* 0x0000000a09007c0c */ /* 0x000fe2000d7a1270 */
[----:B------:R-:W0:Y:S01]  /*55080*/  LDCU UR10, c[0x0][0x398] ;  /* 0x00007300ff0a77ac */ /* 0x000e220008000800 */
[----:B----4-:R-:W-:Y:S01]  /*55090*/  PRMT R71, R69, 0x9910, RZ ;  /* 0x0000991045477816 */ /* 0x010fe200000000ff */
[----:B------:R-:W-:-:S05]  /*550a0*/  VIADD R69, R74, UR26 ;  /* 0x0000001a4a457c36 */ /* 0x000fca0008000000 */
[----:B------:R-:W-:Y:S02]  /*550b0*/  SHF.R.S32.HI R75, RZ, 0x1f, R69 ;  /* 0x0000001fff4b7819 */ /* 0x000fe40000011445 */
[----:B------:R-:W-:Y:S02]  /*550c0*/  IADD3 R70, P6, PT, R69, R2, RZ ;  /* 0x0000000245467210 */ /* 0x000fe40007fde0ff */
[----:B------:R-:W-:-:S03]  /*550d0*/  SHF.R.S32.HI R76, RZ, 0x8, R71 ;  /* 0x00000008ff4c7819 */ /* 0x000fc60000011447 */
[----:B------:R-:W-:Y:S01]  /*550e0*/  IMAD.X R71, R75, 0x1, R0, P6 ;  /* 0x000000014b477824 */ /* 0x000fe200030e0600 */
[----:B--2---:R-:W-:Y:S02]  /*550f0*/  F2FP.SATFINITE.E4M3.F32.PACK_AB_MERGE_C R74, R12, R11, RZ ;  /* 0x0000000b0c4a723e */ /* 0x004fe400048070ff */
[----:B------:R-:W2:Y:S04]  /*55100*/  LDL.LU R11, [R1+0x1f0] ;  /* 0x0001f000010b7983 */ /* 0x000ea80000300800 */
[----:B------:R4:W-:Y:S01]  /*55110*/  @P0 STG.E.U8 desc[UR20][R72.64], R74 ;  /* 0x0000004a48000986 */ /* 0x0009e2000c101114 */
[----:B-1----:R-:W-:Y:S01]  /*55120*/  ISETP.GE.AND P0, PT, R8, UR6, PT ;  /* 0x0000000608007c0c */ /* 0x002fe2000bf06270 */
[----:B------:R-:W1:Y:S02]  /*55130*/  LDCU UR6, c[0x0][0x39c] ;  /* 0x00007380ff0677ac */ /* 0x000e640008000800 */
[----:B------:R-:W2:Y:S04]  /*55140*/  LDL.LU R12, [R1+0x1f4] ;  /* 0x0001f400010c7983 */ /* 0x000ea80000300800 */
[----:B------:R-:W1:Y:S04]  /*55150*/  LDL.LU R8, [R1+0x1568] ;  /* 0x0015680001087983 */ /* 0x000e680000300800 */
[----:B------:R5:W-:Y:S01]  /*55160*/  @P5 STG.E.U8 desc[UR20][R70.64], R76 ;  /* 0x0000004c46005986 */ /* 0x000be2000c101114 */
[----:B----4-:R-:W-:-:S05]  /*55170*/  IADD3 R72, P5, PT, R69, R68, RZ ;  /* 0x0000004445487210 */ /* 0x010fca0007fbe0ff */
[----:B------:R-:W-:Y:S01]  /*55180*/  IMAD.X R73, R75, 0x1, R3, P5 ;  /* 0x000000014b497824 */ /* 0x000fe200028e0603 */
[----:B-----5:R-:W-:Y:S01]  /*55190*/  PRMT R70, R74, 0x9910, RZ ;  /* 0x000099104a467816 */ /* 0x020fe200000000ff */
[----:B------:R-:W-:-:S04]  /*551a0*/  VIADD R74, R69, UR26 ;  /* 0x0000001a454a7c36 */ /* 0x000fc80008000000 */
[----:B------:R-:W-:Y:S01]  /*551b0*/  IMAD.MOV.U32 R69, RZ, RZ, R70 ;  /* 0x000000ffff457224 */ /* 0x000fe200078e0046 */
[----:B------:R-:W-:Y:S02]  /*551c0*/  SHF.R.S32.HI R76, RZ, 0x1f, R74 ;  /* 0x0000001fff4c7819 */ /* 0x000fe4000001144a */
[----:B------:R-:W-:Y:S02]  /*551d0*/  IADD3 R70, P5, PT, R74, R2, RZ ;  /* 0x000000024a467210 */ /* 0x000fe40007fbe0ff */
[----:B------:R-:W-:-:S03]  /*551e0*/  SHF.R.S32.HI R75, RZ, 0x8, R69 ;  /* 0x00000008ff4b7819 */ /* 0x000fc60000011445 */
[----:B------:R-:W-:Y:S01]  /*551f0*/  IMAD.X R71, R76, 0x1, R0, P5 ;  /* 0x000000014c477824 */ /* 0x000fe200028e0600 */
[----:B---3--:R-:W-:Y:S02]  /*55200*/  F2FP.SATFINITE.E4M3.F32.PACK_AB_MERGE_C R69, R7, R6, RZ ;  /* 0x000000060745723e */ /* 0x008fe400048070ff */
[----:B------:R-:W3:Y:S01]  /*55210*/  LDL.LU R6, [R1+0x5f8] ;  /* 0x0005f80001067983 */ /* 0x000ee20000300800 */
[----:B0-----:R-:W-:Y:S01]  /*55220*/  ISETP.GE.AND P5, PT, R4, UR4, PT ;  /* 0x0000000404007c0c */ /* 0x001fe2000bfa6270 */
[----:B------:R-:W0:Y:S02]  /*55230*/  LDCU UR4, c[0x0][0x39c] ;  /* 0x00007380ff0477ac */ /* 0x000e240008000800 */
[----:B------:R-:W3:Y:S04]  /*55240*/  LDL.LU R7, [R1+0x5fc] ;  /* 0x0005fc0001077983 */ /* 0x000ee80000300800 */
[----:B------:R-:W0:Y:S01]  /*55250*/  LDL.LU R4, [R1+0x1560] ;  /* 0x0015600001047983 */ /* 0x000e220000300800 */
[----:B------:R-:W-:Y:S01]  /*55260*/  ISETP.LT.AND P2, PT, R5, UR16, !P2 ;  /* 0x0000001005007c0c */ /* 0x000fe2000d741270 */
[----:B------:R-:W4:Y:S01]  /*55270*/  LDCU UR16, c[0x0][0x398] ;  /* 0x00007300ff1077ac */ /* 0x000f220008000800 */
[----:B------:R-:W-:Y:S01]  /*55280*/  ISETP.LT.AND P6, PT, R9, UR9, !P4 ;  /* 0x0000000909007c0c */ /* 0x000fe2000e7c1270 */
[----:B------:R-:W5:Y:S01]  /*55290*/  LDL.LU R15, [R1+0x1570] ;  /* 0x00157000010f7983 */ /* 0x000f620000300800 */
[----:B------:R-:W-:Y:S01]  /*552a0*/  ISETP.LT.AND P4, PT, R5, UR12, !P4 ;  /* 0x0000000c05007c0c */ /* 0x000fe2000e781270 */
[----:B------:R-:W0:Y:S01]  /*552b0*/  LDCU UR12, c[0x0][0x398] ;  /* 0x00007300ff0c77ac */ /* 0x000e220008000800 */
[----:B------:R-:W5:Y:S07]  /*552c0*/  LDCU UR9, c[0x0][0x39c] ;  /* 0x00007380ff0977ac */ /* 0x000f6e0008000800 */
[----:B------:R4:W-:Y:S04]  /*552d0*/  @P2 STG.E.U8 desc[UR20][R72.64], R75 ;  /* 0x0000004b48002986 */ /* 0x0009e8000c101114 */
[----:B------:R4:W-:Y:S02]  /*552e0*/  @P6 STG.E.U8 desc[UR20][R70.64], R69 ;  /* 0x0000004546006986 */ /* 0x0009e4000c101114 */
[----:B----4-:R-:W-:-:S02]  /*552f0*/  IADD3 R72, P6, PT, R74, R68, RZ ;  /* 0x000000444a487210 */ /* 0x010fc40007fde0ff */
[----:B------:R-:W-:Y:S01]  /*55300*/  PRMT R71, R69, 0x9910, RZ ;  /* 0x0000991045477816 */ /* 0x000fe200000000ff */
[----:B------:R-:W-:Y:S02]  /*55310*/  VIADD R69, R74, UR26 ;  /* 0x0000001a4a457c36 */ /* 0x000fe40008000000 */
[----:B------:R-:W-:Y:S01]  /*55320*/  IMAD.X R73, R76, 0x1, R3, P6 ;  /* 0x000000014c497824 */ /* 0x000fe200030e0603 */
[----:B------:R-:W-:Y:S01]  /*55330*/  ISETP.LT.AND P2, PT, R9, UR10, !P0 ;  /* 0x0000000a09007c0c */ /* 0x000fe2000c741270 */
[C---:B------:R-:W-:Y:S01]  /*55340*/  VIADD R88, R69.reuse, UR26 ;  /* 0x0000001a45587c36 */ /* 0x040fe20008000000 */
[----:B------:R-:W-:Y:S01]  /*55350*/  SHF.R.S32.HI R75, RZ, 0x1f, R69 ;  /* 0x0000001fff4b7819 */ /* 0x000fe20000011445 */
[----:B------:R-:W4:Y:S01]  /*55360*/  LDCU UR10, c[0x0][0x39c] ;  /* 0x00007380ff0a77ac */ /* 0x000f220008000800 */
[----:B------:R-:W-:Y:S02]  /*55370*/  IADD3 R70, P6, PT, R69, R2, RZ ;  /* 0x0000000245467210 */ /* 0x000fe40007fde0ff */
[----:B------:R-:W-:-:S03]  /*55380*/  SHF.R.S32.HI R76, RZ, 0x8, R71 ;  /* 0x00000008ff4c7819 */ /* 0x000fc60000011447 */
[----:B------:R-:W-:Y:S01]  /*55390*/  IMAD.X R71, R75, 0x1, R0, P6 ;  /* 0x000000014b477824 */ /* 0x000fe200030e0600 */
[----:B--2---:R-:W-:Y:S02]  /*553a0*/  F2FP.SATFINITE.E4M3.F32.PACK_AB_MERGE_C R74, R12, R11, RZ ;  /* 0x0000000b0c4a723e */ /* 0x004fe400048070ff */
[----:B------:R-:W2:Y:S01]  /*553b0*/  LDL.LU R11, [R1+0x1f8] ;  /* 0x0001f800010b7983 */ /* 0x000ea20000300800 */
[----:B-1----:R-:W-:Y:S02]  /*553c0*/  ISETP.GE.AND P6, PT, R8, UR6, PT ;  /* 0x0000000608007c0c */ /* 0x002fe4000bfc6270 */
[----:B------:R-:W-:Y:S01]  /*553d0*/  ISETP.LT.AND P0, PT, R5, UR14, !P0 ;  /* 0x0000000e05007c0c */ /* 0x000fe2000c701270 */
[----:B------:R-:W2:Y:S01]  /*553e0*/  LDL.LU R8, [R1+0x1fc] ;  /* 0x0001fc0001087983 */ /* 0x000ea20000300800 */
[----:B------:R-:W-:Y:S01]  /*553f0*/  VIADD R84, R88, UR26 ;  /* 0x0000001a58547c36 */ /* 0x000fe20008000000 */
[----:B------:R-:W1:Y:S02]  /*55400*/  LDCU UR14, c[0x0][0x398] ;  /* 0x00007300ff0e77ac */ /* 0x000e640008000800 */
[----:B------:R4:W-:Y:S01]  /*55410*/  @P4 STG.E.U8 desc[UR20][R72.64], R74 ;  /* 0x0000004a48004986 */ /* 0x0009e2000c101114 */
[----:B------:R-:W0:Y:S03]  /*55420*/  LDCU UR6, c[0x0][0x39c] ;  /* 0x00007380ff0677ac */ /* 0x000e260008000800 */
[----:B------:R1:W-:Y:S01]  /*55430*/  @P2 STG.E.U8 desc[UR20][R70.64], R76 ;  /* 0x0000004c46002986 */ /* 0x0003e2000c101114 */
[----:B----4-:R-:W-:-:S02]  /*55440*/  PRMT R74, R74, 0x9910, RZ ;  /* 0x000099104a4a7816 */ /* 0x010fc400000000ff */
[----:B------:R-:W-:-:S03]  /*55450*/  IADD3 R72, P2, PT, R69, R68, RZ ;  /* 0x0000004445487210 */ /* 0x000fc60007f5e0ff */
[----:B------:R-:W-:Y:S01]  /*55460*/  IMAD.MOV.U32 R69, RZ, RZ, R74 ;  /* 0x000000ffff457224 */ /* 0x000fe200078e004a */
[----:B------:R-:W-:Y:S01]  /*55470*/  SHF.R.S32.HI R74, RZ, 0x1f, R88 ;  /* 0x0000001fff4a7819 */ /* 0x000fe20000011458 */
[----:B------:R-:W-:Y:S01]  /*55480*/  IMAD.X R73, R75, 0x1, R3, P2 ;  /* 0x000000014b497824 */ /* 0x000fe200010e0603 */
[----:B-1----:R-:W-:-:S05]  /*55490*/  IADD3 R70, P2, PT, R88, R2, RZ ;  /* 0x0000000258467210 */ /* 0x002fca0007f5e0ff */
[----:B------:R-:W-:Y:S01]  /*554a0*/  IMAD.X R71, R74, 0x1, R0, P2 ;  /* 0x000000014a477824 */ /* 0x000fe200010e0600 */
[----:B0-----:R-:W-:Y:S02]  /*554b0*/  ISETP.GE.AND P2, PT, R4, UR4, PT ;  /* 0x0000000404007c0c */ /* 0x001fe4000bf46270 */
[----:B---3--:R-:W-:Y:S01]  /*554c0*/  F2FP.SATFINITE.E4M3.F32.PACK_AB_MERGE_C R14, R7, R6, RZ ;  /* 0x00000006070e723e */ /* 0x008fe200048070ff */
[----:B------:R-:W3:Y:S01]  /*554d0*/  LDL.LU R4, [R1+0x1574] ;  /* 0x0015740001047983 */ /* 0x000ee20000300800 */
[----:B------:R-:W-:Y:S01]  /*554e0*/  ISETP.LT.AND P4, PT, R9, UR16, !P5 ;  /* 0x0000001009007c0c */ /* 0x000fe2000ef81270 */
[----:B------:R-:W-:Y:S01]  /*554f0*/  VIADD R80, R84, UR26 ;  /* 0x0000001a54507c36 */ /* 0x000fe20008000000 */
[----:B------:R-:W-:Y:S01]  /*55500*/  SHF.R.S32.HI R69, RZ, 0x8, R69 ;  /* 0x00000008ff457819 */ /* 0x000fe20000011445 */
[----:B------:R-:W4:Y:S01]  /*55510*/  LDL.LU R22, [R1+0x400] ;  /* 0x0004000001167983 */ /* 0x000f220000300800 */
[----:B------:R-:W0:Y:S03]  /*55520*/  LDCU UR16, c[0x0][0x398] ;  /* 0x00007300ff1077ac */ /* 0x000e260008000800 */
[----:B------:R1:W-:Y:S01]  /*55530*/  @P0 STG.E.U8 desc[UR20][R72.64], R69 ;  /* 0x0000004548000986 */ /* 0x0003e2000c101114 */
[----:B------:R-:W-:Y:S01]  /*55540*/  IADD3 R88, P0, PT, R88, R68, RZ ;  /* 0x0000004458587210 */ /* 0x000fe20007f1e0ff */
[----:B------:R-:W0:Y:S04]  /*55550*/  LDCU UR4, c[0x0][0x39c] ;  /* 0x00007380ff0477ac */ /* 0x000e280008000800 */
[----:B------:R5:W-:Y:S01]  /*55560*/  @P4 STG.E.U8 desc[UR20][R70.64], R14 ;  /* 0x0000000e46004986 */ /* 0x000be2000c101114 */
[----:B------:R-:W-:Y:S01]  /*55570*/  IMAD.X R89, R74, 0x1, R3, P0 ;  /* 0x000000014a597824 */ /* 0x000fe200000e0603 */
[----:B------:R-:W-:Y:S01]  /*55580*/  ISETP.LT.AND P4, PT, R5, UR12, !P5 ;  /* 0x0000000c05007c0c */ /* 0x000fe2000ef81270 */
[----:B------:R-:W-:Y:S01]  /*55590*/  VIADD R76, R80, UR26 ;  /* 0x0000001a504c7c36 */ /* 0x000fe20008000000 */
[----:B------:R-:W-:Y:S01]  /*555a0*/  IADD3 R86, P0, PT, R84, R2, RZ ;  /* 0x0000000254567210 */ /* 0x000fe20007f1e0ff */
[----:B------:R-:W0:Y:S01]  /*555b0*/  LDCU UR12, c[0x0][0x398] ;  /* 0x00007300ff0c77ac */ /* 0x000e220008000800 */
[----:B-1----:R-:W-:-:S02]  /*555c0*/  SHF.R.S32.HI R69, RZ, 0x1f, R84 ;  /* 0x0000001fff457819 */ /* 0x002fc40000011454 */
[----:B------:R-:W-:-:S03]  /*555d0*/  IADD3 R84, P5, PT, R84, R68, RZ ;  /* 0x0000004454547210 */ /* 0x000fc60007fbe0ff */
[C---:B------:R-:W-:Y:S01]  /*555e0*/  IMAD.X R87, R69.reuse, 0x1, R0, P0 ;  /* 0x0000000145577824 */ /* 0x040fe200000e0600 */
[----:B-----5:R-:W-:Y:S01]  /*555f0*/  SHF.R.S32.HI R70, RZ, 0x1f, R80 ;  /* 0x0000001fff467819 */ /* 0x020fe20000011450 */
[--C-:B------:R-:W-:Y:S01]  /*55600*/  IMAD.X R85, R69, 0x1, R3.reuse, P5 ;  /* 0x0000000145557824 */ /* 0x100fe200028e0603 */
[C---:B------:R-:W-:Y:S02]  /*55610*/  IADD3 R82, P0, PT, R80.reuse, R2, RZ ;  /* 0x0000000250527210 */ /* 0x040fe40007f1e0ff */
[----:B------:R-:W-:Y:S01]  /*55620*/  IADD3 R80, P5, PT, R80, R68, RZ ;  /* 0x0000004450507210 */ /* 0x000fe20007fbe0ff */
[----:B------:R-:W-:Y:S01]  /*55630*/  VIADD R72, R76, UR26 ;  /* 0x0000001a4c487c36 */ /* 0x000fe20008000000 */
[----:B------:R-:W-:Y:S01]  /*55640*/  SHF.R.S32.HI R71, RZ, 0x1f, R76 ;  /* 0x0000001fff477819 */ /* 0x000fe2000001144c */
[----:B------:R-:W-:Y:S01]  /*55650*/  IMAD.X R83, R70, 0x1, R0, P0 ;  /* 0x0000000146537824 */ /* 0x000fe200000e0600 */
[----:B------:R-:W-:Y:S01]  /*55660*/  IADD3 R78, P0, PT, R76, R2, RZ ;  /* 0x000000024c4e7210 */ /* 0x000fe20007f1e0ff */
        /* <DEDUP_REMOVED lines=14> */
[----:B------:R-:W-:Y:S01]  /*55750*/  VIADD R69, R92, UR26 ;  /* 0x0000001a5c457c36 */ /* 0x000fe20008000000 */
[----:B------:R-:W-:Y:S01]  /*55760*/  SHF.R.S32.HI R91, RZ, 0x1f, R92 ;  /* 0x0000001fff5b7819 */ /* 0x000fe2000001145c */
[----:B------:R-:W-:Y:S01]  /*55770*/  IMAD.X R71, R90, 0x1, R0, P0 ;  /* 0x000000015a477824 */ /* 0x000fe200000e0600 */
[----:B------:R-:W-:Y:S01]  /*55780*/  IADD3 R6, P0, PT, R92, R2, RZ ;  /* 0x000000025c067210 */ /* 0x000fe20007f1e0ff */
[----:B------:R-:W-:Y:S01]  /*55790*/  IMAD.X R13, R90, 0x1, R3, P5 ;  /* 0x000000015a0d7824 */ /* 0x000fe200028e0603 */
[----:B------:R-:W-:-:S05]  /*557a0*/  IADD3 R92, P5, PT, R92, R68, RZ ;  /* 0x000000445c5c7210 */ /* 0x000fca0007fbe0ff */
[----:B------:R-:W-:Y:S01]  /*557b0*/  IMAD.X R93, R91, 0x1, R3, P5 ;  /* 0x000000015b5d7824 */ /* 0x000fe200028e0603 */
[----:B------:R-:W-:Y:S01]  /*557c0*/  ISETP.GE.AND P5, PT, R15, UR9, PT ;  /* 0x000000090f007c0c */ /* 0x000fe2000bfa6270 */
[----:B------:R-:W-:Y:S01]  /*557d0*/  IMAD.X R7, R91, 0x1, R0, P0 ;  /* 0x000000015b077824 */ /* 0x000fe200000e0600 */
[----:B------:R-:W4:Y:S01]  /*557e0*/  LDL.LU R15, [R1+0x404] ;  /* 0x00040400010f7983 */ /* 0x000f220000300800 */
[----:B------:R-:W-:Y:S01]  /*557f0*/  SHF.R.S32.HI R10, RZ, 0x1f, R69 ;  /* 0x0000001fff0a7819 */ /* 0x000fe20000011445 */
[----:B------:R-:W1:Y:S01]  /*55800*/  LDCU UR9, c[0x0][0x39c] ;  /* 0x00007380ff0977ac */ /* 0x000e620008000800 */
[----:B------:R-:W-:Y:S02]  /*55810*/  IADD3 R90, P0, PT, R69, R2, RZ ;  /* 0x00000002455a7210 */ /* 0x000fe40007f1e0ff */
[----:B------:R-:W-:-:S03]  /*55820*/  PRMT R14, R14, 0x9910, RZ ;  /* 0x000099100e0e7816 */ /* 0x000fc600000000ff */
[----:B------:R-:W-:Y:S01]  /*55830*/  IMAD.X R91, R10, 0x1, R0, P0 ;  /* 0x000000010a5b7824 */ /* 0x000fe200000e0600 */
[----:B------:R-:W-:Y:S01]  /*55840*/  ISETP.LT.AND P0, PT, R9, UR14, !P6 ;  /* 0x0000000e09007c0c */ /* 0x000fe2000f701270 */
[----:B------:R-:W5:Y:S01]  /*55850*/  LDCU UR14, c[0x0][0x398] ;  /* 0x00007300ff0e77ac */ /* 0x000f620008000800 */
[----:B--2---:R-:W-:Y:S02]  /*55860*/  F2FP.SATFINITE.E4M3.F32.PACK_AB_MERGE_C R8, R8, R11, RZ ;  /* 0x0000000b0808723e */ /* 0x004fe400048070ff */
[----:B------:R-:W2:Y:S04]  /*55870*/  LDL.LU R11, [R1+0x1578] ;  /* 0x00157800010b7983 */ /* 0x000ea80000300800 */
[----:B------:R-:W2:Y:S04]  /*55880*/  LDL.LU R23, [R1] ;  /* 0x0000000001177983 */ /* 0x000ea80000300800 */
[----:B------:R-:W2:Y:S04]  /*55890*/  LDL.LU R20, [R1+0x4] ;  /* 0x0000040001147983 */ /* 0x000ea80000300800 */
[----:B------:R0:W-:Y:S02]  /*558a0*/  @P4 STG.E.U8 desc[UR20][R88.64], R8 ;  /* 0x0000000858004986 */ /* 0x0001e4000c101114 */
[----:B0-----:R-:W-:-:S05]  /*558b0*/  IMAD.MOV.U32 R88, RZ, RZ, R14 ;  /* 0x000000ffff587224 */ /* 0x001fca00078e000e */
[----:B------:R-:W-:Y:S02]  /*558c0*/  SHF.R.S32.HI R88, RZ, 0x8, R88 ;  /* 0x00000008ff587819 */ /* 0x000fe40000011458 */
[----:B------:R-:W-:Y:S02]  /*558d0*/  PRMT R89, R8, 0x9910, RZ ;  /* 0x0000991008597816 */ /* 0x000fe400000000ff */
[----:B------:R-:W2:Y:S04]  /*558e0*/  LDL.LU R8, [R1+0x157c] ;  /* 0x00157c0001087983 */ /* 0x000ea80000300800 */
[----:B------:R0:W-:Y:S01]  /*558f0*/  @P0 STG.E.U8 desc[UR20][R86.64], R88 ;  /* 0x0000005856000986 */ /* 0x0001e2000c101114 */
[----:B---3--:R-:W-:Y:S01]  /*55900*/  ISETP.GE.AND P0, PT, R4, UR10, PT ;  /* 0x0000000a04007c0c */ /* 0x008fe2000bf06270 */
[----:B------:R-:W3:Y:S02]  /*55910*/  LDCU UR10, c[0x0][0x398] ;  /* 0x00007300ff0a77ac */ /* 0x000ee40008000800 */
[----:B------:R-:W1:Y:S04]  /*55920*/  LDL.LU R4, [R1+0x156c] ;  /* 0x00156c0001047983 */ /* 0x000e680000300800 */
[----:B------:R-:W3:Y:S04]  /*55930*/  LDL.LU R21, [R1+0x408] ;  /* 0x0004080001157983 */ /* 0x000ee80000300800 */
[----:B------:R-:W3:Y:S01]  /*55940*/  LDL.LU R18, [R1+0x40c] ;  /* 0x00040c0001127983 */ /* 0x000ee20000300800 */
[----:B------:R-:W-:Y:S01]  /*55950*/  ISETP.LT.AND P6, PT, R5, UR16, !P6 ;  /* 0x0000001005007c0c */ /* 0x000fe2000f7c1270 */
[----:B------:R-:W4:Y:S02]  /*55960*/  LDCU UR16, c[0x0][0x398] ;  /* 0x00007300ff1077ac */ /* 0x000f240008000800 */
[----:B------:R-:W3:Y:S01]  /*55970*/  LDL.LU R19, [R1+0x410] ;  /* 0x0004100001137983 */ /* 0x000ee20000300800 */
[----:B------:R-:W-:Y:S01]  /*55980*/  ISETP.LT.AND P4, PT, R9, UR12, !P2 ;  /* 0x0000000c09007c0c */ /* 0x000fe2000d781270 */
[----:B------:R-:W1:Y:S02]  /*55990*/  LDCU UR12, c[0x0][0x398] ;  /* 0x00007300ff0c77ac */ /* 0x000e640008000800 */
[----:B------:R-:W3:Y:S04]  /*559a0*/  LDL.LU R16, [R1+0x414] ;  /* 0x0004140001107983 */ /* 0x000ee80000300800 */
[----:B------:R-:W3:Y:S04]  /*559b0*/  LDL.LU R17, [R1+0x8] ;  /* 0x0000080001117983 */ /* 0x000ee80000300800 */
[----:B------:R-:W3:Y:S01]  /*559c0*/  LDL.LU R14, [R1+0xc] ;  /* 0x00000c00010e7983 */ /* 0x000ee20000300800 */
[----:B0-----:R-:W-:-:S02]  /*559d0*/  SHF.R.S32.HI R87, RZ, 0x8, R89 ;  /* 0x00000008ff577819 */ /* 0x001fc40000011459 */
[----:B-----5:R-:W-:Y:S01]  /*559e0*/  ISETP.LT.AND P2, PT, R5, UR14, !P2 ;  /* 0x0000000e05007c0c */ /* 0x020fe2000d741270 */
[----:B------:R-:W0:Y:S02]  /*559f0*/  LDCU UR14, c[0x0][0x398] ;  /* 0x00007300ff0e77ac */ /* 0x000e240008000800 */
[----:B------:R-:W-:Y:S01]  /*55a00*/  @P6 STG.E.U8 desc[UR20][R84.64], R87 ;  /* 0x0000005754006986 */ /* 0x000fe2000c101114 */
[----:B----4-:R-:W-:-:S03]  /*55a10*/  F2FP.SATFINITE.E4M3.F32.PACK_AB_MERGE_C R86, R15, R22, RZ ;  /* 0x000000160f56723e */ /* 0x010fc600048070ff */
[----:B------:R-:W4:Y:S04]  /*55a20*/  LDL.LU R15, [R1+0x10] ;  /* 0x00001000010f7983 */ /* 0x000f280000300800 */
[----:B------:R5:W-:Y:S01]  /*55a30*/  @P4 STG.E.U8 desc[UR20][R82.64], R86 ;  /* 0x0000005652004986 */ /* 0x000be2000c101114 */
[----:B------:R-:W-:Y:S02]  /*55a40*/  ISETP.LT.AND P4, PT, R9, UR18, !P5 ;  /* 0x0000001209007c0c */ /* 0x000fe4000ef81270 */
[----:B------:R-:W-:Y:S02]  /*55a50*/  ISETP.LT.AND P5, PT, R5, UR16, !P5 ;  /* 0x0000001005007c0c */ /* 0x000fe4000efa1270 */
[----:B-----5:R-:W-:Y:S02]  /*55a60*/  PRMT R82, R86, 0x9910, RZ ;  /* 0x0000991056527816 */ /* 0x020fe400000000ff */
[----:B--2---:R-:W-:Y:S01]  /*55a70*/  ISETP.GE.AND P6, PT, R11, UR6, PT ;  /* 0x000000060b007c0c */ /* 0x004fe2000bfc6270 */
[----:B------:R-:W2:Y:S01]  /*55a80*/  LDCU UR6, c[0x0][0x398] ;  /* 0x00007300ff0677ac */ /* 0x000ea20008000800 */
[----:B------:R-:W4:Y:S01]  /*55a90*/  LDL.LU R11, [R1+0x14] ;  /* 0x00001400010b7983 */ /* 0x000f220000300800 */
[----:B------:R-:W-:-:S04]  /*55aa0*/  F2FP.SATFINITE.E4M3.F32.PACK_AB_MERGE_C R84, R20, R23, RZ ;  /* 0x000000171454723e */ /* 0x000fc800048070ff */
[----:B------:R-:W-:Y:S01]  /*55ab0*/  PRMT R83, R84, 0x9910, RZ ;  /* 0x0000991054537816 */ /* 0x000fe200000000ff */
[----:B------:R5:W-:Y:S04]  /*55ac0*/  @P2 STG.E.U8 desc[UR20][R80.64], R84 ;  /* 0x0000005450002986 */ /* 0x000be8000c101114 */
[----:B-----5:R-:W-:Y:S01]  /*55ad0*/  IMAD.MOV.U32 R80, RZ, RZ, R83 ;  /* 0x000000ffff507224 */ /* 0x020fe200078e0053 */
[----:B------:R-:W-:-:S04]  /*55ae0*/  SHF.R.S32.HI R81, RZ, 0x8, R82 ;  /* 0x00000008ff517819 */ /* 0x000fc80000011452 */
[----:B------:R-:W-:Y:S01]  /*55af0*/  SHF.R.S32.HI R80, RZ, 0x8, R80 ;  /* 0x00000008ff507819 */ /* 0x000fe20000011450 */
[----:B------:R-:W-:Y:S01]  /*55b00*/  @P4 STG.E.U8 desc[UR20][R78.64], R81 ;  /* 0x000000514e004986 */ /* 0x000fe2000c101114 */
[----:B------:R-:W-:Y:S01]  /*55b10*/  ISETP.GE.AND P4, PT, R8, UR4, PT ;  /* 0x0000000408007c0c */ /* 0x000fe2000bf86270 */
[----:B------:R-:W5:Y:S02]  /*55b20*/  LDCU UR4, c[0x0][0x398] ;  /* 0x00007300ff0477ac */ /* 0x000f640008000800 */
[----:B------:R0:W-:Y:S04]  /*55b30*/  @P5 STG.E.U8 desc[UR20][R76.64], R80 ;  /* 0x000000504c005986 */ /* 0x0001e8000c101114 */
[----:B------:R-:W4:Y:S01]  /*55b40*/  LDL.LU R8, [R1+0x12ec] ;  /* 0x0012ec0001087983 */ /* 0x000f220000300800 */
[----:B-1----:R-:W-:Y:S01]  /*55b50*/  ISETP.GE.AND P5, PT, R4, UR9, PT ;  /* 0x0000000904007c0c */ /* 0x002fe2000bfa6270 */
[----:B------:R-:W1:Y:S02]  /*55b60*/  LDCU UR9, c[0x0][0x398] ;  /* 0x00007300ff0977ac */ /* 0x000e640008000800 */
[----:B------:R-:W4:Y:S01]  /*55b70*/  LDL.LU R4, [R1+0x12e8] ;  /* 0x0012e80001047983 */ /* 0x000f220000300800 */
[----:B---3--:R-:W-:-:S02]  /*55b80*/  ISETP.LT.AND P2, PT, R9, UR10, !P0 ;  /* 0x0000000a09007c0c */ /* 0x008fc4000c741270 */
[----:B--2---:R-:W-:Y:S01]  /*55b90*/  ISETP.LT.AND P0, PT, R5, UR6, !P0 ;  /* 0x0000000605007c0c */ /* 0x004fe2000c701270 */
[----:B------:R-:W2:Y:S01]  /*55ba0*/  LDCU UR6, c[0x0][0x398] ;  /* 0x00007300ff0677ac */ /* 0x000ea20008000800 */
[----:B0-----:R-:W-:Y:S01]  /*55bb0*/  F2FP.SATFINITE.E4M3.F32.PACK_AB_MERGE_C R77, R18, R21, RZ ;  /* 0x00000015124d723e */ /* 0x001fe200048070ff */
[----:B------:R-:W0:Y:S08]  /*55bc0*/  LDCU UR10, c[0x0][0x398] ;  /* 0x00007300ff0a77ac */ /* 0x000e300008000800 */
[----:B------:R3:W-:Y:S01]  /*55bd0*/  @P2 STG.E.U8 desc[UR20][R74.64], R77 ;  /* 0x0000004d4a002986 */ /* 0x0007e2000c101114 */
[----:B------:R-:W-:Y:S01]  /*55be0*/  ISETP.LT.AND P2, PT, R9, UR12, !P6 ;  /* 0x0000000c09007c0c */ /* 0x000fe2000f741270 */
[----:B------:R-:W0:Y:S01]  /*55bf0*/  LDCU UR12, c[0x0][0x398] ;  /* 0x00007300ff0c77ac */ /* 0x000e220008000800 */
[----:B------:R-:W-:-:S02]  /*55c00*/  ISETP.LT.AND P6, PT, R5, UR14, !P6 ;  /* 0x0000000e05007c0c */ /* 0x000fc4000f7c1270 */
[----:B------:R-:W-:Y:S02]  /*55c10*/  F2FP.SATFINITE.E4M3.F32.PACK_AB_MERGE_C R76, R14, R17, RZ ;  /* 0x000000110e4c723e */ /* 0x000fe400048070ff */
[----:B---3--:R-:W-:Y:S02]  /*55c20*/  PRMT R74, R77, 0x9910, RZ ;  /* 0x000099104d4a7816 */ /* 0x008fe400000000ff */
[----:B------:R-:W-:Y:S01]  /*55c30*/  PRMT R77, R76, 0x9910, RZ ;  /* 0x000099104c4d7816 */ /* 0x000fe200000000ff */
[----:B------:R3:W-:Y:S01]  /*55c40*/  @P0 STG.E.U8 desc[UR20][R72.64], R76 ;  /* 0x0000004c48000986 */ /* 0x0007e2000c101114 */
[----:B------:R-:W-:Y:S02]  /*55c50*/  SHF.R.S32.HI R74, RZ, 0x8, R74 ;  /* 0x00000008ff4a7819 */ /* 0x000fe4000001144a */
[----:B-----5:R-:W-:Y:S01]  /*55c60*/  ISETP.LT.AND P0, PT, R9, UR4, !P4 ;  /* 0x0000000409007c0c */ /* 0x020fe2000e701270 */
[----:B------:R-:W5:Y:S01]  /*55c70*/  LDCU UR4, c[0x0][0x39c] ;  /* 0x00007380ff0477ac */ /* 0x000f620008000800 */
[----:B-1----:R-:W-:Y:S01]  /*55c80*/  ISETP.LT.AND P4, PT, R5, UR9, !P4 ;  /* 0x0000000905007c0c */ /* 0x002fe2000e781270 */
[----:B------:R1:W-:Y:S01]  /*55c90*/  @P2 STG.E.U8 desc[UR20][R70.64], R74 ;  /* 0x0000004a46002986 */ /* 0x0003e2000c101114 */
[----:B------:R-:W-:Y:S01]  /*55ca0*/  F2FP.SATFINITE.E4M3.F32.PACK_AB_MERGE_C R78, R16, R19, RZ ;  /* 0x00000013104e723e */ /* 0x000fe200048070ff */
[----:B------:R-:W4:Y:S01]  /*55cb0*/  LDCU UR9, c[0x0][0x398] ;  /* 0x00007300ff0977ac */ /* 0x000f220008000800 */
[----:B---3--:R-:W-:-:S05]  /*55cc0*/  SHF.R.S32.HI R72, RZ, 0x8, R77 ;  /* 0x00000008ff487819 */ /* 0x008fca000001144d */
[----:B------:R3:W-:Y:S01]  /*55cd0*/  @P6 STG.E.U8 desc[UR20][R12.64], R72 ;  /* 0x000000480c006986 */ /* 0x0007e2000c101114 */
[----:B--2---:R-:W-:Y:S01]  /*55ce0*/  ISETP.LT.AND P6, PT, R9, UR6, !P5 ;  /* 0x0000000609007c0c */ /* 0x004fe2000efc1270 */
[----:B------:R-:W2:Y:S01]  /*55cf0*/  LDCU UR6, c[0x0][0x398] ;  /* 0x00007300ff0677ac */ /* 0x000ea20008000800 */
[----:B0-----:R-:W-:Y:S02]  /*55d00*/  ISETP.LT.AND P5, PT, R5, UR10, !P5 ;  /* 0x0000000a05007c0c */ /* 0x001fe4000efa1270 */
[----:B-1----:R-:W-:Y:S02]  /*55d10*/  IADD3 R70, P2, PT, R69, R68, RZ ;  /* 0x0000004445467210 */ /* 0x002fe40007f5e0ff */
[----:B---3--:R-:W-:Y:S01]  /*55d20*/  PRMT R72, R78, 0x9910, RZ ;  /* 0x000099104e487816 */ /* 0x008fe200000000ff */
[----:B------:R-:W-:Y:S01]  /*55d30*/  @P0 STG.E.U8 desc[UR20][R6.64], R78 ;  /* 0x0000004e06000986 */ /* 0x000fe2000c101114 */
[----:B------:R-:W0:Y:S02]  /*55d40*/  LDCU UR10, c[0x0][0x398] ;  /* 0x00007300ff0a77ac */ /* 0x000e240008000800 */
[----:B------:R-:W-:Y:S01]  /*55d50*/  SHF.R.S32.HI R72, RZ, 0x8, R72 ;  /* 0x00000008ff487819 */ /* 0x000fe20000011448 */
[----:B------:R-:W-:Y:S01]  /*55d60*/  IMAD.X R71, R10, 0x1, R3, P2 ;  /* 0x000000010a477824 */ /* 0x000fe200010e0603 */
[----:B----4-:R-:W-:-:S04]  /*55d70*/  F2FP.SATFINITE.E4M3.F32.PACK_AB_MERGE_C R75, R11, R15, RZ ;  /* 0x0000000f0b4b723e */ /* 0x010fc800048070ff */
[----:B------:R-:W-:Y:S01]  /*55d80*/  PRMT R73, R75, 0x9910, RZ ;  /* 0x000099104b497816 */ /* 0x000fe200000000ff */
[----:B------:R-:W-:Y:S03]  /*55d90*/  @P4 STG.E.U8 desc[UR20][R92.64], R75 ;  /* 0x0000004b5c004986 */ /* 0x000fe6000c101114 */
[----:B------:R-:W-:Y:S01]  /*55da0*/  SHF.R.S32.HI R73, RZ, 0x8, R73 ;  /* 0x00000008ff497819 */ /* 0x000fe20000011449 */
[----:B------:R1:W-:Y:S04]  /*55db0*/  @P6 STG.E.U8 desc[UR20][R90.64], R72 ;  /* 0x000000485a006986 */ /* 0x0003e8000c101114 */
[----:B------:R3:W-:Y:S01]  /*55dc0*/  @P5 STG.E.U8 desc[UR20][R70.64], R73 ;  /* 0x0000004946005986 */ /* 0x0007e2000c101114 */
[----:B-1----:R-:W-:-:S05]  /*55dd0*/  VIADD R72, R69, UR26 ;  /* 0x0000001a45487c36 */ /* 0x002fca0008000000 */
[----:B---3--:R-:W-:Y:S01]  /*55de0*/  SHF.R.S32.HI R71, RZ, 0x1f, R72 ;  /* 0x0000001fff477819 */ /* 0x008fe20000011448 */
[C---:B------:R-:W-:Y:S01]  /*55df0*/  VIADD R69, R72.reuse, UR26 ;  /* 0x0000001a48457c36 */ /* 0x040fe20008000000 */
[----:B------:R-:W-:Y:S02]  /*55e00*/  IADD3 R62, P4, PT, R72, R2, RZ ;  /* 0x00000002483e7210 */ /* 0x000fe40007f9e0ff */
[----:B------:R-:W-:-:S03]  /*55e10*/  ISETP.GE.AND P0, PT, R4, UR5, PT ;  /* 0x0000000504007c0c */ /* 0x000fc6000bf06270 */
[--C-:B------:R-:W-:Y:S01]  /*55e20*/  IMAD.X R63, R71, 0x1, R0.reuse, P4 ;  /* 0x00000001473f7824 */ /* 0x100fe200020e0600 */
[----:B------:R-:W-:Y:S01]  /*55e30*/  IADD3 R4, P5, PT, R72, R68, RZ ;  /* 0x0000004448047210 */ /* 0x000fe20007fbe0ff */
[----:B------:R-:W-:Y:S01]  /*55e40*/  VIADD R70, R69, UR26 ;  /* 0x0000001a45467c36 */ /* 0x000fe20008000000 */
[----:B------:R-:W-:Y:S01]  /*55e50*/  ISETP.GE.AND P2, PT, R8, UR7, PT ;  /* 0x0000000708007c0c */ /* 0x000fe2000bf46270 */
[----:B------:R-:W1:Y:S02]  /*55e60*/  LDCU UR5, c[0x0][0x39c] ;  /* 0x00007380ff0577ac */ /* 0x000e640008000800 */
[----:B------:R-:W-:Y:S01]  /*55e70*/  IMAD.X R5, R71, 0x1, R3, P5 ;  /* 0x0000000147057824 */ /* 0x000fe200028e0603 */
[----:B------:R-:W-:Y:S01]  /*55e80*/  SHF.R.S32.HI R72, RZ, 0x1f, R69 ;  /* 0x0000001fff487819 */ /* 0x000fe20000011445 */
[----:B------:R-:W3:Y:S01]  /*55e90*/  LDCU UR7, c[0x0][0x398] ;  /* 0x00007300ff0777ac */ /* 0x000ee20008000800 */
[C---:B------:R-:W-:Y:S02]  /*55ea0*/  IADD3 R6, P4, PT, R69.reuse, R2, RZ ;  /* 0x0000000245067210 */ /* 0x040fe40007f9e0ff */
[----:B------:R4:W-:Y:S03]  /*55eb0*/  STL.64 [R1+0xa00], R4 ;  /* 0x000a000401007387 */ /* 0x0009e60000100a00 */
[----:B------:R-:W-:Y:S01]  /*55ec0*/  IMAD.X R7, R72, 0x1, R0, P4 ;  /* 0x0000000148077824 */ /* 0x000fe200020e0600 */
[----:B----4-:R-:W-:-:S04]  /*55ed0*/  IADD3 R4, P5, PT, R69, R68, RZ ;  /* 0x0000004445047210 */ /* 0x010fc80007fbe0ff */
[----:B------:R4:W-:Y:S01]  /*55ee0*/  STL.64 [R1+0x9f8], R6 ;  /* 0x0009f80601007387 */ /* 0x0009e20000100a00 */
[----:B------:R-:W-:Y:S01]  /*55ef0*/  IMAD.X R5, R72, 0x1, R3, P5 ;  /* 0x0000000148057824 */ /* 0x000fe200028e0603 */
[----:B------:R-:W-:-:S04]  /*55f00*/  SHF.R.S32.HI R71, RZ, 0x1f, R70 ;  /* 0x0000001fff477819 */ /* 0x000fc80000011446 */
[----:B------:R0:W-:Y:S01]  /*55f10*/  STL.64 [R1+0x9f0], R4 ;  /* 0x0009f00401007387 */ /* 0x0001e20000100a00 */
[C---:B----4-:R-:W-:Y:S01]  /*55f20*/  IADD3 R6, P4, PT, R70.reuse, R2, RZ ;  /* 0x0000000246067210 */ /* 0x050fe20007f9e0ff */
[----:B------:R-:W-:-:S04]  /*55f30*/  VIADD R69, R70, UR26 ;  /* 0x0000001a46457c36 */ /* 0x000fc80008000000 */
[----:B------:R-:W-:Y:S01]  /*55f40*/  IMAD.X R7, R71, 0x1, R0, P4 ;  /* 0x0000000147077824 */ /* 0x000fe200020e0600 */
[----:B0-----:R-:W-:-:S04]  /*55f50*/  IADD3 R4, P5, PT, R70, R68, RZ ;  /* 0x0000004446047210 */ /* 0x001fc80007fbe0ff */
[----:B------:R0:W-:Y:S01]  /*55f60*/  STL.64 [R1+0x9e8], R6 ;  /* 0x0009e80601007387 */ /* 0x0001e20000100a00 */
[----:B------:R-:W-:Y:S01]  /*55f70*/  IMAD.X R5, R71, 0x1, R3, P5 ;  /* 0x0000000147057824 */ /* 0x000fe200028e0603 */
[----:B------:R-:W-:-:S04]  /*55f80*/  SHF.R.S32.HI R72, RZ, 0x1f, R69 ;  /* 0x0000001fff487819 */ /* 0x000fc80000011445 */
[----:B------:R4:W-:Y:S01]  /*55f90*/  STL.64 [R1+0x9e0], R4 ;  /* 0x0009e00401007387 */ /* 0x0009e20000100a00 */
[C---:B0-----:R-:W-:Y:S01]  /*55fa0*/  IADD3 R6, P4, PT, R69.reuse, R2, RZ ;  /* 0x0000000245067210 */ /* 0x041fe20007f9e0ff */
[----:B------:R-:W-:-:S04]  /*55fb0*/  VIADD R70, R69, UR26 ;  /* 0x0000001a45467c36 */ /* 0x000fc80008000000 */
[----:B------:R-:W-:Y:S01]  /*55fc0*/  IMAD.X R7, R72, 0x1, R0, P4 ;  /* 0x0000000148077824 */ /* 0x000fe200020e0600 */
[----:B----4-:R-:W-:-:S04]  /*55fd0*/  IADD3 R4, P5, PT, R69, R68, RZ ;  /* 0x0000004445047210 */ /* 0x010fc80007fbe0ff */
        /* <DEDUP_REMOVED lines=412> */
[C---:B------:R-:W-:Y:S01]  /*579a0*/  VIADD R70, R69.reuse, UR26 ;  /* 0x0000001a45467c36 */ /* 0x040fe20008000000 */
[C---:B0-----:R-:W-:Y:S02]  /*579b0*/  IADD3 R6, P4, PT, R69.reuse, R2, RZ ;  /* 0x0000000245067210 */ /* 0x041fe40007f9e0ff */
[----:B----4-:R-:W-:-:S05]  /*579c0*/  IADD3 R4, P5, PT, R69, R68, RZ ;  /* 0x0000004445047210 */ /* 0x010fca0007fbe0ff */
[C-C-:B------:R-:W-:Y:S01]  /*579d0*/  IMAD.X R5, R72.reuse, 0x1, R3.reuse, P5 ;  /* 0x0000000148057824 */ /* 0x140fe200028e0603 */
[----:B------:R-:W-:Y:S01]  /*579e0*/  SHF.R.S32.HI R71, RZ, 0x1f, R70 ;  /* 0x0000001fff477819 */ /* 0x000fe20000011446 */
[----:B------:R-:W-:Y:S01]  /*579f0*/  IMAD.X R7, R72, 0x1, R0, P4 ;  /* 0x0000000148077824 */ /* 0x000fe200020e0600 */
[C---:B------:R-:W-:Y:S02]  /*57a00*/  IADD3 R12, P5, PT, R70.reuse, R68, RZ ;  /* 0x00000044460c7210 */ /* 0x040fe40007fbe0ff */
[----:B------:R0:W-:Y:S01]  /*57a10*/  STL.64 [R1+0x688], R4 ;  /* 0x0006880401007387 */ /* 0x0001e20000100a00 */
[C---:B------:R-:W-:Y:S02]  /*57a20*/  VIADD R69, R70.reuse, UR26 ;  /* 0x0000001a46457c36 */ /* 0x040fe40008000000 */
[----:B------:R-:W-:Y:S01]  /*57a30*/  IMAD.X R13, R71, 0x1, R3, P5 ;  /* 0x00000001470d7824 */ /* 0x000fe200028e0603 */
[----:B------:R4:W-:Y:S01]  /*57a40*/  STL.64 [R1+0x690], R6 ;  /* 0x0006900601007387 */ /* 0x0009e20000100a00 */
[----:B0-----:R-:W-:-:S03]  /*57a50*/  IADD3 R4, P4, PT, R70, R2, RZ ;  /* 0x0000000246047210 */ /* 0x001fc60007f9e0ff */
[----:B------:R-:W-:Y:S02]  /*57a60*/  STL.64 [R1+0x1810], R12 ;  /* 0x0018100c01007387 */ /* 0x000fe40000100a00 */
[--C-:B------:R-:W-:Y:S01]  /*57a70*/  IMAD.X R5, R71, 0x1, R0.reuse, P4 ;  /* 0x0000000147057824 */ /* 0x100fe200020e0600 */
[----:B------:R-:W-:Y:S02]  /*57a80*/  SHF.R.S32.HI R72, RZ, 0x1f, R69 ;  /* 0x0000001fff487819 */ /* 0x000fe40000011445 */
[C---:B----4-:R-:W-:Y:S02]  /*57a90*/  IADD3 R6, P4, PT, R69.reuse, R2, RZ ;  /* 0x0000000245067210 */ /* 0x050fe40007f9e0ff */
[----:B------:R0:W-:Y:S01]  /*57aa0*/  STL.64 [R1+0x680], R4 ;  /* 0x0006800401007387 */ /* 0x0001e20000100a00 */
[C---:B------:R-:W-:Y:S02]  /*57ab0*/  VIADD R70, R69.reuse, UR26 ;  /* 0x0000001a45467c36 */ /* 0x040fe40008000000 */
[----:B------:R-:W-:Y:S01]  /*57ac0*/  IMAD.X R7, R72, 0x1, R0, P4 ;  /* 0x0000000148077824 */ /* 0x000fe200020e0600 */
[----:B0-----:R-:W-:-:S05]  /*57ad0*/  IADD3 R4, P5, PT, R69, R68, RZ ;  /* 0x0000004445047210 */ /* 0x001fca0007fbe0ff */
[----:B------:R-:W-:Y:S01]  /*57ae0*/  IMAD.X R5, R72, 0x1, R3, P5 ;  /* 0x0000000148057824 */ /* 0x000fe200028e0603 */
[----:B------:R-:W-:-:S04]  /*57af0*/  SHF.R.S32.HI R71, RZ, 0x1f, R70 ;  /* 0x0000001fff477819 */ /* 0x000fc80000011446 */
[----:B------:R0:W-:Y:S04]  /*57b00*/  STL.64 [R1+0x668], R4 ;  /* 0x0006680401007387 */ /* 0x0001e80000100a00 */
[----:B------:R4:W-:Y:S01]  /*57b10*/  STL.64 [R1+0x670], R6 ;  /* 0x0006700601007387 */ /* 0x0009e20000100a00 */
[C---:B------:R-:W-:Y:S01]  /*57b20*/  VIADD R69, R70.reuse, UR26 ;  /* 0x0000001a46457c36 */ /* 0x040fe20008000000 */
[C---:B0-----:R-:W-:Y:S02]  /*57b30*/  IADD3 R4, P4, PT, R70.reuse, R2, RZ ;  /* 0x0000000246047210 */ /* 0x041fe40007f9e0ff */
[----:B----4-:R-:W-:-:S03]  /*57b40*/  IADD3 R6, P5, PT, R70, R68, RZ ;  /* 0x0000004446067210 */ /* 0x010fc60007fbe0ff */
[C---:B------:R-:W-:Y:S02]  /*57b50*/  IMAD.X R5, R71.reuse, 0x1, R0, P4 ;  /* 0x0000000147057824 */ /* 0x040fe400020e0600 */
[----:B------:R-:W-:-:S03]  /*57b60*/  IMAD.X R7, R71, 0x1, R3, P5 ;  /* 0x0000000147077824 */ /* 0x000fc600028e0603 */
[----:B------:R0:W-:Y:S01]  /*57b70*/  STL.64 [R1+0x1818], R4 ;  /* 0x0018180401007387 */ /* 0x0001e20000100a00 */
[----:B------:R-:W-:-:S03]  /*57b80*/  SHF.R.S32.HI R72, RZ, 0x1f, R69 ;  /* 0x0000001fff487819 */ /* 0x000fc60000011445 */
[----:B------:R4:W-:Y:S01]  /*57b90*/  STL.64 [R1+0x658], R6 ;  /* 0x0006580601007387 */ /* 0x0009e20000100a00 */
[C---:B------:R-:W-:Y:S01]  /*57ba0*/  VIADD R70, R69.reuse, UR26 ;  /* 0x0000001a45467c36 */ /* 0x040fe20008000000 */
[C---:B0-----:R-:W-:Y:S02]  /*57bb0*/  IADD3 R4, P5, PT, R69.reuse, R68, RZ ;  /* 0x0000004445047210 */ /* 0x041fe40007fbe0ff */
[----:B----4-:R-:W-:-:S03]  /*57bc0*/  IADD3 R6, P4, PT, R69, R2, RZ ;  /* 0x0000000245067210 */ /* 0x010fc60007f9e0ff */
[C---:B------:R-:W-:Y:S02]  /*57bd0*/  IMAD.X R5, R72.reuse, 0x1, R3, P5 ;  /* 0x0000000148057824 */ /* 0x040fe400028e0603 */
[----:B------:R-:W-:Y:S01]  /*57be0*/  IMAD.X R7, R72, 0x1, R0, P4 ;  /* 0x0000000148077824 */ /* 0x000fe200020e0600 */
[----:B------:R-:W-:-:S04]  /*57bf0*/  SHF.R.S32.HI R71, RZ, 0x1f, R70 ;  /* 0x0000001fff477819 */ /* 0x000fc80000011446 */
[----:B------:R0:W-:Y:S04]  /*57c00*/  STL.64 [R1+0x1800], R6 ;  /* 0x0018000601007387 */ /* 0x0001e80000100a00 */
[----:B------:R4:W-:Y:S01]  /*57c10*/  STL.64 [R1+0x648], R4 ;  /* 0x0006480401007387 */ /* 0x0009e20000100a00 */
[C---:B------:R-:W-:Y:S01]  /*57c20*/  VIADD R69, R70.reuse, UR26 ;  /* 0x0000001a46457c36 */ /* 0x040fe20008000000 */
[C---:B0-----:R-:W-:Y:S02]  /*57c30*/  IADD3 R6, P4, PT, R70.reuse, R2, RZ ;  /* 0x0000000246067210 */ /* 0x041fe40007f9e0ff */
[----:B----4-:R-:W-:-:S03]  /*57c40*/  IADD3 R4, P5, PT, R70, R68, RZ ;  /* 0x0000004446047210 */ /* 0x010fc60007fbe0ff */
[C-C-:B------:R-:W-:Y:S02]  /*57c50*/  IMAD.X R7, R71.reuse, 0x1, R0.reuse, P4 ;  /* 0x0000000147077824 */ /* 0x140fe400020e0600 */
[----:B------:R-:W-:Y:S01]  /*57c60*/  IMAD.X R5, R71, 0x1, R3, P5 ;  /* 0x0000000147057824 */ /* 0x000fe200028e0603 */
[----:B------:R-:W-:Y:S02]  /*57c70*/  SHF.R.S32.HI R72, RZ, 0x1f, R69 ;  /* 0x0000001fff487819 */ /* 0x000fe40000011445 */
[C---:B------:R-:W-:Y:S02]  /*57c80*/  IADD3 R8, P4, PT, R69.reuse, R2, RZ ;  /* 0x0000000245087210 */ /* 0x040fe40007f9e0ff */
[----:B------:R0:W-:Y:S01]  /*57c90*/  STL.64 [R1+0x638], R4 ;  /* 0x0006380401007387 */ /* 0x0001e20000100a00 */
[C---:B------:R-:W-:Y:S02]  /*57ca0*/  VIADD R70, R69.reuse, UR26 ;  /* 0x0000001a45467c36 */ /* 0x040fe40008000000 */
[----:B------:R-:W-:Y:S01]  /*57cb0*/  IMAD.X R9, R72, 0x1, R0, P4 ;  /* 0x0000000148097824 */ /* 0x000fe200020e0600 */
[----:B------:R4:W-:Y:S01]  /*57cc0*/  STL.64 [R1+0x640], R6 ;  /* 0x0006400601007387 */ /* 0x0009e20000100a00 */
[----:B0-----:R-:W-:-:S03]  /*57cd0*/  IADD3 R4, P5, PT, R69, R68, RZ ;  /* 0x0000004445047210 */ /* 0x001fc60007fbe0ff */
[----:B------:R-:W-:Y:S02]  /*57ce0*/  STL.64 [R1+0x1820], R8 ;  /* 0x0018200801007387 */ /* 0x000fe40000100a00 */
[----:B------:R-:W-:Y:S01]  /*57cf0*/  IMAD.X R5, R72, 0x1, R3, P5 ;  /* 0x0000000148057824 */ /* 0x000fe200028e0603 */
[----:B------:R-:W-:-:S04]  /*57d00*/  SHF.R.S32.HI R71, RZ, 0x1f, R70 ;  /* 0x0000001fff477819 */ /* 0x000fc80000011446 */
[----:B------:R0:W-:Y:S01]  /*57d10*/  STL.64 [R1+0x628], R4 ;  /* 0x0006280401007387 */ /* 0x0001e20000100a00 */
[C---:B------:R-:W-:Y:S01]  /*57d20*/  VIADD R69, R70.reuse, UR26 ;  /* 0x0000001a46457c36 */ /* 0x040fe20008000000 */
[C---:B----4-:R-:W-:Y:S02]  /*57d30*/  IADD3 R6, P4, PT, R70.reuse, R2, RZ ;  /* 0x0000000246067210 */ /* 0x050fe40007f9e0ff */
[----:B0-----:R-:W-:-:S05]  /*57d40*/  IADD3 R4, P5, PT, R70, R68, RZ ;  /* 0x0000004446047210 */ /* 0x001fca0007fbe0ff */
[C---:B------:R-:W-:Y:S01]  /*57d50*/  IMAD.X R5, R71.reuse, 0x1, R3, P5 ;  /* 0x0000000147057824 */ /* 0x040fe200028e0603 */
        /* <DEDUP_REMOVED lines=10> */
[----:B------:R-:W-:Y:S02]  /*57e00*/  SHF.R.S32.HI R71, RZ, 0x1f, R70 ;  /* 0x0000001fff477819 */ /* 0x000fe40000011446 */
[C---:B----4-:R-:W-:Y:S02]  /*57e10*/  IADD3 R6, P4, PT, R70.reuse, R2, RZ ;  /* 0x0000000246067210 */ /* 0x050fe40007f9e0ff */
[----:B------:R0:W-:Y:S01]  /*57e20*/  STL.64 [R1+0x610], R4 ;  /* 0x0006100401007387 */ /* 0x0001e20000100a00 */
[C---:B------:R-:W-:Y:S02]  /*57e30*/  VIADD R69, R70.reuse, UR26 ;  /* 0x0000001a46457c36 */ /* 0x040fe40008000000 */
        /* <DEDUP_REMOVED lines=30> */
[C---:B----4-:R-:W-:Y:S01]  /*58020*/  IADD3 R6, P4, PT, R70.reuse, R2, RZ ;  /* 0x0000000246067210 */ /* 0x050fe20007f9e0ff */
[C---:B------:R-:W-:Y:S01]  /*58030*/  VIADD R69, R70.reuse, UR26 ;  /* 0x0000001a46457c36 */ /* 0x040fe20008000000 */
[----:B0-----:R-:W-:-:S03]  /*58040*/  IADD3 R4, P5, PT, R70, R68, RZ ;  /* 0x0000004446047210 */ /* 0x001fc60007fbe0ff */
        /* <DEDUP_REMOVED lines=16> */
[----:B------:R-:W-:Y:S01]  /*58150*/  IMAD.X R5, R71, 0x1, R3, P5 ;  /* 0x0000000147057824 */ /* 0x000fe200028e0603 */
[----:B------:R-:W-:-:S04]  /*58160*/  SHF.R.S32.HI R72, RZ, 0x1f, R69 ;  /* 0x0000001fff487819 */ /* 0x000fc80000011445 */
[----:B------:R0:W-:Y:S01]  /*58170*/  STL.64 [R1+0x598], R4 ;  /* 0x0005980401007387 */ /* 0x0001e20000100a00 */
[----:B------:R-:W-:Y:S02]  /*58180*/  IMAD.X R7, R71, 0x1, R0, P4 ;  /* 0x0000000147077824 */ /* 0x000fe400020e0600 */
[C---:B------:R-:W-:Y:S01]  /*58190*/  VIADD R70, R69.reuse, UR26 ;  /* 0x0000001a45467c36 */ /* 0x040fe20008000000 */
[----:B0-----:R-:W-:Y:S02]  /*581a0*/  IADD3 R4, P5, PT, R69, R68, RZ ;  /* 0x0000004445047210 */ /* 0x001fe40007fbe0ff */
[----:B------:R-:W-:Y:S03]  /*581b0*/  STL.64 [R1+0x5a0], R6 ;  /* 0x0005a00601007387 */ /* 0x000fe60000100a00 */
[----:B------:R-:W-:Y:S01]  /*581c0*/  IMAD.X R5, R72, 0x1, R3, P5 ;  /* 0x0000000148057824 */ /* 0x000fe200028e0603 */
[----:B------:R-:W-:-:S04]  /*581d0*/  SHF.R.S32.HI R71, RZ, 0x1f, R70 ;  /* 0x0000001fff477819 */ /* 0x000fc80000011446 */
[----:B------:R0:W-:Y:S01]  /*581e0*/  STL.64 [R1+0x588], R4 ;  /* 0x0005880401007387 */ /* 0x0001e20000100a00 */
[----:B------:R-:W-:Y:S01]  /*581f0*/  IADD3 R18, P4, PT, R69, R2, RZ ;  /* 0x0000000245127210 */ /* 0x000fe20007f9e0ff */
[C---:B------:R-:W-:Y:S01]  /*58200*/  VIADD R69, R70.reuse, UR26 ;  /* 0x0000001a46457c36 */ /* 0x040fe20008000000 */
[----:B0-----:R-:W-:-:S03]  /*58210*/  IADD3 R4, P5, PT, R70, R68, RZ ;  /* 0x0000004446047210 */ /* 0x001fc60007fbe0ff */
[--C-:B------:R-:W-:Y:S02]  /*58220*/  IMAD.X R19, R72, 0x1, R0.reuse, P4 ;  /* 0x0000000148137824 */ /* 0x100fe400020e0600 */
[C---:B------:R-:W-:Y:S01]  /*58230*/  IMAD.X R5, R71.reuse, 0x1, R3, P5 ;  /* 0x0000000147057824 */ /* 0x040fe200028e0603 */
[----:B------:R-:W-:Y:S02]  /*58240*/  IADD3 R6, P4, PT, R70, R2, RZ ;  /* 0x0000000246067210 */ /* 0x000fe40007f9e0ff */
[----:B------:R-:W-:Y:S02]  /*58250*/  SHF.R.S32.HI R72, RZ, 0x1f, R69 ;  /* 0x0000001fff487819 */ /* 0x000fe40000011445 */
[----:B------:R0:W-:Y:S01]  /*58260*/  STL.64 [R1+0x578], R4 ;  /* 0x0005780401007387 */ /* 0x0001e20000100a00 */
[----:B------:R-:W-:Y:S02]  /*58270*/  IMAD.X R7, R71, 0x1, R0, P4 ;  /* 0x0000000147077824 */ /* 0x000fe400020e0600 */
[C---:B------:R-:W-:Y:S01]  /*58280*/  VIADD R70, R69.reuse, UR26 ;  /* 0x0000001a45467c36 */ /* 0x040fe20008000000 */
[----:B0-----:R-:W-:-:S02]  /*58290*/  IADD3 R4, P5, PT, R69, R68, RZ ;  /* 0x0000004445047210 */ /* 0x001fc40007fbe0ff */
        /* <DEDUP_REMOVED lines=240> */
[----:B------:R0:W-:Y:S03]  /*591a0*/  STL.64 [R1+0x198], R6 ;  /* 0x0001980601007387 */ /* 0x0001e60000100a00 */
[C---:B------:R-:W-:Y:S01]  /*591b0*/  IMAD.X R5, R72.reuse, 0x1, R3, P5 ;  /* 0x0000000148057824 */ /* 0x040fe200028e0603 */
[-C--:B------:R-:W-:Y:S02]  /*591c0*/  IADD3 R52, P4, PT, R69, R2.reuse, RZ ;  /* 0x0000000245347210 */ /* 0x080fe40007f9e0ff */
[----:B------:R-:W-:Y:S02]  /*591d0*/  SHF.R.S32.HI R73, RZ, 0x1f, R70 ;  /* 0x0000001fff497819 */ /* 0x000fe40000011446 */
[----:B------:R4:W-:Y:S01]  /*591e0*/  STL.64 [R1+0x180], R4 ;  /* 0x0001800401007387 */ /* 0x0009e20000100a00 */
[----:B------:R-:W-:Y:S01]  /*591f0*/  IMAD.X R53, R72, 0x1, R0, P4 ;  /* 0x0000000148357824 */ /* 0x000fe200020e0600 */
[C---:B0-----:R-:W-:Y:S01]  /*59200*/  IADD3 R6, P4, PT, R70.reuse, R2, RZ ;  /* 0x0000000246067210 */ /* 0x041fe20007f9e0ff */
[C---:B------:R-:W-:Y:S01]  /*59210*/  VIADD R69, R70.reuse, UR26 ;  /* 0x0000001a46457c36 */ /* 0x040fe20008000000 */
[----:B----4-:R-:W-:-:S05]  /*59220*/  IADD3 R4, P5, PT, R70, R68, RZ ;  /* 0x0000004446047210 */ /* 0x010fca0007fbe0ff */
[C---:B------:R-:W-:Y:S01]  /*59230*/  IMAD.X R5, R73.reuse, 0x1, R3, P5 ;  /* 0x0000000149057824 */ /* 0x040fe200028e0603 */
[----:B------:R-:W-:Y:S01]  /*59240*/  SHF.R.S32.HI R72, RZ, 0x1f, R69 ;  /* 0x0000001fff487819 */ /* 0x000fe20000011445 */
[----:B------:R-:W-:-:S03]  /*59250*/  IMAD.X R7, R73, 0x1, R0, P4 ;  /* 0x0000000149077824 */ /* 0x000fc600020e0600 */
[----:B------:R0:W-:Y:S01]  /*59260*/  STL.64 [R1+0x170], R4 ;  /* 0x0001700401007387 */ /* 0x0001e20000100a00 */
[C---:B------:R-:W-:Y:S01]  /*59270*/  IADD3 R54, P5, PT, R69.reuse, R68, RZ ;  /* 0x0000004445367210 */ /* 0x040fe20007fbe0ff */
[C---:B------:R-:W-:Y:S01]  /*59280*/  VIADD R71, R69.reuse, UR26 ;  /* 0x0000001a45477c36 */ /* 0x040fe20008000000 */
[----:B0-----:R-:W-:Y:S01]  /*59290*/  IADD3 R4, P4, PT, R69, R2, RZ ;  /* 0x0000000245047210 */ /* 0x001fe20007f9e0ff */
[----:B------:R-:W-:Y:S04]  /*592a0*/  STL.64 [R1+0x178], R6 ;  /* 0x0001780601007387 */ /* 0x000fe80000100a00 */
[C---:B------:R-:W-:Y:S01]  /*592b0*/  IMAD.X R5, R72.reuse, 0x1, R0, P4 ;  /* 0x0000000148057824 */ /* 0x040fe200020e0600 */
[----:B------:R-:W-:Y:S01]  /*592c0*/  SHF.R.S32.HI R73, RZ, 0x1f, R71 ;  /* 0x0000001fff497819 */ /* 0x000fe20000011447 */
[----:B------:R-:W-:-:S03]  /*592d0*/  IMAD.X R55, R72, 0x1, R3, P5 ;  /* 0x0000000148377824 */ /* 0x000fc600028e0603 */
[----:B------:R0:W-:Y:S01]  /*592e0*/  STL.64 [R1+0x168], R4 ;  /* 0x0001680401007387 */ /* 0x0001e20000100a00 */
[C---:B------:R-:W-:Y:S01]  /*592f0*/  VIADD R70, R71.reuse, UR26 ;  /* 0x0000001a47467c36 */ /* 0x040fe20008000000 */
[----:B0-----:R-:W-:-:S05]  /*59300*/  IADD3 R4, P5, PT, R71, R68, RZ ;  /* 0x0000004447047210 */ /* 0x001fca0007fbe0ff */
[--C-:B------:R-:W-:Y:S01]  /*59310*/  IMAD.X R5, R73, 0x1, R3.reuse, P5 ;  /* 0x0000000149057824 */ /* 0x100fe200028e0603 */
[----:B------:R-:W-:Y:S02]  /*59320*/  IADD3 R6, P4, PT, R71, R2, RZ ;  /* 0x0000000247067210 */ /* 0x000fe40007f9e0ff */
[----:B------:R-:W-:Y:S02]  /*59330*/  SHF.R.S32.HI R71, RZ, 0x1f, R70 ;  /* 0x0000001fff477819 */ /* 0x000fe40000011446 */
        /* <DEDUP_REMOVED lines=11> */
[----:B------:R-:W-:Y:S02]  /*593f0*/  IMAD.X R57, R71, 0x1, R0, P4 ;  /* 0x0000000147397824 */ /* 0x000fe400020e0600 */
        /* <DEDUP_REMOVED lines=15> */
[----:B----4-:R-:W-:-:S03]  /*594f0*/  IADD3 R4, P5, PT, R69, R68, RZ ;  /* 0x0000004445047210 */ /* 0x010fc60007fbe0ff */
[C---:B------:R-:W-:Y:S02]  /*59500*/  IMAD.X R7, R72.reuse, 0x1, R0, P4 ;  /* 0x0000000148077824 */ /* 0x040fe400020e0600 */
[----:B------:R-:W-:Y:S01]  /*59510*/  IMAD.X R5, R72, 0x1, R3, P5 ;  /* 0x0000000148057824 */ /* 0x000fe200028e0603 */
[----:B------:R-:W-:Y:S01]  /*59520*/  SHF.R.S32.HI R71, RZ, 0x1f, R70 ;  /* 0x0000001fff477819 */ /* 0x000fe20000011446 */
[C---:B------:R-:W-:Y:S01]  /*59530*/  VIADD R69, R70.reuse, UR26 ;  /* 0x0000001a46457c36 */ /* 0x040fe20008000000 */
[C---:B------:R-:W-:Y:S02]  /*59540*/  IADD3 R60, P4, PT, R70.reuse, R2, RZ ;  /* 0x00000002463c7210 */ /* 0x040fe40007f9e0ff */
[----:B------:R0:W-:Y:S01]  /*59550*/  STL.64 [R1+0x110], R4 ;  /* 0x0001100401007387 */ /* 0x0001e20000100a00 */
[----:B------:R-:W-:Y:S02]  /*59560*/  VIADD R92, R69, UR26 ;  /* 0x0000001a455c7c36 */ /* 0x000fe40008000000 */
[----:B------:R-:W-:Y:S01]  /*59570*/  IMAD.X R61, R71, 0x1, R0, P4 ;  /* 0x00000001473d7824 */ /* 0x000fe200020e0600 */
[----:B------:R4:W-:Y:S01]  /*59580*/  STL.64 [R1+0x118], R6 ;  /* 0x0001180601007387 */ /* 0x0009e20000100a00 */
[----:B0-----:R-:W-:Y:S01]  /*59590*/  IADD3 R4, P5, PT, R70, R68, RZ ;  /* 0x0000004446047210 */ /* 0x001fe20007fbe0ff */
[----:B------:R-:W-:Y:S01]  /*595a0*/  VIADD R88, R92, UR26 ;  /* 0x0000001a5c587c36 */ /* 0x000fe20008000000 */
[----:B------:R-:W-:Y:S01]  /*595b0*/  SHF.R.S32.HI R70, RZ, 0x1f, R69 ;  /* 0x0000001fff467819 */ /* 0x000fe20000011445 */
[----:B------:R-:W5:Y:S01]  /*595c0*/  LDL.LU R8, [R1+0x1604] ;  /* 0x0016040001087983 */ /* 0x000f620000300800 */
[----:B----4-:R-:W-:Y:S01]  /*595d0*/  IMAD.MOV.U32 R6, RZ, RZ, R62 ;  /* 0x000000ffff067224 */ /* 0x010fe200078e003e */
[----:B------:R-:W-:Y:S01]  /*595e0*/  IADD3 R62, P4, PT, R69, R2, RZ ;  /* 0x00000002453e7210 */ /* 0x000fe20007f9e0ff */
[----:B------:R-:W-:Y:S01]  /*595f0*/  IMAD.X R5, R71, 0x1, R3, P5 ;  /* 0x0000000147057824 */ /* 0x000fe200028e0603 */
[----:B------:R-:W-:Y:S01]  /*59600*/  IADD3 R64, P5, PT, R69, R68, RZ ;  /* 0x0000004445407210 */ /* 0x000fe20007fbe0ff */
[----:B------:R-:W-:Y:S01]  /*59610*/  IMAD.MOV.U32 R7, RZ, RZ, R63 ;  /* 0x000000ffff077224 */ /* 0x000fe200078e003f */
[----:B------:R-:W-:Y:S01]  /*59620*/  SHF.R.S32.HI R69, RZ, 0x1f, R92 ;  /* 0x0000001fff457819 */ /* 0x000fe2000001145c */
[----:B------:R-:W-:Y:S01]  /*59630*/  IMAD.X R63, R70, 0x1, R0, P4 ;  /* 0x00000001463f7824 */ /* 0x000fe200020e0600 */
[----:B------:R-:W-:Y:S01]  /*59640*/  IADD3 R66, P4, PT, R92, R2, RZ ;  /* 0x000000025c427210 */ /* 0x000fe20007f9e0ff */
[--C-:B------:R-:W-:Y:S01]  /*59650*/  IMAD.X R65, R70, 0x1, R3.reuse, P5 ;  /* 0x0000000146417824 */ /* 0x100fe200028e0603 */
[----:B------:R-:W-:Y:S01]  /*59660*/  IADD3 R92, P5, PT, R92, R68, RZ ;  /* 0x000000445c5c7210 */ /* 0x000fe20007fbe0ff */
[C---:B------:R-:W-:Y:S01]  /*59670*/  VIADD R84, R88.reuse, UR26 ;  /* 0x0000001a58547c36 */ /* 0x040fe20008000000 */
[----:B------:R-:W-:Y:S01]  /*59680*/  SHF.R.S32.HI R70, RZ, 0x1f, R88 ;  /* 0x0000001fff467819 */ /* 0x000fe20000011458 */
[C---:B------:R-:W-:Y:S01]  /*59690*/  IMAD.X R67, R69.reuse, 0x1, R0, P4 ;  /* 0x0000000145437824 */ /* 0x040fe200020e0600 */
[C---:B------:R-:W-:Y:S01]  /*596a0*/  IADD3 R90, P4, PT, R88.reuse, R2, RZ ;  /* 0x00000002585a7210 */ /* 0x040fe20007f9e0ff */
[--C-:B------:R-:W-:Y:S01]  /*596b0*/  IMAD.X R93, R69, 0x1, R3.reuse, P5 ;  /* 0x00000001455d7824 */ /* 0x100fe200028e0603 */
        /* <DEDUP_REMOVED lines=13> */
[----:B------:R0:W-:Y:S04]  /*59790*/  STL.64 [R1+0x100], R4 ;  /* 0x0001000401007387 */ /* 0x0001e80000100a00 */
[----:B------:R-:W-:Y:S01]  /*597a0*/  IMAD.X R81, R70, 0x1, R3, P5 ;  /* 0x0000000146517824 */ /* 0x000fe200028e0603 */
[----:B0-----:R-:W1:Y:S04]  /*597b0*/  LDL.LU R5, [R1+0x1600] ;  /* 0x0016000001057983 */ /* 0x001e680000300800 */
[----:B------:R-:W4:Y:S04]  /*597c0*/  LDL.LU R14, [R1+0x418] ;  /* 0x00041800010e7983 */ /* 0x000f280000300800 */
[----:B------:R-:W4:Y:S04]  /*597d0*/  LDL.LU R15, [R1+0x41c] ;  /* 0x00041c00010f7983 */ /* 0x000f280000300800 */
[----:B------:R-:W2:Y:S04]  /*597e0*/  LDL.LU R4, [R1+0x18] ;  /* 0x0000180001047983 */ /* 0x000ea80000300800 */
[----:B------:R-:W2:Y:S04]  /*597f0*/  LDL.LU R12, [R1+0x1c] ;  /* 0x00001c00010c7983 */ /* 0x000ea80000300800 */
[----:B------:R-:W3:Y:S04]  /*59800*/  LDL.LU.64 R10, [R1+0xa00] ;  /* 0x000a0000010a7983 */ /* 0x000ee80000300a00 */
[----:B------:R0:W-:Y:S04]  /*59810*/  STL [R1+0x16e0], R81 ;  /* 0x0016e05101007387 */ /* 0x0001e80000100800 */
[----:B0-----:R-:W3:Y:S01]  /*59820*/  LDL.LU R81, [R1+0x700] ;  /* 0x0007000001517983 */ /* 0x001ee20000300800 */
[----:B------:R-:W-:-:S02]  /*59830*/  SHF.R.S32.HI R71, RZ, 0x1f, R69 ;  /* 0x0000001fff477819 */ /* 0x000fc40000011445 */
[C---:B------:R-:W-:Y:S01]  /*59840*/  IADD3 R76, P5, PT, R69.reuse, R68, RZ ;  /* 0x00000044454c7210 */ /* 0x040fe20007fbe0ff */
[----:B------:R-:W-:Y:S01]  /*59850*/  IMAD.X R83, R70, 0x1, R0, P4 ;  /* 0x0000000146537824 */ /* 0x000fe200020e0600 */
[----:B------:R-:W-:-:S03]  /*59860*/  IADD3 R78, P4, PT, R69, R2, RZ ;  /* 0x00000002454e7210 */ /* 0x000fc60007f9e0ff */
[----:B------:R-:W-:Y:S02]  /*59870*/  IMAD.X R77, R71, 0x1, R3, P5 ;  /* 0x00000001474d7824 */ /* 0x000fe400028e0603 */
[----:B------:R-:W-:-:S03]  /*59880*/  VIADD R69, R69, UR26 ;  /* 0x0000001a45457c36 */ /* 0x000fc60008000000 */
[----:B------:R0:W-:Y:S01]  /*59890*/  STL [R1+0x16dc], R77 ;  /* 0x0016dc4d01007387 */ /* 0x0001e20000100800 */
[----:B------:R-:W-:Y:S01]  /*598a0*/  IMAD.X R79, R71, 0x1, R0, P4 ;  /* 0x00000001474f7824 */ /* 0x000fe200020e0600 */
[----:B------:R-:W-:Y:S01]  /*598b0*/  SHF.R.S32.HI R73, RZ, 0x1f, R69 ;  /* 0x0000001fff497819 */ /* 0x000fe20000011445 */
[C---:B------:R-:W-:Y:S01]  /*598c0*/  VIADD R71, R69.reuse, UR26 ;  /* 0x0000001a45477c36 */ /* 0x040fe20008000000 */
[C---:B------:R-:W-:Y:S01]  /*598d0*/  IADD3 R74, P4, PT, R69.reuse, R2, RZ ;  /* 0x00000002454a7210 */ /* 0x040fe20007f9e0ff */
[----:B0-----:R-:W3:Y:S01]  /*598e0*/  LDL.LU R77, [R1+0x704] ;  /* 0x00070400014d7983 */ /* 0x001ee20000300800 */
[----:B------:R-:W-:-:S03]  /*598f0*/  IADD3 R72, P5, PT, R69, R68, RZ ;  /* 0x0000004445487210 */ /* 0x000fc60007fbe0ff */
[----:B------:R-:W-:Y:S01]  /*59900*/  IMAD.X R75, R73, 0x1, R0, P4 ;  /* 0x00000001494b7824 */ /* 0x000fe200020e0600 */
[C---:B------:R-:W-:Y:S02]  /*59910*/  IADD3 R70, P4, PT, R71.reuse, R2, RZ ;  /* 0x0000000247467210 */ /* 0x040fe40007f9e0ff */
[----:B------:R-:W-:Y:S02]  /*59920*/  IADD3 R68, P6, PT, R71, R68, RZ ;  /* 0x0000004447447210 */ /* 0x000fe40007fde0ff */
[----:B------:R-:W-:Y:S01]  /*59930*/  SHF.R.S32.HI R2, RZ, 0x1f, R71 ;  /* 0x0000001fff027819 */ /* 0x000fe20000011447 */
[----:B------:R-:W-:-:S04]  /*59940*/  IMAD.X R73, R73, 0x1, R3, P5 ;  /* 0x0000000149497824 */ /* 0x000fc800028e0603 */
[C---:B------:R-:W-:Y:S02]  /*59950*/  IMAD.X R69, R2.reuse, 0x1, R3, P6 ;  /* 0x0000000102457824 */ /* 0x040fe400030e0603 */
[----:B------:R-:W-:Y:S01]  /*59960*/  IMAD.X R71, R2, 0x1, R0, P4 ;  /* 0x0000000102477824 */ /* 0x000fe200020e0600 */
[----:B-----5:R-:W-:Y:S01]  /*59970*/  ISETP.GE.AND P5, PT, R8, UR4, PT ;  /* 0x0000000408007c0c */ /* 0x020fe2000bfa6270 */
[----:B------:R-:W0:Y:S01]  /*59980*/  LDCU UR4, c[0x0][0x39c] ;  /* 0x00007380ff0477ac */ /* 0x000e220008000800 */
[----:B------:R-:W5:Y:S04]  /*59990*/  LDL.LU.64 R8, [R1+0x9f8] ;  /* 0x0009f80001087983 */ /* 0x000f680000300a00 */
[----:B------:R-:W0:Y:S01]  /*599a0*/  LDL.LU R3, [R1+0x1634] ;  /* 0x0016340001037983 */ /* 0x000e220000300800 */
[----:B-1----:R-:W-:Y:S01]  /*599b0*/  ISETP.GE.AND P4, PT, R5, UR5, PT ;  /* 0x0000000505007c0c */ /* 0x002fe2000bf86270 */
[----:B------:R-:W1:Y:S02]  /*599c0*/  LDCU UR5, c[0x0][0x39c] ;  /* 0x00007380ff0577ac */ /* 0x000e640008000800 */
[----:B------:R-:W5:Y:S04]  /*599d0*/  LDL.LU R5, [R1+0x420] ;  /* 0x0004200001057983 */ /* 0x000f680000300800 */
[----:B------:R-:W5:Y:S01]  /*599e0*/  LDL.LU R13, [R1+0x424] ;  /* 0x00042400010d7983 */ /* 0x000f620000300800 */
[----:B----4-:R-:W-:-:S03]  /*599f0*/  F2FP.SATFINITE.E4M3.F32.PACK_AB_MERGE_C R0, R15, R14, RZ ;  /* 0x0000000e0f00723e */ /* 0x010fc600048070ff */
[----:B------:R-:W4:Y:S01]  /*59a00*/  LDL.LU.64 R16, [R1+0x9f0] ;  /* 0x0009f00001107983 */ /* 0x000f220000300a00 */
[----:B--2---:R-:W-:Y:S02]  /*59a10*/  F2FP.SATFINITE.E4M3.F32.PACK_AB_MERGE_C R2, R12, R4, RZ ;  /* 0x000000040c02723e */ /* 0x004fe400048070ff */
[----:B---3--:R-:W-:Y:S01]  /*59a20*/  ISETP.LT.AND P6, PT, R81, UR6, !P5 ;  /* 0x0000000651007c0c */ /* 0x008fe2000efc1270 */
[----:B------:R-:W2:-:S12]  /*59a30*/  LDCU UR6, c[0x0][0x398] ;  /* 0x00007300ff0677ac */ /* 0x000e980008000800 */
[----:B------:R3:W-:Y:S04]  /*59a40*/  @P6 STG.E.U8 desc[UR20][R6.64], R0 ;  /* 0x0000000006006986 */ /* 0x0007e8000c101114 */
[----:B---3--:R-:W3:Y:S04]  /*59a50*/  LDL.LU.64 R6, [R1+0x9e8] ;  /* 0x0009e80001067983 */ /* 0x008ee80000300a00 */
[----:B------:R-:W3:Y:S04]  /*59a60*/  LDL.LU R4, [R1+0x20] ;  /* 0x0000200001047983 */ /* 0x000ee80000300800 */
[----:B------:R-:W3:Y:S01]  /*59a70*/  LDL.LU R12, [R1+0x24] ;  /* 0x00002400010c7983 */ /* 0x000ee20000300800 */
[----:B------:R-:W-:Y:S01]  /*59a80*/  ISETP.LT.AND P5, PT, R77, UR7, !P5 ;  /* 0x000000074d007c0c */ /* 0x000fe2000efa1270 */
[----:B------:R-:W0:Y:S02]  /*59a90*/  LDCU UR7, c[0x0][0x398] ;  /* 0x00007300ff0777ac */ /* 0x000e240008000800 */
[----:B------:R-:W1:Y:S01]  /*59aa0*/  LDL.LU R14, [R1+0x1678] ;  /* 0x00167800010e7983 */ /* 0x000e620000300800 */
[----:B------:R-:W-:Y:S01]  /*59ab0*/  ISETP.LT.AND P6, PT, R81, UR9, !P4 ;  /* 0x0000000951007c0c */ /* 0x000fe2000e7c1270 */
[----:B------:R-:W0:Y:S01]  /*59ac0*/  LDCU UR9, c[0x0][0x398] ;  /* 0x00007300ff0977ac */ /* 0x000e220008000800 */
[----:B------:R-:W-:-:S04]  /*59ad0*/  PRMT R0, R0, 0x9910, RZ ;  /* 0x0000991000007816 */ /* 0x000fc800000000ff */
[----:B------:R-:W-:-:S03]  /*59ae0*/  SHF.R.S32.HI R0, RZ, 0x8, R0 ;  /* 0x00000008ff007819 */ /* 0x000fc60000011400 */
[----:B------:R2:W-:Y:S02]  /*59af0*/  @P5 STG.E.U8 desc[UR20][R10.64], R2 ;  /* 0x000000020a005986 */ /* 0x0005e4000c101114 */
[----:B--2---:R-:W-:Y:S01]  /*59b00*/  ISETP.LT.AND P4, PT, R77, UR6, !P4 ;  /* 0x000000064d007c0c */ /* 0x004fe2000e781270 */
[----:B------:R-:W2:Y:S01]  /*59b10*/  LDCU UR6, c[0x0][0x398] ;  /* 0x00007300ff0677ac */ /* 0x000ea20008000800 */
[----:B------:R-:W2:Y:S01]  /*59b20*/  LDL.LU.64 R10, [R1+0x9e0] ;  /* 0x0009e000010a7983 */ /* 0x000ea20000300a00 */
[----:B------:R-:W-:-:S04]  /*59b30*/  PRMT R2, R2, 0x9910, RZ ;  /* 0x0000991002027816 */ /* 0x000fc800000000ff */
[----:B------:R-:W-:Y:S01]  /*59b40*/  SHF.R.S32.HI R2, RZ, 0x8, R2 ;  /* 0x00000008ff027819 */ /* 0x000fe20000011402 */
[----:B-----5:R5:W-:Y:S01]  /*59b50*/  @P6 STG.E.U8 desc[UR20][R8.64], R0 ;  /* 0x0000000008006986 */ /* 0x020be2000c101114 */
[----:B0-----:R-:W-:Y:S01]  /*59b60*/  ISETP.GE.AND P5, PT, R3, UR4, PT ;  /* 0x0000000403007c0c */ /* 0x001fe2000bfa6270 */
[----:B------:R-:W0:Y:S03]  /*59b70*/  LDCU UR4, c[0x0][0x39c] ;  /* 0x00007380ff0477ac */ /* 0x000e260008000800 */
[----:B------:R-:W-:Y:S01]  /*59b80*/  ISETP.LT.AND P6, PT, R81, UR7, !P5 ;  /* 0x0000000751007c0c */ /* 0x000fe2000efc1270 */
[----:B------:R-:W0:Y:S01]  /*59b90*/  LDCU UR7, c[0x0][0x398] ;  /* 0x00007300ff0777ac */ /* 0x000e220008000800 */
[----:B-----5:R-:W5:Y:S04]  /*59ba0*/  LDL.LU.64 R8, [R1+0x9d8] ;  /* 0x0009d80001087983 */ /* 0x020f680000300a00 */
[----:B------:R-:W0:Y:S01]  /*59bb0*/  LDL.LU R3, [R1+0x15a8] ;  /* 0x0015a80001037983 */ /* 0x000e220000300800 */
[----:B------:R-:W-:-:S03]  /*59bc0*/  F2FP.SATFINITE.E4M3.F32.PACK_AB_MERGE_C R0, R13, R5, RZ ;  /* 0x000000050d00723e */ /* 0x000fc600048070ff */
[----:B------:R-:W5:Y:S04]  /*59bd0*/  LDL.LU R5, [R1+0x428] ;  /* 0x0004280001057983 */ /* 0x000f680000300800 */
[----:B------:R-:W5:Y:S04]  /*59be0*/  LDL.LU R13, [R1+0x42c] ;  /* 0x00042c00010d7983 */ /* 0x000f680000300800 */
[----:B----4-:R4:W-:Y:S04]  /*59bf0*/  @P4 STG.E.U8 desc[UR20][R16.64], R2 ;  /* 0x0000000210004986 */ /* 0x0109e8000c101114 */
[----:B----4-:R-:W4:Y:S04]  /*59c00*/  LDL.LU.64 R16, [R1+0x9d0] ;  /* 0x0009d00001107983 */ /* 0x010f280000300a00 */
[----:B---3--:R3:W-:Y:S01]  /*59c10*/  @P6 STG.E.U8 desc[UR20][R6.64], R0 ;  /* 0x0000000006006986 */ /* 0x0087e2000c101114 */
[----:B------:R-:W-:-:S03]  /*59c20*/  F2FP.SATFINITE.E4M3.F32.PACK_AB_MERGE_C R2, R12, R4, RZ ;  /* 0x000000040c02723e */ /* 0x000fc600048070ff */
[----:B---3--:R-:W3:Y:S04]  /*59c30*/  LDL.LU.64 R6, [R1+0x9c8] ;  /* 0x0009c80001067983 */ /* 0x008ee80000300a00 */
[----:B------:R-:W3:Y:S04]  /*59c40*/  LDL.LU R4, [R1+0x28] ;  /* 0x0000280001047983 */ /* 0x000ee80000300800 */
[----:B------:R-:W3:Y:S01]  /*59c50*/  LDL.LU R12, [R1+0x2c] ;  /* 0x00002c00010c7983 */ /* 0x000ee20000300800 */
[----:B-1----:R-:W-:Y:S01]  /*59c60*/  ISETP.GE.AND P4, PT, R14, UR5, PT ;  /* 0x000000050e007c0c */ /* 0x002fe2000bf86270 */
[----:B------:R-:W1:Y:S01]  /*59c70*/  LDCU UR5, c[0x0][0x39c] ;  /* 0x00007380ff0577ac */ /* 0x000e620008000800 */
[----:B------:R-:W-:Y:S01]  /*59c80*/  ISETP.LT.AND P5, PT, R77, UR9, !P5 ;  /* 0x000000094d007c0c */ /* 0x000fe2000efa1270 */
[----:B------:R-:W1:Y:S01]  /*59c90*/  LDL.LU R14, [R1+0x15e8] ;  /* 0x0015e800010e7983 */ /* 0x000e620000300800 */
[----:B------:R-:W-:Y:S01]  /*59ca0*/  ISETP.LT.AND P6, PT, R81, UR10, !P4 ;  /* 0x0000000a51007c0c */ /* 0x000fe2000e7c1270 */
[----:B------:R-:W0:Y:S01]  /*59cb0*/  LDCU UR9, c[0x0][0x398] ;  /* 0x00007300ff0977ac */ /* 0x000e220008000800 */
[----:B------:R-:W-:Y:S01]  /*59cc0*/  PRMT R0, R0, 0x9910, RZ ;  /* 0x0000991000007816 */ /* 0x000fe200000000ff */
[----:B------:R-:W0:Y:S03]  /*59cd0*/  LDCU UR10, c[0x0][0x398] ;  /* 0x00007300ff0a77ac */ /* 0x000e260008000800 */
[----:B------:R-:W-:-:S05]  /*59ce0*/  SHF.R.S32.HI R0, RZ, 0x8, R0 ;  /* 0x00000008ff007819 */ /* 0x000fca0000011400 */
[----:B--2---:R2:W-:Y:S01]  /*59cf0*/  @P5 STG.E.U8 desc[UR20][R10.64], R2 ;  /* 0x000000020a005986 */ /* 0x0045e2000c101114 */
[----:B------:R-:W-:Y:S01]  /*59d00*/  ISETP.LT.AND P4, PT, R77, UR6, !P4 ;  /* 0x000000064d007c0c */ /* 0x000fe2000e781270 */
[----:B------:R-:W0:Y:S02]  /*59d10*/  LDCU UR6, c[0x0][0x398] ;  /* 0x00007300ff0677ac */ /* 0x000e240008000800 */
[----:B--2---:R-:W2:Y:S01]  /*59d20*/  LDL.LU.64 R10, [R1+0x9c0] ;  /* 0x0009c000010a7983 */ /* 0x004ea20000300a00 */
        /* <DEDUP_REMOVED lines=167> */
[----:B-----5:R-:W5:Y:S01]  /*5a7a0*/  LDL.LU.64 R8, [R1+0x918] ;  /* 0x0009180001087983 */ /* 0x020f620000300a00 */
[----:B------:R-:W-:-:S03]  /*5a7b0*/  F2FP.SATFINITE.E4M3.F32.PACK_AB_MERGE_C R0, R13, R5, RZ ;  /* 0x000000050d00723e */ /* 0x000fc600048070ff */
[----:B------:R-:W0:Y:S04]  /*5a7c0*/  LDL.LU R3, [R1+0x15f8] ;  /* 0x0015f80001037983 */ /* 0x000e280000300800 */
        /* <DEDUP_REMOVED lines=233> */
[----:B------:R-:W-:Y:S01]  /*5b660*/  ISETP.LT.AND P5, PT, R77, UR9, !P5 ;  /* 0x000000094d007c0c */ /* 0x000fe2000efa1270 */
[----:B------:R-:W0:Y:S01]  /*5b670*/  LDCU UR9, c[0x0][0x398] ;  /* 0x00007300ff0977ac */ /* 0x000e220008000800 */
[----:B-1----:R-:W-:-:S02]  /*5b680*/  ISETP.GE.AND P4, PT, R14, UR5, PT ;  /* 0x000000050e007c0c */ /* 0x002fc4000bf86270 */
[----:B------:R-:W3:Y:S01]  /*5b690*/  LDL.LU R14, [R1+0x1614] ;  /* 0x00161400010e7983 */ /* 0x000ee20000300800 */
[----:B------:R-:W-:Y:S01]  /*5b6a0*/  PRMT R0, R0, 0x9910, RZ ;  /* 0x0000991000007816 */ /* 0x000fe200000000ff */
[----:B------:R-:W1:Y:S01]  /*5b6b0*/  LDCU UR5, c[0x0][0x39c] ;  /* 0x00007380ff0577ac */ /* 0x000e620008000800 */
[----:B------:R-:W-:Y:S02]  /*5b6c0*/  ISETP.LT.AND P6, PT, R81, UR10, !P4 ;  /* 0x0000000a51007c0c */ /* 0x000fe4000e7c1270 */
[----:B------:R-:W-:Y:S01]  /*5b6d0*/  SHF.R.S32.HI R0, RZ, 0x8, R0 ;  /* 0x00000008ff007819 */ /* 0x000fe20000011400 */
[----:B------:R-:W0:Y:S03]  /*5b6e0*/  LDCU UR10, c[0x0][0x398] ;  /* 0x00007300ff0a77ac */ /* 0x000e260008000800 */
        /* <DEDUP_REMOVED lines=192> */
[----:B--2---:R2:W-:Y:S04]  /*5c2f0*/  @P5 STG.E.U8 desc[UR20][R10.64], R2 ;  /* 0x000000020a005986 */ /* 0x0045e8000c101114 */
[----:B--2---:R-:W2:Y:S01]  /*5c300*/  LDL.LU.64 R10, [R1+0x760] ;  /* 0x00076000010a7983 */ /* 0x004ea20000300a00 */
[----:B------:R-:W-:Y:S01]  /*5c310*/  ISETP.LT.AND P4, PT, R77, UR6, !P4 ;  /* 0x000000064d007c0c */ /* 0x000fe2000e781270 */
[----:B------:R-:W0:Y:S01]  /*5c320*/  LDCU UR6, c[0x0][0x398] ;  /* 0x00007300ff0677ac */ /* 0x000e220008000800 */
        /* <DEDUP_REMOVED lines=57> */
[----:B------:R-:W-:-:S06]  /*5c6c0*/  ISETP.LT.AND P6, PT, R81, UR10, !P4 ;  /* 0x0000000a51007c0c */ /* 0x000fcc000e7c1270 */
[----:B--2---:R2:W-:Y:S01]  /*5c6d0*/  @P5 STG.E.U8 desc[UR20][R10.64], R2 ;  /* 0x000000020a005986 */ /* 0x0045e2000c101114 */
[----:B------:R-:W-:Y:S01]  /*5c6e0*/  SHF.R.S32.HI R0, RZ, 0x8, R0 ;  /* 0x00000008ff007819 */ /* 0x000fe20000011400 */
[----:B------:R-:W0:Y:S02]  /*5c6f0*/  LDCU UR10, c[0x0][0x398] ;  /* 0x00007300ff0a77ac */ /* 0x000e240008000800 */
        /* <DEDUP_REMOVED lines=57> */
[----:B------:R-:W-:Y:S01]  /*5ca90*/  PRMT R0, R0, 0x9910, RZ ;  /* 0x0000991000007816 */ /* 0x000fe200000000ff */
[----:B------:R-:W1:Y:S01]  /*5caa0*/  LDCU UR5, c[0x0][0x39c] ;  /* 0x00007380ff0577ac */ /* 0x000e620008000800 */
[----:B------:R-:W-:-:S07]  /*5cab0*/  ISETP.LT.AND P6, PT, R81, UR10, !P4 ;  /* 0x0000000a51007c0c */ /* 0x000fce000e7c1270 */
[----:B--2---:R2:W-:Y:S01]  /*5cac0*/  @P5 STG.E.U8 desc[UR20][R10.64], R2 ;  /* 0x000000020a005986 */ /* 0x0045e2000c101114 */
[----:B------:R-:W-:Y:S01]  /*5cad0*/  SHF.R.S32.HI R0, RZ, 0x8, R0 ;  /* 0x00000008ff007819 */ /* 0x000fe20000011400 */
[----:B------:R-:W0:Y:S02]  /*5cae0*/  LDCU UR10, c[0x0][0x398] ;  /* 0x00007300ff0a77ac */ /* 0x000e240008000800 */
[----:B--2---:R-:W1:Y:S01]  /*5caf0*/  LDL.LU R10, [R1+0x160c] ;  /* 0x00160c00010a7983 */ /* 0x004e620000300800 */
[----:B------:R-:W-:Y:S01]  /*5cb00*/  ISETP.LT.AND P4, PT, R77, UR6, !P4 ;  /* 0x000000064d007c0c */ /* 0x000fe2000e781270 */
[----:B------:R-:W2:Y:S02]  /*5cb10*/  LDCU UR6, c[0x0][0x398] ;  /* 0x00007300ff0677ac */ /* 0x000ea40008000800 */
        /* <DEDUP_REMOVED lines=19> */
[----:B------:R-:W3:Y:S04]  /*5cc50*/  LDL.LU R12, [R1+0xec] ;  /* 0x0000ec00010c7983 */ /* 0x000ee80000300800 */
[----:B------:R-:W3:Y:S01]  /*5cc60*/  LDL.LU R4, [R1+0x1664] ;  /* 0x0016640001047983 */ /* 0x000ee20000300800 */
[----:B------:R-:W-:Y:S01]  /*5cc70*/  ISETP.LT.AND P5, PT, R77, UR9, !P5 ;  /* 0x000000094d007c0c */ /* 0x000fe2000efa1270 */
[----:B------:R-:W0:Y:S01]  /*5cc80*/  LDCU UR9, c[0x0][0x398] ;  /* 0x00007300ff0977ac */ /* 0x000e220008000800 */
[----:B------:R-:W-:-:S02]  /*5cc90*/  PRMT R0, R0, 0x9910, RZ ;  /* 0x0000991000007816 */ /* 0x000fc400000000ff */
[----:B-1----:R-:W-:Y:S01]  /*5cca0*/  ISETP.GE.AND P4, PT, R10, UR5, PT ;  /* 0x000000050a007c0c */ /* 0x002fe2000bf86270 */
[----:B------:R-:W1:Y:S03]  /*5ccb0*/  LDCU UR5, c[0x0][0x39c] ;  /* 0x00007380ff0577ac */ /* 0x000e660008000800 */
[----:B------:R-:W-:-:S05]  /*5ccc0*/  ISETP.LT.AND P6, PT, R81, UR10, !P4 ;  /* 0x0000000a51007c0c */ /* 0x000fca000e7c1270 */
[----:B--2---:R2:W-:Y:S01]  /*5ccd0*/  @P5 STG.E.U8 desc[UR20][R14.64], R2 ;  /* 0x000000020e005986 */ /* 0x0045e2000c101114 */
[----:B------:R-:W-:Y:S01]  /*5cce0*/  SHF.R.S32.HI R0, RZ, 0x8, R0 ;  /* 0x00000008ff007819 */ /* 0x000fe20000011400 */
[----:B------:R-:W0:Y:S01]  /*5ccf0*/  LDCU UR10, c[0x0][0x398] ;  /* 0x00007300ff0a77ac */ /* 0x000e220008000800 */
[----:B------:R-:W-:Y:S01]  /*5cd00*/  ISETP.LT.AND P4, PT, R77, UR6, !P4 ;  /* 0x000000064d007c0c */ /* 0x000fe2000e781270 */
[----:B------:R-:W0:Y:S01]  /*5cd10*/  LDCU UR6, c[0x0][0x398] ;  /* 0x00007300ff0677ac */ /* 0x000e220008000800 */
        /* <DEDUP_REMOVED lines=14> */
[----:B---3--:R3:W-:Y:S01]  /*5ce00*/  @P6 STG.E.U8 desc[UR20][R6.64], R0 ;  /* 0x0000000006006986 */ /* 0x0087e2000c101114 */
[----:B----4-:R-:W-:-:S02]  /*5ce10*/  F2FP.SATFINITE.E4M3.F32.PACK_AB_MERGE_C R2, R12, R11, RZ ;  /* 0x0000000b0c02723e */ /* 0x010fc400048070ff */
[----:B-1----:R-:W-:Y:S01]  /*5ce20*/  ISETP.GE.AND P4, PT, R4, UR5, PT ;  /* 0x0000000504007c0c */ /* 0x002fe2000bf86270 */
[----:B------:R-:W1:Y:S01]  /*5ce30*/  LDCU UR5, c[0x0][0x39c] ;  /* 0x00007380ff0577ac */ /* 0x000e620008000800 */
[----:B------:R-:W4:Y:S04]  /*5ce40*/  LDL.LU.64 R4, [R1+0x6a8] ;  /* 0x0006a80001047983 */ /* 0x000f280000300a00 */
[----:B---3--:R-:W3:Y:S04]  /*5ce50*/  LDL.LU.64 R6, [R1+0x6a0] ;  /* 0x0006a00001067983 */ /* 0x008ee80000300a00 */
[----:B------:R-:W3:Y:S04]  /*5ce60*/  LDL.LU R16, [R1+0xf0] ;  /* 0x0000f00001107983 */ /* 0x000ee80000300800 */
[----:B------:R-:W3:Y:S04]  /*5ce70*/  LDL.LU R17, [R1+0xf4] ;  /* 0x0000f40001117983 */ /* 0x000ee80000300800 */
[----:B------:R-:W1:Y:S01]  /*5ce80*/  LDL.LU R12, [R1+0x15d4] ;  /* 0x0015d400010c7983 */ /* 0x000e620000300800 */
[----:B------:R-:W-:Y:S01]  /*5ce90*/  ISETP.LT.AND P5, PT, R77, UR9, !P5 ;  /* 0x000000094d007c0c */ /* 0x000fe2000efa1270 */
[----:B------:R-:W0:Y:S01]  /*5cea0*/  LDCU UR9, c[0x0][0x398] ;  /* 0x00007300ff0977ac */ /* 0x000e220008000800 */
[----:B------:R-:W-:-:S02]  /*5ceb0*/  ISETP.LT.AND P6, PT, R81, UR10, !P4 ;  /* 0x0000000a51007c0c */ /* 0x000fc4000e7c1270 */
        /* <DEDUP_REMOVED lines=11> */
[----:B------:R-:W0:Y:S02]  /*5cf70*/  LDCU UR4, c[0x0][0x39c] ;  /* 0x00007380ff0477ac */ /* 0x000e240008000800 */
[----:B-----5:R-:W5:Y:S01]  /*5cf80*/  LDL.LU.64 R8, [R1+0x690] ;  /* 0x0006900001087983 */ /* 0x020f620000300a00 */
[----:B------:R-:W-:-:S03]  /*5cf90*/  F2FP.SATFINITE.E4M3.F32.PACK_AB_MERGE_C R0, R13, R3, RZ ;  /* 0x000000030d00723e */ /* 0x000fc600048070ff */
[----:B------:R-:W5:Y:S04]  /*5cfa0*/  LDL.LU R10, [R1+0x4f8] ;  /* 0x0004f800010a7983 */ /* 0x000f680000300800 */
[----:B------:R-:W5:Y:S04]  /*5cfb0*/  LDL.LU R11, [R1+0x4fc] ;  /* 0x0004fc00010b7983 */ /* 0x000f680000300800 */
[----:B------:R-:W0:Y:S04]  /*5cfc0*/  LDL.LU R3, [R1+0x1344] ;  /* 0x0013440001037983 */ /* 0x000e280000300800 */
[----:B----4-:R4:W-:Y:S04]  /*5cfd0*/  @P4 STG.E.U8 desc[UR20][R4.64], R2 ;  /* 0x0000000204004986 */ /* 0x0109e8000c101114 */
[----:B----4-:R-:W4:Y:S01]  /*5cfe0*/  LDL.LU.64 R4, [R1+0x688] ;  /* 0x0006880001047983 */ /* 0x010f220000300a00 */
[----:B-1----:R-:W-:Y:S01]  /*5cff0*/  ISETP.GE.AND P4, PT, R12, UR5, PT ;  /* 0x000000050c007c0c */ /* 0x002fe2000bf86270 */
[----:B------:R-:W1:Y:S02]  /*5d000*/  LDCU UR5, c[0x0][0x39c] ;  /* 0x00007380ff0577ac */ /* 0x000e640008000800 */
[----:B------:R-:W4:Y:S01]  /*5d010*/  LDL.LU.64 R12, [R1+0x680] ;  /* 0x00068000010c7983 */ /* 0x000f220000300a00 */
[----:B------:R-:W-:-:S02]  /*5d020*/  ISETP.LT.AND P6, PT, R81, UR7, !P5 ;  /* 0x0000000751007c0c */ /* 0x000fc4000efc1270 */
[----:B------:R-:W-:Y:S01]  /*5d030*/  ISETP.LT.AND P5, PT, R77, UR9, !P5 ;  /* 0x000000094d007c0c */ /* 0x000fe2000efa1270 */
[----:B------:R-:W0:Y:S01]  /*5d040*/  LDCU UR7, c[0x0][0x398] ;  /* 0x00007300ff0777ac */ /* 0x000e220008000800 */
[----:B---3--:R-:W-:Y:S01]  /*5d050*/  F2FP.SATFINITE.E4M3.F32.PACK_AB_MERGE_C R2, R17, R16, RZ ;  /* 0x000000101102723e */ /* 0x008fe200048070ff */
[----:B------:R-:W3:Y:S08]  /*5d060*/  LDCU UR9, c[0x0][0x398] ;  /* 0x00007300ff0977ac */ /* 0x000ef00008000800 */
[----:B------:R1:W-:Y:S01]  /*5d070*/  @P6 STG.E.U8 desc[UR20][R6.64], R0 ;  /* 0x0000000006006986 */ /* 0x0003e2000c101114 */
[----:B------:R-:W-:Y:S01]  /*5d080*/  ISETP.LT.AND P6, PT, R81, UR10, !P4 ;  /* 0x0000000a51007c0c */ /* 0x000fe2000e7c1270 */
[----:B------:R-:W0:Y:S01]  /*5d090*/  LDCU UR10, c[0x0][0x398] ;  /* 0x00007300ff0a77ac */ /* 0x000e220008000800 */
[----:B------:R-:W-:Y:S01]  /*5d0a0*/  ISETP.LT.AND P4, PT, R77, UR6, !P4 ;  /* 0x000000064d007c0c */ /* 0x000fe2000e781270 */
[----:B------:R-:W0:Y:S01]  /*5d0b0*/  LDCU UR6, c[0x0][0x398] ;  /* 0x00007300ff0677ac */ /* 0x000e220008000800 */
[----:B-1----:R-:W-:Y:S01]  /*5d0c0*/  PRMT R0, R0, 0x9910, RZ ;  /* 0x0000991000007816 */ /* 0x002fe200000000ff */
[----:B--2---:R1:W-:Y:S03]  /*5d0d0*/  @P5 STG.E.U8 desc[UR20][R14.64], R2 ;  /* 0x000000020e005986 */ /* 0x0043e6000c101114 */
[----:B------:R-:W-:Y:S01]  /*5d0e0*/  SHF.R.S32.HI R0, RZ, 0x8, R0 ;  /* 0x00000008ff007819 */ /* 0x000fe20000011400 */
[----:B------:R-:W2:Y:S04]  /*5d0f0*/  LDL.LU R6, [R1+0xf8] ;  /* 0x0000f80001067983 */ /* 0x000ea80000300800 */
[----:B------:R-:W2:Y:S04]  /*5d100*/  LDL.LU R7, [R1+0xfc] ;  /* 0x0000fc0001077983 */ /* 0x000ea80000300800 */
[----:B------:R-:W2:Y:S01]  /*5d110*/  LDL.LU R17, [R1+0x1340] ;  /* 0x0013400001117983 */ /* 0x000ea20000300800 */
[----:B-1----:R-:W-:-:S03]  /*5d120*/  PRMT R2, R2, 0x9910, RZ ;  /* 0x0000991002027816 */ /* 0x002fc600000000ff */
[----:B------:R-:W2:Y:S01]  /*5d130*/  LDL.LU.64 R14, [R1+0x670] ;  /* 0x00067000010e7983 */ /* 0x000ea20000300a00 */
[----:B------:R-:W-:-:S03]  /*5d140*/  SHF.R.S32.HI R2, RZ, 0x8, R2 ;  /* 0x00000008ff027819 */ /* 0x000fc60000011402 */
[----:B-----5:R1:W-:Y:S01]  /*5d150*/  @P6 STG.E.U8 desc[UR20][R8.64], R0 ;  /* 0x0000000008006986 */ /* 0x0203e2000c101114 */
[----:B0-----:R-:W-:-:S03]  /*5d160*/  ISETP.GE.AND P5, PT, R3, UR4, PT ;  /* 0x0000000403007c0c */ /* 0x001fc6000bfa6270 */
[----:B-1----:R-:W5:Y:S01]  /*5d170*/  LDL.LU.64 R8, [R1+0x1820] ;  /* 0x0018200001087983 */ /* 0x002f620000300a00 */
[----:B------:R-:W-:Y:S01]  /*5d180*/  F2FP.SATFINITE.E4M3.F32.PACK_AB_MERGE_C R0, R11, R10, RZ ;  /* 0x0000000a0b00723e */ /* 0x000fe200048070ff */
[----:B------:R-:W0:Y:S01]  /*5d190*/  LDCU UR4, c[0x0][0x39c] ;  /* 0x00007380ff0477ac */ /* 0x000e220008000800 */
[----:B------:R-:W-:Y:S01]  /*5d1a0*/  ISETP.LT.AND P6, PT, R81, UR7, !P5 ;  /* 0x0000000751007c0c */ /* 0x000fe2000efc1270 */
[----:B------:R-:W0:Y:S01]  /*5d1b0*/  LDL.LU R3, [R1+0x164c] ;  /* 0x00164c0001037983 */ /* 0x000e220000300800 */
[----:B------:R-:W1:Y:S03]  /*5d1c0*/  LDCU UR7, c[0x0][0x398] ;  /* 0x00007300ff0777ac */ /* 0x000e660008000800 */
[----:B------:R-:W5:Y:S04]  /*5d1d0*/  LDL.LU R16, [R1+0x304] ;  /* 0x0003040001107983 */ /* 0x000f680000300800 */
[----:B------:R-:W5:Y:S04]  /*5d1e0*/  LDL.LU.64 R10, [R1+0x668] ;  /* 0x00066800010a7983 */ /* 0x000f680000300a00 */
[----:B----4-:R4:W-:Y:S04]  /*5d1f0*/  @P4 STG.E.U8 desc[UR20][R4.64], R2 ;  /* 0x0000000204004986 */ /* 0x0109e8000c101114 */
[----:B------:R1:W-:Y:S04]  /*5d200*/  @P6 STG.E.U8 desc[UR20][R12.64], R0 ;  /* 0x000000000c006986 */ /* 0x0003e8000c101114 */
[----:B----4-:R-:W4:Y:S04]  /*5d210*/  LDL.LU.64 R4, [R1+0x1818] ;  /* 0x0018180001047983 */ /* 0x010f280000300a00 */
[----:B-1----:R-:W4:Y:S01]  /*5d220*/  LDL.LU.64 R12, [R1+0x1810] ;  /* 0x00181000010c7983 */ /* 0x002f220000300a00 */
[----:B---3--:R-:W-:Y:S01]  /*5d230*/  ISETP.LT.AND P5, PT, R77, UR9, !P5 ;  /* 0x000000094d007c0c */ /* 0x008fe2000efa1270 */
[----:B------:R-:W1:Y:S01]  /*5d240*/  LDCU UR9, c[0x0][0x398] ;  /* 0x00007300ff0977ac */ /* 0x000e620008000800 */
[----:B------:R-:W-:-:S04]  /*5d250*/  PRMT R0, R0, 0x9910, RZ ;  /* 0x0000991000007816 */ /* 0x000fc800000000ff */
[----:B------:R-:W-:Y:S02]  /*5d260*/  SHF.R.S32.HI R0, RZ, 0x8, R0 ;  /* 0x00000008ff007819 */ /* 0x000fe40000011400 */
[----:B--2---:R-:W-:Y:S01]  /*5d270*/  ISETP.GE.AND P4, PT, R17, UR5, PT ;  /* 0x0000000511007c0c */ /* 0x004fe2000bf86270 */
[----:B------:R-:W2:Y:S03]  /*5d280*/  LDCU UR5, c[0x0][0x39c] ;  /* 0x00007380ff0577ac */ /* 0x000ea60008000800 */
[----:B------:R-:W-:Y:S01]  /*5d290*/  ISETP.LT.AND P6, PT, R81, UR10, !P4 ;  /* 0x0000000a51007c0c */ /* 0x000fe2000e7c1270 */
[----:B------:R-:W3:Y:S01]  /*5d2a0*/  LDCU UR10, c[0x0][0x398] ;  /* 0x00007300ff0a77ac */ /* 0x000ee20008000800 */
[----:B------:R-:W-:Y:S02]  /*5d2b0*/  F2FP.SATFINITE.E4M3.F32.PACK_AB_MERGE_C R2, R7, R6, RZ ;  /* 0x000000060702723e */ /* 0x000fe400048070ff */
[----:B------:R-:W2:Y:S04]  /*5d2c0*/  LDL.LU.64 R6, [R1+0x658] ;  /* 0x0006580001067983 */ /* 0x000ea80000300a00 */
[----:B----4-:R4:W-:Y:S05]  /*5d2d0*/  @P5 STG.E.U8 desc[UR20][R12.64], R2 ;  /* 0x000000020c005986 */ /* 0x0109ea000c101114 */
[----:B------:R0:W-:Y:S04]  /*5d2e0*/  @P6 STG.E.U8 desc[UR20][R14.64], R0 ;  /* 0x000000000e006986 */ /* 0x0001e8000c101114 */
[----:B----4-:R-:W2:Y:S04]  /*5d2f0*/  LDL.LU R13, [R1+0x167c] ;  /* 0x00167c00010d7983 */ /* 0x010ea80000300800 */
[----:B0-----:R-:W4:Y:S01]  /*5d300*/  LDL.LU R0, [R1+0x300] ;  /* 0x0003000001007983 */ /* 0x001f220000300800 */
[----:B------:R-:W-:Y:S01]  /*5d310*/  ISETP.GE.AND P5, PT, R3, UR4, PT ;  /* 0x0000000403007c0c */ /* 0x000fe2000bfa6270 */
[----:B------:R-:W0:Y:S01]  /*5d320*/  LDCU UR4, c[0x0][0x39c] ;  /* 0x00007380ff0477ac */ /* 0x000e220008000800 */
[----:B------:R-:W-:Y:S01]  /*5d330*/  ISETP.LT.AND P4, PT, R77, UR6, !P4 ;  /* 0x000000064d007c0c */ /* 0x000fe2000e781270 */
[----:B------:R-:W0:Y:S01]  /*5d340*/  LDL.LU R3, [R1+0x1680] ;  /* 0x0016800001037983 */ /* 0x000e220000300800 */
[----:B------:R-:W-:Y:S01]  /*5d350*/  ISETP.LT.AND P6, PT, R81, UR7, !P5 ;  /* 0x0000000751007c0c */ /* 0x000fe2000efc1270 */
[----:B------:R-:W0:Y:S01]  /*5d360*/  LDCU UR6, c[0x0][0x398] ;  /* 0x00007300ff0677ac */ /* 0x000e220008000800 */
[----:B------:R-:W-:Y:S01]  /*5d370*/  PRMT R2, R2, 0x9910, RZ ;  /* 0x0000991002027816 */ /* 0x000fe200000000ff */
[----:B------:R-:W2:Y:S01]  /*5d380*/  LDL.LU R17, [R1+0x308] ;  /* 0x0003080001117983 */ /* 0x000ea20000300800 */
[----:B------:R-:W0:Y:S02]  /*5d390*/  LDCU UR7, c[0x0][0x398] ;  /* 0x00007300ff0777ac */ /* 0x000e240008000800 */
[----:B------:R-:W-:Y:S01]  /*5d3a0*/  SHF.R.S32.HI R2, RZ, 0x8, R2 ;  /* 0x00000008ff027819 */ /* 0x000fe20000011402 */
[----:B------:R-:W2:Y:S04]  /*5d3b0*/  LDL.LU R12, [R1+0x30c] ;  /* 0x00030c00010c7983 */ /* 0x000ea80000300800 */
[----:B------:R-:W2:Y:S04]  /*5d3c0*/  LDL.LU.64 R14, [R1+0x648] ;  /* 0x00064800010e7983 */ /* 0x000ea80000300a00 */
[----:B-----5:R5:W-:Y:S04]  /*5d3d0*/  @P4 STG.E.U8 desc[UR20][R10.64], R2 ;  /* 0x000000020a004986 */ /* 0x020be8000c101114 */
[----:B-----5:R-:W5:Y:S01]  /*5d3e0*/  LDL.LU.64 R10, [R1+0x640] ;  /* 0x00064000010a7983 */ /* 0x020f620000300a00 */
[----:B----4-:R-:W-:-:S05]  /*5d3f0*/  F2FP.SATFINITE.E4M3.F32.PACK_AB_MERGE_C R0, R16, R0, RZ ;  /* 0x000000001000723e */ /* 0x010fca00048070ff */
[----:B------:R4:W-:Y:S04]  /*5d400*/  @P6 STG.E.U8 desc[UR20][R4.64], R0 ;  /* 0x0000000004006986 */ /* 0x0009e8000c101114 */
[----:B----4-:R-:W4:Y:S01]  /*5d410*/  LDL.LU.64 R4, [R1+0x1808] ;  /* 0x0018080001047983 */ /* 0x010f220000300a00 */
[----:B-1----:R-:W-:Y:S01]  /*5d420*/  ISETP.LT.AND P5, PT, R77, UR9, !P5 ;  /* 0x000000094d007c0c */ /* 0x002fe2000efa1270 */
[----:B------:R-:W1:Y:S01]  /*5d430*/  LDCU UR9, c[0x0][0x398] ;  /* 0x00007300ff0977ac */ /* 0x000e620008000800 */
[----:B--2---:R-:W-:Y:S02]  /*5d440*/  ISETP.GE.AND P4, PT, R13, UR5, PT ;  /* 0x000000050d007c0c */ /* 0x004fe4000bf86270 */
[----:B------:R-:W-:Y:S01]  /*5d450*/  PRMT R0, R0, 0x9910, RZ ;  /* 0x0000991000007816 */ /* 0x000fe200000000ff */
[----:B------:R-:W2:Y:S01]  /*5d460*/  LDCU UR5, c[0x0][0x39c] ;  /* 0x00007380ff0577ac */ /* 0x000ea20008000800 */
[----:B---3--:R-:W-:-:S02]  /*5d470*/  ISETP.LT.AND P6, PT, R81, UR10, !P4 ;  /* 0x0000000a51007c0c */ /* 0x008fc4000e7c1270 */
[----:B----4-:R-:W-:Y:S01]  /*5d480*/  F2FP.SATFINITE.E4M3.F32.PACK_AB_MERGE_C R4, R5, R4, RZ ;  /* 0x000000040504723e */ /* 0x010fe200048070ff */
[----:B------:R-:W3:Y:S04]  /*5d490*/  LDCU UR10, c[0x0][0x398] ;  /* 0x00007300ff0a77ac */ /* 0x000ee80008000800 */
[----:B------:R4:W-:Y:S04]  /*5d4a0*/  @P5 STG.E.U8 desc[UR20][R6.64], R4 ;  /* 0x0000000406005986 */ /* 0x0009e8000c101114 */
[----:B----4-:R-:W4:Y:S04]  /*5d4b0*/  LDL.LU.64 R6, [R1+0x1800] ;  /* 0x0018000001067983 */ /* 0x010f280000300a00 */
[----:B------:R-:W2:Y:S01]  /*5d4c0*/  LDL.LU R13, [R1+0x1608] ;  /* 0x00160800010d7983 */ /* 0x000ea20000300800 */
[----:B------:R-:W-:-:S02]  /*5d4d0*/  SHF.R.S32.HI R0, RZ, 0x8, R0 ;  /* 0x00000008ff007819 */ /* 0x000fc40000011400 */
[----:B------:R-:W-:Y:S02]  /*5d4e0*/  PRMT R2, R4, 0x9910, RZ ;  /* 0x0000991004027816 */ /* 0x000fe400000000ff */
[----:B------:R-:W2:Y:S01]  /*5d4f0*/  LDL.LU.64 R4, [R1+0x638] ;  /* 0x0006380001047983 */ /* 0x000ea20000300a00 */
[----:B0-----:R-:W-:Y:S01]  /*5d500*/  ISETP.GE.AND P5, PT, R3, UR4, PT ;  /* 0x0000000403007c0c */ /* 0x001fe2000bfa6270 */
[----:B------:R-:W0:Y:S01]  /*5d510*/  LDCU UR4, c[0x0][0x39c] ;  /* 0x00007380ff0477ac */ /* 0x000e220008000800 */
[----:B------:R-:W-:Y:S02]  /*5d520*/  ISETP.LT.AND P4, PT, R77, UR6, !P4 ;  /* 0x000000064d007c0c */ /* 0x000fe4000e781270 */
[----:B------:R-:W-:Y:S01]  /*5d530*/  SHF.R.S32.HI R2, RZ, 0x8, R2 ;  /* 0x00000008ff027819 */ /* 0x000fe20000011402 */
[----:B------:R-:W0:Y:S01]  /*5d540*/  LDCU UR6, c[0x0][0x398] ;  /* 0x00007300ff0677ac */ /* 0x000e220008000800 */
[----:B----4-:R4:W-:Y:S04]  /*5d550*/  @P6 STG.E.U8 desc[UR20][R6.64], R0 ;  /* 0x0000000006006986 */ /* 0x0109e8000c101114 */
[----:B----4-:R-:W4:Y:S01]  /*5d560*/  LDL.LU.64 R6, [R1+0x17f8] ;  /* 0x0017f80001067983 */ /* 0x010f220000300a00 */
[----:B------:R-:W-:Y:S01]  /*5d570*/  ISETP.LT.AND P6, PT, R81, UR7, !P5 ;  /* 0x0000000751007c0c */ /* 0x000fe2000efc1270 */
[----:B------:R-:W0:Y:S01]  /*5d580*/  LDCU UR7, c[0x0][0x398] ;  /* 0x00007300ff0777ac */ /* 0x000e220008000800 */
[----:B------:R-:W-:-:S02]  /*5d590*/  F2FP.SATFINITE.E4M3.F32.PACK_AB_MERGE_C R0, R12, R17, RZ ;  /* 0x000000110c00723e */ /* 0x000fc400048070ff */
[----:B------:R0:W-:Y:S01]  /*5d5a0*/  @P4 STG.E.U8 desc[UR20][R14.64], R2 ;  /* 0x000000020e004986 */ /* 0x0001e2000c101114 */
[----:B--2---:R-:W-:Y:S01]  /*5d5b0*/  ISETP.GE.AND P4, PT, R13, UR5, PT ;  /* 0x000000050d007c0c */ /* 0x004fe2000bf86270 */
[----:B------:R-:W2:Y:S01]  /*5d5c0*/  LDCU UR5, c[0x0][0x39c] ;  /* 0x00007380ff0577ac */ /* 0x000ea20008000800 */
[----:B-1----:R-:W-:Y:S01]  /*5d5d0*/  ISETP.LT.AND P5, PT, R77, UR9, !P5 ;  /* 0x000000094d007c0c */ /* 0x002fe2000efa1270 */
[----:B------:R-:W2:Y:S01]  /*5d5e0*/  LDL.LU R3, [R1+0x1350] ;  /* 0x0013500001037983 */ /* 0x000ea20000300800 */
[----:B------:R-:W1:Y:S03]  /*5d5f0*/  LDCU UR9, c[0x0][0x398] ;  /* 0x00007300ff0977ac */ /* 0x000e660008000800 */
[----:B------:R-:W2:Y:S04]  /*5d600*/  LDL.LU R12, [R1+0x310] ;  /* 0x00031000010c7983 */ /* 0x000ea80000300800 */
[----:B-----5:R5:W-:Y:S01]  /*5d610*/  @P6 STG.E.U8 desc[UR20][R10.64], R0 ;  /* 0x000000000a006986 */ /* 0x020be2000c101114 */
[----:B---3--:R-:W-:Y:S01]  /*5d620*/  ISETP.LT.AND P6, PT, R81, UR10, !P4 ;  /* 0x0000000a51007c0c */ /* 0x008fe2000e7c1270 */
[----:B------:R-:W3:Y:S02]  /*5d630*/  LDCU UR10, c[0x0][0x398] ;  /* 0x00007300ff0a77ac */ /* 0x000ee40008000800 */
[----:B0-----:R-:W2:Y:S04]  /*5d640*/  LDL.LU.64 R14, [R1+0x628] ;  /* 0x00062800010e7983 */ /* 0x001ea80000300a00 */
[----:B------:R-:W2:Y:S01]  /*5d650*/  LDL.LU.64 R16, [R1+0x620] ;  /* 0x0006200001107983 */ /* 0x000ea20000300a00 */
[----:B-----5:R-:W-:-:S03]  /*5d660*/  PRMT R0, R0, 0x9910, RZ ;  /* 0x0000991000007816 */ /* 0x020fc600000000ff */
[----:B------:R-:W5:Y:S01]  /*5d670*/  LDL.LU.64 R10, [R1+0x618] ;  /* 0x00061800010a7983 */ /* 0x000f620000300a00 */
[----:B------:R-:W-:Y:S02]  /*5d680*/  SHF.R.S32.HI R0, RZ, 0x8, R0 ;  /* 0x00000008ff007819 */ /* 0x000fe40000011400 */
[----:B----4-:R-:W-:-:S04]  /*5d690*/  F2FP.SATFINITE.E4M3.F32.PACK_AB_MERGE_C R6, R7, R6, RZ ;  /* 0x000000060706723e */ /* 0x010fc800048070ff */
[----:B------:R-:W-:Y:S01]  /*5d6a0*/  PRMT R2, R6, 0x9910, RZ ;  /* 0x0000991006027816 */ /* 0x000fe200000000ff */
[----:B------:R0:W-:Y:S04]  /*5d6b0*/  @P5 STG.E.U8 desc[UR20][R4.64], R6 ;  /* 0x0000000604005986 */ /* 0x0001e8000c101114 */
[----:B------:R4:W-:Y:S04]  /*5d6c0*/  @P6 STG.E.U8 desc[UR20][R8.64], R0 ;  /* 0x0000000008006986 */ /* 0x0009e8000c101114 */
[----:B0-----:R-:W3:Y:S04]  /*5d6d0*/  LDL.LU R5, [R1+0x1354] ;  /* 0x0013540001057983 */ /* 0x001ee80000300800 */
[----:B------:R-:W3:Y:S04]  /*5d6e0*/  LDL.LU.64 R6, [R1+0x610] ;  /* 0x0006100001067983 */ /* 0x000ee80000300a00 */
[----:B----4-:R-:W4:Y:S04]  /*5d6f0*/  LDL.LU.64 R8, [R1+0x17f0] ;  /* 0x0017f00001087983 */ /* 0x010f280000300a00 */
[----:B------:R-:W3:Y:S01]  /*5d700*/  LDL.LU R0, [R1+0x314] ;  /* 0x0003140001007983 */ /* 0x000ee20000300800 */
[----:B--2---:R-:W-:Y:S01]  /*5d710*/  ISETP.GE.AND P5, PT, R3, UR4, PT ;  /* 0x0000000403007c0c */ /* 0x004fe2000bfa6270 */
[----:B------:R-:W0:Y:S01]  /*5d720*/  LDCU UR4, c[0x0][0x39c] ;  /* 0x00007380ff0477ac */ /* 0x000e220008000800 */
[----:B------:R-:W-:Y:S01]  /*5d730*/  ISETP.LT.AND P4, PT, R77, UR6, !P4 ;  /* 0x000000064d007c0c */ /* 0x000fe2000e781270 */
[----:B------:R-:W0:Y:S01]  /*5d740*/  LDL.LU R4, [R1+0x1348] ;  /* 0x0013480001047983 */ /* 0x000e220000300800 */
[----:B------:R-:W-:Y:S01]  /*5d750*/  ISETP.LT.AND P6, PT, R81, UR7, !P5 ;  /* 0x0000000751007c0c */ /* 0x000fe2000efc1270 */
[----:B------:R-:W2:Y:S01]  /*5d760*/  LDCU UR6, c[0x0][0x398] ;  /* 0x00007300ff0677ac */ /* 0x000ea20008000800 */
[----:B-1----:R-:W-:Y:S01]  /*5d770*/  ISETP.LT.AND P5, PT, R77, UR9, !P5 ;  /* 0x000000094d007c0c */ /* 0x002fe2000efa1270 */
[----:B------:R-:W2:Y:S01]  /*5d780*/  LDL.LU R3, [R1+0x318] ;  /* 0x0003180001037983 */ /* 0x000ea20000300800 */
[----:B------:R-:W-:Y:S01]  /*5d790*/  SHF.R.S32.HI R2, RZ, 0x8, R2 ;  /* 0x00000008ff027819 */ /* 0x000fe20000011402 */
[----:B------:R-:W1:Y:S02]  /*5d7a0*/  LDCU UR7, c[0x0][0x398] ;  /* 0x00007300ff0777ac */ /* 0x000e640008000800 */
[----:B------:R-:W2:Y:S01]  /*5d7b0*/  LDL.LU R13, [R1+0x31c] ;  /* 0x00031c00010d7983 */ /* 0x000ea20000300800 */
[----:B------:R-:W0:Y:S03]  /*5d7c0*/  LDCU UR9, c[0x0][0x398] ;  /* 0x00007300ff0977ac */ /* 0x000e260008000800 */
[----:B------:R0:W-:Y:S01]  /*5d7d0*/  @P4 STG.E.U8 desc[UR20][R14.64], R2 ;  /* 0x000000020e004986 */ /* 0x0001e2000c101114 */
[----:B----4-:R-:W-:-:S02]  /*5d7e0*/  F2FP.SATFINITE.E4M3.F32.PACK_AB_MERGE_C R8, R9, R8, RZ ;  /* 0x000000080908723e */ /* 0x010fc400048070ff */
[----:B---3--:R-:W-:Y:S02]  /*5d7f0*/  F2FP.SATFINITE.E4M3.F32.PACK_AB_MERGE_C R0, R0, R12, RZ ;  /* 0x0000000c0000723e */ /* 0x008fe400048070ff */
[----:B------:R-:W3:Y:S04]  /*5d800*/  LDL.LU R12, [R1+0x17e8] ;  /* 0x0017e800010c7983 */ /* 0x000ee80000300800 */
[----:B0-----:R-:W4:Y:S04]  /*5d810*/  LDL.LU.64 R14, [R1+0x600] ;  /* 0x00060000010e7983 */ /* 0x001f280000300a00 */
[----:B------:R0:W-:Y:S04]  /*5d820*/  @P6 STG.E.U8 desc[UR20][R16.64], R0 ;  /* 0x0000000010006986 */ /* 0x0001e8000c101114 */
[----:B-----5:R5:W-:Y:S04]  /*5d830*/  @P5 STG.E.U8 desc[UR20][R10.64], R8 ;  /* 0x000000080a005986 */ /* 0x020be8000c101114 */
[----:B0-----:R-:W3:Y:S04]  /*5d840*/  LDL.LU.64 R16, [R1+0x5f8] ;  /* 0x0005f80001107983 */ /* 0x001ee80000300a00 */
[----:B-----5:R-:W5:Y:S01]  /*5d850*/  LDL.LU.64 R10, [R1+0x17e0] ;  /* 0x0017e000010a7983 */ /* 0x020f620000300a00 */
[----:B------:R-:W-:Y:S01]  /*5d860*/  ISETP.GE.AND P4, PT, R5, UR5, PT ;  /* 0x0000000505007c0c */ /* 0x000fe2000bf86270 */
[----:B------:R-:W0:Y:S03]  /*5d870*/  LDCU UR5, c[0x0][0x39c] ;  /* 0x00007380ff0577ac */ /* 0x000e260008000800 */
[----:B------:R-:W-:Y:S01]  /*5d880*/  ISETP.LT.AND P6, PT, R81, UR10, !P4 ;  /* 0x0000000a51007c0c */ /* 0x000fe2000e7c1270 */
[----:B------:R-:W0:Y:S01]  /*5d890*/  LDCU UR10, c[0x0][0x398] ;  /* 0x00007300ff0a77ac */ /* 0x000e220008000800 */
[----:B--2---:R-:W-:-:S02]  /*5d8a0*/  ISETP.LT.AND P4, PT, R77, UR6, !P4 ;  /* 0x000000064d007c0c */ /* 0x004fc4000e781270 */
[----:B------:R-:W-:Y:S01]  /*5d8b0*/  PRMT R0, R0, 0x9910, RZ ;  /* 0x0000991000007816 */ /* 0x000fe200000000ff */
[----:B------:R-:W2:Y:S01]  /*5d8c0*/  LDCU UR6, c[0x0][0x398] ;  /* 0x00007300ff0677ac */ /* 0x000ea20008000800 */
[----:B------:R-:W-:Y:S02]  /*5d8d0*/  ISETP.GE.AND P5, PT, R4, UR4, PT ;  /* 0x0000000404007c0c */ /* 0x000fe4000bfa6270 */
[----:B------:R-:W0:Y:S01]  /*5d8e0*/  LDL.LU R4, [R1+0x134c] ;  /* 0x00134c0001047983 */ /* 0x000e220000300800 */
[----:B------:R-:W-:Y:S01]  /*5d8f0*/  PRMT R2, R8, 0x9910, RZ ;  /* 0x0000991008027816 */ /* 0x000fe200000000ff */
[----:B------:R-:W0:Y:S01]  /*5d900*/  LDCU UR4, c[0x0][0x39c] ;  /* 0x00007380ff0477ac */ /* 0x000e220008000800 */
[----:B------:R-:W-:Y:S01]  /*5d910*/  SHF.R.S32.HI R0, RZ, 0x8, R0 ;  /* 0x00000008ff007819 */ /* 0x000fe20000011400 */
[----:B------:R-:W2:Y:S01]  /*5d920*/  LDL.LU.64 R8, [R1+0x5f0] ;  /* 0x0005f00001087983 */ /* 0x000ea20000300a00 */
[----:B------:R-:W-:-:S03]  /*5d930*/  SHF.R.S32.HI R2, RZ, 0x8, R2 ;  /* 0x00000008ff027819 */ /* 0x000fc60000011402 */
[----:B------:R1:W-:Y:S04]  /*5d940*/  @P6 STG.E.U8 desc[UR20][R6.64], R0 ;  /* 0x0000000006006986 */ /* 0x0003e8000c101114 */
[----:B-1----:R-:W2:Y:S01]  /*5d950*/  LDL.LU.64 R6, [R1+0x5e8] ;  /* 0x0005e80001067983 */ /* 0x002ea20000300a00 */
[----:B------:R-:W-:-:S03]  /*5d960*/  F2FP.SATFINITE.E4M3.F32.PACK_AB_MERGE_C R0, R13, R3, RZ ;  /* 0x000000030d00723e */ /* 0x000fc600048070ff */
[----:B------:R-:W2:Y:S04]  /*5d970*/  LDL.LU R3, [R1+0x1684] ;  /* 0x0016840001037983 */ /* 0x000ea80000300800 */
[----:B------:R-:W2:Y:S04]  /*5d980*/  LDL.LU R13, [R1+0x320] ;  /* 0x00032000010d7983 */ /* 0x000ea80000300800 */
[----:B-----5:R1:W-:Y:S04]  /*5d990*/  @P4 STG.E.U8 desc[UR20][R10.64], R2 ;  /* 0x000000020a004986 */ /* 0x0203e8000c101114 */
[----:B-1----:R-:W5:Y:S01]  /*5d9a0*/  LDL.LU.64 R10, [R1+0x17d8] ;  /* 0x0017d800010a7983 */ /* 0x002f620000300a00 */
[----:B------:R-:W-:Y:S01]  /*5d9b0*/  ISETP.LT.AND P6, PT, R81, UR7, !P5 ;  /* 0x0000000751007c0c */ /* 0x000fe2000efc1270 */
[----:B------:R-:W1:Y:S01]  /*5d9c0*/  LDCU UR7, c[0x0][0x398] ;  /* 0x00007300ff0777ac */ /* 0x000e620008000800 */
[----:B0-----:R-:W-:-:S02]  /*5d9d0*/  ISETP.GE.AND P4, PT, R4, UR5, PT ;  /* 0x0000000504007c0c */ /* 0x001fc4000bf86270 */
[----:B------:R-:W-:Y:S01]  /*5d9e0*/  ISETP.LT.AND P5, PT, R77, UR9, !P5 ;  /* 0x000000094d007c0c */ /* 0x000fe2000efa1270 */
[----:B------:R-:W2:Y:S01]  /*5d9f0*/  LDL.LU.64 R4, [R1+0x5e0] ;  /* 0x0005e00001047983 */ /* 0x000ea20000300a00 */
[----:B------:R-:W0:Y:S01]  /*5da00*/  LDCU UR9, c[0x0][0x398] ;  /* 0x00007300ff0977ac */ /* 0x000e220008000800 */
[----:B------:R-:W0:Y:S06]  /*5da10*/  LDCU UR5, c[0x0][0x39c] ;  /* 0x00007380ff0577ac */ /* 0x000e2c0008000800 */
[----:B----4-:R4:W-:Y:S01]  /*5da20*/  @P6 STG.E.U8 desc[UR20][R14.64], R0 ;  /* 0x000000000e006986 */ /* 0x0109e2000c101114 */
[----:B------:R-:W-:Y:S01]  /*5da30*/  ISETP.LT.AND P6, PT, R81, UR10, !P4 ;  /* 0x0000000a51007c0c */ /* 0x000fe2000e7c1270 */
[----:B------:R-:W0:Y:S01]  /*5da40*/  LDCU UR10, c[0x0][0x398] ;  /* 0x00007300ff0a77ac */ /* 0x000e220008000800 */
[----:B----4-:R-:W-:Y:S01]  /*5da50*/  PRMT R0, R0, 0x9910, RZ ;  /* 0x0000991000007816 */ /* 0x010fe200000000ff */
[----:B------:R-:W4:Y:S03]  /*5da60*/  LDL.LU.64 R14, [R1+0x5d8] ;  /* 0x0005d800010e7983 */ /* 0x000f260000300a00 */
[----:B------:R-:W-:-:S02]  /*5da70*/  SHF.R.S32.HI R0, RZ, 0x8, R0 ;  /* 0x00000008ff007819 */ /* 0x000fc40000011400 */
[----:B-----5:R-:W-:-:S05]  /*5da80*/  F2FP.SATFINITE.E4M3.F32.PACK_AB_MERGE_C R10, R11, R10, RZ ;  /* 0x0000000a0b0a723e */ /* 0x020fca00048070ff */
[----:B---3--:R3:W-:Y:S04]  /*5da90*/  @P5 STG.E.U8 desc[UR20][R16.64], R10 ;  /* 0x0000000a10005986 */ /* 0x0087e8000c101114 */
[----:B--2---:R2:W-:Y:S04]  /*5daa0*/  @P6 STG.E.U8 desc[UR20][R8.64], R0 ;  /* 0x0000000008006986 */ /* 0x0045e8000c101114 */
[----:B---3--:R-:W3:Y:S04]  /*5dab0*/  LDL.LU.64 R16, [R1+0x17d0] ;  /* 0x0017d00001107983 */ /* 0x008ee80000300a00 */
[----:B--2---:R-:W2:Y:S01]  /*5dac0*/  LDL.LU R0, [R1+0x324] ;  /* 0x0003240001007983 */ /* 0x004ea20000300800 */
[----:B------:R-:W-:Y:S01]  /*5dad0*/  ISETP.GE.AND P5, PT, R3, UR4, PT ;  /* 0x0000000403007c0c */ /* 0x000fe2000bfa6270 */
[----:B------:R-:W5:Y:S02]  /*5dae0*/  LDCU UR4, c[0x0][0x39c] ;  /* 0x00007380ff0477ac */ /* 0x000f640008000800 */
[----:B------:R-:W5:Y:S01]  /*5daf0*/  LDL.LU R8, [R1+0x168c] ;  /* 0x00168c0001087983 */ /* 0x000f620000300800 */
[----:B------:R-:W-:-:S03]  /*5db00*/  PRMT R2, R10, 0x9910, RZ ;  /* 0x000099100a027816 */ /* 0x000fc600000000ff */
[----:B------:R-:W3:Y:S04]  /*5db10*/  LDL.LU R9, [R1+0x328] ;  /* 0x0003280001097983 */ /* 0x000ee80000300800 */
[----:B------:R-:W3:Y:S04]  /*5db20*/  LDL.LU R3, [R1+0x32c] ;  /* 0x00032c0001037983 */ /* 0x000ee80000300800 */
[----:B------:R-:W3:Y:S01]  /*5db30*/  LDL.LU.64 R10, [R1+0x5c8] ;  /* 0x0005c800010a7983 */ /* 0x000ee20000300a00 */
[----:B------:R-:W-:Y:S01]  /*5db40*/  ISETP.LT.AND P4, PT, R77, UR6, !P4 ;  /* 0x000000064d007c0c */ /* 0x000fe2000e781270 */
[----:B------:R-:W0:Y:S01]  /*5db50*/  LDCU UR6, c[0x0][0x398] ;  /* 0x00007300ff0677ac */ /* 0x000e220008000800 */
[----:B--2---:R-:W-:-:S02]  /*5db60*/  F2FP.SATFINITE.E4M3.F32.PACK_AB_MERGE_C R0, R0, R13, RZ ;  /* 0x0000000d0000723e */ /* 0x004fc400048070ff */
[----:B------:R-:W2:Y:S01]  /*5db70*/  LDL.LU R13, [R1+0x17c8] ;  /* 0x0017c800010d7983 */ /* 0x000ea20000300800 */
[----:B------:R-:W-:Y:S02]  /*5db80*/  SHF.R.S32.HI R2, RZ, 0x8, R2 ;  /* 0x00000008ff027819 */ /* 0x000fe40000011402 */
[----:B-1----:R-:W-:Y:S01]  /*5db90*/  ISETP.LT.AND P6, PT, R81, UR7, !P5 ;  /* 0x0000000751007c0c */ /* 0x002fe2000efc1270 */
[----:B------:R-:W1:Y:S05]  /*5dba0*/  LDCU UR7, c[0x0][0x398] ;  /* 0x00007300ff0777ac */ /* 0x000e6a0008000800 */
[----:B------:R3:W-:Y:S01]  /*5dbb0*/  @P4 STG.E.U8 desc[UR20][R6.64], R2 ;  /* 0x0000000206004986 */ /* 0x0007e2000c101114 */
[----:B0-----:R-:W-:Y:S01]  /*5dbc0*/  ISETP.LT.AND P5, PT, R77, UR9, !P5 ;  /* 0x000000094d007c0c */ /* 0x001fe2000efa1270 */
[----:B------:R-:W0:Y:S02]  /*5dbd0*/  LDCU UR9, c[0x0][0x398] ;  /* 0x00007300ff0977ac */ /* 0x000e240008000800 */
[----:B---3--:R-:W3:Y:S04]  /*5dbe0*/  LDL.LU R2, [R1+0x1688] ;  /* 0x0016880001027983 */ /* 0x008ee80000300800 */
[----:B------:R-:W5:Y:S04]  /*5dbf0*/  LDL.LU.64 R6, [R1+0x5c0] ;  /* 0x0005c00001067983 */ /* 0x000f680000300a00 */
[----:B------:R0:W-:Y:S04]  /*5dc00*/  @P6 STG.E.U8 desc[UR20][R4.64], R0 ;  /* 0x0000000004006986 */ /* 0x0001e8000c101114 */
[----:B0-----:R-:W5:Y:S01]  /*5dc10*/  LDL.LU.64 R4, [R1+0x5b8] ;  /* 0x0005b80001047983 */ /* 0x001f620000300a00 */
[----:B--2---:R-:W-:-:S05]  /*5dc20*/  F2FP.SATFINITE.E4M3.F32.PACK_AB_MERGE_C R12, R13, R12, RZ ;  /* 0x0000000c0d0c723e */ /* 0x004fca00048070ff */
[----:B----4-:R0:W-:Y:S04]  /*5dc30*/  @P5 STG.E.U8 desc[UR20][R14.64], R12 ;  /* 0x0000000c0e005986 */ /* 0x0101e8000c101114 */
[----:B0-----:R-:W2:Y:S01]  /*5dc40*/  LDL.LU.64 R14, [R1+0x17c0] ;  /* 0x0017c000010e7983 */ /* 0x001ea20000300a00 */
[----:B---3--:R-:W-:Y:S01]  /*5dc50*/  ISETP.GE.AND P4, PT, R2, UR5, PT ;  /* 0x0000000502007c0c */ /* 0x008fe2000bf86270 */
[----:B------:R-:W0:Y:S01]  /*5dc60*/  LDCU UR5, c[0x0][0x39c] ;  /* 0x00007380ff0577ac */ /* 0x000e220008000800 */
[----:B-----5:R-:W-:Y:S02]  /*5dc70*/  ISETP.GE.AND P5, PT, R8, UR4, PT ;  /* 0x0000000408007c0c */ /* 0x020fe4000bfa6270 */
[----:B------:R-:W-:Y:S01]  /*5dc80*/  ISETP.LT.AND P6, PT, R81, UR10, !P4 ;  /* 0x0000000a51007c0c */ /* 0x000fe2000e7c1270 */
[----:B------:R-:W0:Y:S01]  /*5dc90*/  LDL.LU R8, [R1+0x1694] ;  /* 0x0016940001087983 */ /* 0x000e220000300800 */
[----:B------:R-:W-:Y:S01]  /*5dca0*/  PRMT R0, R0, 0x9910, RZ ;  /* 0x0000991000007816 */ /* 0x000fe200000000ff */
[----:B------:R-:W3:Y:S03]  /*5dcb0*/  LDCU UR10, c[0x0][0x398] ;  /* 0x00007300ff0a77ac */ /* 0x000ee60008000800 */
[----:B------:R-:W-:Y:S01]  /*5dcc0*/  SHF.R.S32.HI R0, RZ, 0x8, R0 ;  /* 0x00000008ff007819 */ /* 0x000fe20000011400 */
[----:B------:R-:W4:Y:S01]  /*5dcd0*/  LDCU UR4, c[0x0][0x39c] ;  /* 0x00007380ff0477ac */ /* 0x000f220008000800 */
[----:B------:R-:W-:-:S02]  /*5dce0*/  ISETP.LT.AND P4, PT, R77, UR6, !P4 ;  /* 0x000000064d007c0c */ /* 0x000fc4000e781270 */
[----:B------:R-:W-:Y:S01]  /*5dcf0*/  PRMT R2, R12, 0x9910, RZ ;  /* 0x000099100c027816 */ /* 0x000fe200000000ff */
[----:B------:R-:W5:Y:S02]  /*5dd00*/  LDCU UR6, c[0x0][0x398] ;  /* 0x00007300ff0677ac */ /* 0x000f640008000800 */
[----:B--2---:R2:W-:Y:S04]  /*5dd10*/  @P6 STG.E.U8 desc[UR20][R14.64], R0 ;  /* 0x000000000e006986 */ /* 0x0045e8000c101114 */
[----:B--2---:R-:W2:Y:S01]  /*5dd20*/  LDL.LU.64 R14, [R1+0x17b8] ;  /* 0x0017b800010e7983 */ /* 0x004ea20000300a00 */
[----:B------:R-:W-:-:S03]  /*5dd30*/  F2FP.SATFINITE.E4M3.F32.PACK_AB_MERGE_C R0, R3, R9, RZ ;  /* 0x000000090300723e */ /* 0x000fc600048070ff */
[----:B------:R-:W4:Y:S01]  /*5dd40*/  LDL.LU R3, [R1+0x1360] ;  /* 0x0013600001037983 */ /* 0x000f220000300800 */
[----:B-1----:R-:W-:Y:S01]  /*5dd50*/  ISETP.LT.AND P6, PT, R81, UR7, !P5 ;  /* 0x0000000751007c0c */ /* 0x002fe2000efc1270 */
[----:B------:R-:W1:Y:S01]  /*5dd60*/  LDCU UR7, c[0x0][0x398] ;  /* 0x00007300ff0777ac */ /* 0x000e620008000800 */
[----:B------:R-:W-:Y:S01]  /*5dd70*/  SHF.R.S32.HI R2, RZ, 0x8, R2 ;  /* 0x00000008ff027819 */ /* 0x000fe20000011402 */
[----:B------:R-:W4:Y:S04]  /*5dd80*/  LDL.LU R13, [R1+0x334] ;  /* 0x00033400010d7983 */ /* 0x000f280000300800 */
[----:B------:R1:W-:Y:S01]  /*5dd90*/  @P4 STG.E.U8 desc[UR20][R10.64], R2 ;  /* 0x000000020a004986 */ /* 0x0003e2000c101114 */
[----:B0-----:R-:W-:Y:S01]  /*5dda0*/  ISETP.GE.AND P4, PT, R8, UR5, PT ;  /* 0x0000000508007c0c */ /* 0x001fe2000bf86270 */
[----:B------:R-:W0:Y:S01]  /*5ddb0*/  LDCU UR5, c[0x0][0x39c] ;  /* 0x00007380ff0577ac */ /* 0x000e220008000800 */
[----:B------:R-:W-:-:S03]  /*5ddc0*/  ISETP.LT.AND P5, PT, R77, UR9, !P5 ;  /* 0x000000094d007c0c */ /* 0x000fc6000efa1270 */
[----:B------:R5:W-:Y:S01]  /*5ddd0*/  @P6 STG.E.U8 desc[UR20][R6.64], R0 ;  /* 0x0000000006006986 */ /* 0x000be2000c101114 */
[----:B---3--:R-:W-:Y:S01]  /*5dde0*/  ISETP.LT.AND P6, PT, R81, UR10, !P4 ;  /* 0x0000000a51007c0c */ /* 0x008fe2000e7c1270 */
[----:B------:R-:W3:Y:S02]  /*5ddf0*/  LDCU UR9, c[0x0][0x398] ;  /* 0x00007300ff0977ac */ /* 0x000ee40008000800 */
[----:B-1----:R-:W3:Y:S01]  /*5de00*/  LDL.LU.64 R10, [R1+0x5a0] ;  /* 0x0005a000010a7983 */ /* 0x002ee20000300a00 */
[----:B------:R-:W1:Y:S01]  /*5de10*/  LDCU UR10, c[0x0][0x398] ;  /* 0x00007300ff0a77ac */ /* 0x000e620008000800 */
[----:B-----5:R-:W-:Y:S02]  /*5de20*/  PRMT R0, R0, 0x9910, RZ ;  /* 0x0000991000007816 */ /* 0x020fe400000000ff */
[----:B------:R-:W5:Y:S02]  /*5de30*/  LDL.LU.64 R6, [R1+0x598] ;  /* 0x0005980001067983 */ /* 0x000f640000300a00 */
[----:B------:R-:W-:-:S02]  /*5de40*/  SHF.R.S32.HI R0, RZ, 0x8, R0 ;  /* 0x00000008ff007819 */ /* 0x000fc40000011400 */
[----:B------:R-:W0:Y:S01]  /*5de50*/  LDL.LU R12, [R1+0x1358] ;  /* 0x00135800010c7983 */ /* 0x000e220000300800 */
[----:B--2---:R-:W-:-:S04]  /*5de60*/  F2FP.SATFINITE.E4M3.F32.PACK_AB_MERGE_C R14, R15, R14, RZ ;  /* 0x0000000e0f0e723e */ /* 0x004fc800048070ff */
[----:B------:R-:W-:Y:S01]  /*5de70*/  PRMT R2, R14, 0x9910, RZ ;  /* 0x000099100e027816 */ /* 0x000fe200000000ff */
[----:B------:R2:W-:Y:S04]  /*5de80*/  @P5 STG.E.U8 desc[UR20][R4.64], R14 ;  /* 0x0000000e04005986 */ /* 0x0005e8000c101114 */
[----:B------:R1:W-:Y:S04]  /*5de90*/  @P6 STG.E.U8 desc[UR20][R16.64], R0 ;  /* 0x0000000010006986 */ /* 0x0003e8000c101114 */
[----:B--2---:R-:W2:Y:S04]  /*5dea0*/  LDL.LU.64 R14, [R1+0x5a8] ;  /* 0x0005a800010e7983 */ /* 0x004ea80000300a00 */
[----:B-1----:R-:W5:Y:S04]  /*5deb0*/  LDL.LU.64 R16, [R1+0x17b0] ;  /* 0x0017b00001107983 */ /* 0x002f680000300a00 */
[----:B------:R-:W5:Y:S04]  /*5dec0*/  LDL.LU R0, [R1+0x330] ;  /* 0x0003300001007983 */ /* 0x000f680000300800 */
[----:B------:R-:W5:Y:S01]  /*5ded0*/  LDL.LU R5, [R1+0x135c] ;  /* 0x00135c0001057983 */ /* 0x000f620000300800 */
[----:B----4-:R-:W-:Y:S01]  /*5dee0*/  ISETP.GE.AND P5, PT, R3, UR4, PT ;  /* 0x0000000403007c0c */ /* 0x010fe2000bfa6270 */
[----:B------:R-:W1:Y:S02]  /*5def0*/  LDCU UR4, c[0x0][0x39c] ;  /* 0x00007380ff0477ac */ /* 0x000e640008000800 */
[----:B------:R-:W4:Y:S04]  /*5df00*/  LDL.LU R4, [R1+0x338] ;  /* 0x0003380001047983 */ /* 0x000f280000300800 */
[----:B------:R-:W4:Y:S01]  /*5df10*/  LDL.LU R3, [R1+0x33c] ;  /* 0x00033c0001037983 */ /* 0x000f220000300800 */
[----:B------:R-:W-:Y:S01]  /*5df20*/  ISETP.LT.AND P4, PT, R77, UR6, !P4 ;  /* 0x000000064d007c0c */ /* 0x000fe2000e781270 */
[----:B------:R-:W0:Y:S01]  /*5df30*/  LDCU UR6, c[0x0][0x398] ;  /* 0x00007300ff0677ac */ /* 0x000e220008000800 */
[----:B------:R-:W-:Y:S01]  /*5df40*/  ISETP.LT.AND P6, PT, R81, UR7, !P5 ;  /* 0x0000000751007c0c */ /* 0x000fe2000efc1270 */
[----:B------:R-:W4:Y:S01]  /*5df50*/  LDL.LU.64 R8, [R1+0x588] ;  /* 0x0005880001087983 */ /* 0x000f220000300a00 */
[----:B------:R-:W-:Y:S01]  /*5df60*/  SHF.R.S32.HI R2, RZ, 0x8, R2 ;  /* 0x00000008ff027819 */ /* 0x000fe20000011402 */
[----:B------:R-:W0:Y:S01]  /*5df70*/  LDCU UR7, c[0x0][0x398] ;  /* 0x00007300ff0777ac */ /* 0x000e220008000800 */
[----:B---3--:R-:W-:Y:S01]  /*5df80*/  ISETP.LT.AND P5, PT, R77, UR9, !P5 ;  /* 0x000000094d007c0c */ /* 0x008fe2000efa1270 */
[----:B------:R-:W3:Y:S06]  /*5df90*/  LDCU UR9, c[0x0][0x398] ;  /* 0x00007300ff0977ac */ /* 0x000eec0008000800 */
[----:B--2---:R2:W-:Y:S01]  /*5dfa0*/  @P4 STG.E.U8 desc[UR20][R14.64], R2 ;  /* 0x000000020e004986 */ /* 0x0045e2000c101114 */
[----:B0-----:R-:W-:Y:S01]  /*5dfb0*/  ISETP.GE.AND P4, PT, R12, UR5, PT ;  /* 0x000000050c007c0c */ /* 0x001fe2000bf86270 */
[----:B------:R-:W0:Y:S01]  /*5dfc0*/  LDCU UR5, c[0x0][0x39c] ;  /* 0x00007380ff0577ac */ /* 0x000e220008000800 */
[----:B-----5:R-:W-:-:S02]  /*5dfd0*/  F2FP.SATFINITE.E4M3.F32.PACK_AB_MERGE_C R0, R13, R0, RZ ;  /* 0x000000000d00723e */ /* 0x020fc400048070ff */
[----:B------:R-:W-:Y:S01]  /*5dfe0*/  F2FP.SATFINITE.E4M3.F32.PACK_AB_MERGE_C R16, R17, R16, RZ ;  /* 0x000000101110723e */ /* 0x000fe200048070ff */
[----:B--2---:R-:W2:Y:S04]  /*5dff0*/  LDL.LU.64 R14, [R1+0x580] ;  /* 0x00058000010e7983 */ /* 0x004ea80000300a00 */
[----:B------:R5:W-:Y:S01]  /*5e000*/  @P6 STG.E.U8 desc[UR20][R10.64], R0 ;  /* 0x000000000a006986 */ /* 0x000be2000c101114 */
[----:B------:R-:W-:Y:S01]  /*5e010*/  ISETP.LT.AND P6, PT, R81, UR10, !P4 ;  /* 0x0000000a51007c0c */ /* 0x000fe2000e7c1270 */
[----:B------:R-:W0:Y:S02]  /*5e020*/  LDCU UR10, c[0x0][0x398] ;  /* 0x00007300ff0a77ac */ /* 0x000e240008000800 */
[----:B------:R-:W-:Y:S04]  /*5e030*/  @P5 STG.E.U8 desc[UR20][R6.64], R16 ;  /* 0x0000001006005986 */ /* 0x000fe8000c101114 */
[----:B------:R-:W2:Y:S01]  /*5e040*/  LDL.LU.64 R12, [R1+0x578] ;  /* 0x00057800010c7983 */ /* 0x000ea20000300a00 */
[----:B-----5:R-:W-:-:S04]  /*5e050*/  PRMT R0, R0, 0x9910, RZ ;  /* 0x0000991000007816 */ /* 0x020fc800000000ff */
[----:B------:R-:W-:Y:S02]  /*5e060*/  SHF.R.S32.HI R0, RZ, 0x8, R0 ;  /* 0x00000008ff007819 */ /* 0x000fe40000011400 */
[----:B-1----:R-:W-:Y:S01]  /*5e070*/  ISETP.GE.AND P5, PT, R5, UR4, PT ;  /* 0x0000000405007c0c */ /* 0x002fe2000bfa6270 */
[----:B------:R-:W1:Y:S01]  /*5e080*/  LDCU UR4, c[0x0][0x39c] ;  /* 0x00007380ff0477ac */ /* 0x000e620008000800 */
[----:B------:R-:W0:Y:S04]  /*5e090*/  LDL.LU R5, [R1+0x1364] ;  /* 0x0013640001057983 */ /* 0x000e280000300800 */
[----:B------:R5:W-:Y:S04]  /*5e0a0*/  @P6 STG.E.U8 desc[UR20][R18.64], R0 ;  /* 0x0000000012006986 */ /* 0x000be8000c101114 */
[----:B-----5:R-:W5:Y:S01]  /*5e0b0*/  LDL.LU.64 R18, [R1+0x17a8] ;  /* 0x0017a80001127983 */ /* 0x020f620000300a00 */
[----:B----4-:R-:W-:-:S03]  /*5e0c0*/  F2FP.SATFINITE.E4M3.F32.PACK_AB_MERGE_C R0, R3, R4, RZ ;  /* 0x000000040300723e */ /* 0x010fc600048070ff */
[----:B------:R-:W1:Y:S04]  /*5e0d0*/  LDL.LU R4, [R1+0x1690] ;  /* 0x0016900001047983 */ /* 0x000e680000300800 */
[----:B------:R-:W4:Y:S04]  /*5e0e0*/  LDL.LU R6, [R1+0x340] ;  /* 0x0003400001067983 */ /* 0x000f280000300800 */
[----:B------:R-:W4:Y:S01]  /*5e0f0*/  LDL.LU R3, [R1+0x344] ;  /* 0x0003440001037983 */ /* 0x000f220000300800 */
[----:B------:R-:W-:Y:S01]  /*5e100*/  ISETP.LT.AND P4, PT, R77, UR6, !P4 ;  /* 0x000000064d007c0c */ /* 0x000fe2000e781270 */
[----:B------:R-:W0:Y:S01]  /*5e110*/  LDCU UR6, c[0x0][0x398] ;  /* 0x00007300ff0677ac */ /* 0x000e220008000800 */
[----:B------:R-:W-:-:S02]  /*5e120*/  PRMT R2, R16, 0x9910, RZ ;  /* 0x0000991010027816 */ /* 0x000fc400000000ff */
[----:B------:R-:W-:Y:S01]  /*5e130*/  ISETP.LT.AND P6, PT, R81, UR7, !P5 ;  /* 0x0000000751007c0c */ /* 0x000fe2000efc1270 */
[----:B------:R-:W0:Y:S01]  /*5e140*/  LDCU UR7, c[0x0][0x398] ;  /* 0x00007300ff0777ac */ /* 0x000e220008000800 */
[----:B---3--:R-:W-:Y:S02]  /*5e150*/  ISETP.LT.AND P5, PT, R77, UR9, !P5 ;  /* 0x000000094d007c0c */ /* 0x008fe4000efa1270 */
[----:B------:R-:W-:Y:S01]  /*5e160*/  SHF.R.S32.HI R2, RZ, 0x8, R2 ;  /* 0x00000008ff027819 */ /* 0x000fe20000011402 */
[----:B------:R-:W3:Y:S04]  /*5e170*/  LDCU UR9, c[0x0][0x398] ;  /* 0x00007300ff0977ac */ /* 0x000ee80008000800 */
[----:B------:R3:W-:Y:S04]  /*5e180*/  @P4 STG.E.U8 desc[UR20][R8.64], R2 ;  /* 0x0000000208004986 */ /* 0x0007e8000c101114 */
[----:B---3--:R-:W3:Y:S04]  /*5e190*/  LDL.LU.64 R8, [R1+0x568] ;  /* 0x0005680001087983 */ /* 0x008ee80000300a00 */
[----:B------:R-:W3:Y:S04]  /*5e1a0*/  LDL.LU.64 R10, [R1+0x560] ;  /* 0x00056000010a7983 */ /* 0x000ee80000300a00 */
[----:B--2---:R2:W-:Y:S04]  /*5e1b0*/  @P6 STG.E.U8 desc[UR20][R14.64], R0 ;  /* 0x000000000e006986 */ /* 0x0045e8000c101114 */
[----:B--2---:R-:W2:Y:S01]  /*5e1c0*/  LDL.LU.64 R14, [R1+0x558] ;  /* 0x00055800010e7983 */ /* 0x004ea20000300a00 */
[----:B------:R-:W-:-:S02]  /*5e1d0*/  PRMT R0, R0, 0x9910, RZ ;  /* 0x0000991000007816 */ /* 0x000fc400000000ff */
[----:B0-----:R-:W-:Y:S01]  /*5e1e0*/  ISETP.GE.AND P4, PT, R5, UR5, PT ;  /* 0x0000000505007c0c */ /* 0x001fe2000bf86270 */
[----:B------:R-:W0:Y:S03]  /*5e1f0*/  LDCU UR5, c[0x0][0x39c] ;  /* 0x00007380ff0577ac */ /* 0x000e260008000800 */
[----:B------:R-:W-:Y:S01]  /*5e200*/  ISETP.LT.AND P6, PT, R81, UR10, !P4 ;  /* 0x0000000a51007c0c */ /* 0x000fe2000e7c1270 */
[----:B------:R-:W0:Y:S01]  /*5e210*/  LDCU UR10, c[0x0][0x398] ;  /* 0x00007300ff0a77ac */ /* 0x000e220008000800 */
[----:B-----5:R-:W-:-:S05]  /*5e220*/  F2FP.SATFINITE.E4M3.F32.PACK_AB_MERGE_C R18, R19, R18, RZ ;  /* 0x000000121312723e */ /* 0x020fca00048070ff */
[----:B------:R-:W-:Y:S01]  /*5e230*/  @P5 STG.E.U8 desc[UR20][R12.64], R18 ;  /* 0x000000120c005986 */ /* 0x000fe2000c101114 */
[----:B-1----:R-:W-:Y:S01]  /*5e240*/  ISETP.GE.AND P5, PT, R4, UR4, PT ;  /* 0x0000000404007c0c */ /* 0x002fe2000bfa6270 */
[----:B------:R-:W1:Y:S02]  /*5e250*/  LDCU UR4, c[0x0][0x39c] ;  /* 0x00007380ff0477ac */ /* 0x000e640008000800 */
[----:B------:R-:W0:Y:S01]  /*5e260*/  LDL.LU R4, [R1+0x1698] ;  /* 0x0016980001047983 */ /* 0x000e220000300800 */
[----:B------:R-:W-:-:S05]  /*5e270*/  SHF.R.S32.HI R0, RZ, 0x8, R0 ;  /* 0x00000008ff007819 */ /* 0x000fca0000011400 */
[----:B------:R5:W-:Y:S04]  /*5e280*/  @P6 STG.E.U8 desc[UR20][R20.64], R0 ;  /* 0x0000000014006986 */ /* 0x000be8000c101114 */
[----:B-----5:R-:W5:Y:S01]  /*5e290*/  LDL.LU.64 R20, [R1+0x17a0] ;  /* 0x0017a00001147983 */ /* 0x020f620000300a00 */
[----:B----4-:R-:W-:-:S03]  /*5e2a0*/  F2FP.SATFINITE.E4M3.F32.PACK_AB_MERGE_C R0, R3, R6, RZ ;  /* 0x000000060300723e */ /* 0x010fc600048070ff */
[----:B------:R-:W4:Y:S04]  /*5e2b0*/  LDL.LU R7, [R1+0x348] ;  /* 0x0003480001077983 */ /* 0x000f280000300800 */
[----:B------:R-:W4:Y:S04]  /*5e2c0*/  LDL.LU R5, [R1+0x34c] ;  /* 0x00034c0001057983 */ /* 0x000f280000300800 */
[----:B------:R-:W4:Y:S04]  /*5e2d0*/  LDL.LU.64 R12, [R1+0x548] ;  /* 0x00054800010c7983 */ /* 0x000f280000300a00 */
[----:B------:R-:W1:Y:S01]  /*5e2e0*/  LDL.LU R3, [R1+0x169c] ;  /* 0x00169c0001037983 */ /* 0x000e620000300800 */
[----:B------:R-:W-:Y:S01]  /*5e2f0*/  ISETP.LT.AND P4, PT, R77, UR6, !P4 ;  /* 0x000000064d007c0c */ /* 0x000fe2000e781270 */
[----:B------:R-:W0:Y:S01]  /*5e300*/  LDCU UR6, c[0x0][0x398] ;  /* 0x00007300ff0677ac */ /* 0x000e220008000800 */
[----:B------:R-:W-:-:S02]  /*5e310*/  PRMT R2, R18, 0x9910, RZ ;  /* 0x0000991012027816 */ /* 0x000fc400000000ff */
[----:B------:R-:W-:Y:S01]  /*5e320*/  ISETP.LT.AND P6, PT, R81, UR7, !P5 ;  /* 0x0000000751007c0c */ /* 0x000fe2000efc1270 */
[----:B------:R-:W0:Y:S01]  /*5e330*/  LDCU UR7, c[0x0][0x398] ;  /* 0x00007300ff0777ac */ /* 0x000e220008000800 */
[----:B------:R-:W-:Y:S02]  /*5e340*/  SHF.R.S32.HI R2, RZ, 0x8, R2 ;  /* 0x00000008ff027819 */ /* 0x000fe40000011402 */
[----:B------:R-:W-:Y:S01]  /*5e350*/  ISETP.LT.AND P5, PT, R77, UR9, !P5 ;  /* 0x000000094d007c0c */ /* 0x000fe2000efa1270 */
[----:B------:R-:W0:Y:S04]  /*5e360*/  LDCU UR9, c[0x0][0x398] ;  /* 0x00007300ff0977ac */ /* 0x000e280008000800 */
[----:B---3--:R3:W-:Y:S04]  /*5e370*/  @P4 STG.E.U8 desc[UR20][R8.64], R2 ;  /* 0x0000000208004986 */ /* 0x0087e8000c101114 */
[----:B------:R3:W-:Y:S04]  /*5e380*/  @P6 STG.E.U8 desc[UR20][R10.64], R0 ;  /* 0x000000000a006986 */ /* 0x0007e8000c101114 */
[----:B---3--:R-:W3:Y:S01]  /*5e390*/  LDL.LU.64 R8, [R1+0x540] ;  /* 0x0005400001087983 */ /* 0x008ee20000300a00 */
[----:B------:R-:W-:-:S04]  /*5e3a0*/  PRMT R0, R0, 0x9910, RZ ;  /* 0x0000991000007816 */ /* 0x000fc800000000ff */
[----:B------:R-:W-:Y:S02]  /*5e3b0*/  SHF.R.S32.HI R0, RZ, 0x8, R0 ;  /* 0x00000008ff007819 */ /* 0x000fe40000011400 */
[----:B0-----:R-:W-:Y:S01]  /*5e3c0*/  ISETP.GE.AND P4, PT, R4, UR5, PT ;  /* 0x0000000504007c0c */ /* 0x001fe2000bf86270 */
[----:B------:R-:W0:Y:S01]  /*5e3d0*/  LDCU UR5, c[0x0][0x39c] ;  /* 0x00007380ff0577ac */ /* 0x000e220008000800 */
[----:B------:R-:W0:Y:S02]  /*5e3e0*/  LDL.LU R4, [R1+0x16a0] ;  /* 0x0016a00001047983 */ /* 0x000e240000300800 */
[----:B------:R-:W-:Y:S01]  /*5e3f0*/  ISETP.LT.AND P6, PT, R81, UR10, !P4 ;  /* 0x0000000a51007c0c */ /* 0x000fe2000e7c1270 */
[----:B------:R-:W0:Y:S01]  /*5e400*/  LDCU UR10, c[0x0][0x398] ;  /* 0x00007300ff0a77ac */ /* 0x000e220008000800 */
[----:B------:R-:W3:Y:S01]  /*5e410*/  LDL.LU.64 R10, [R1+0x538] ;  /* 0x00053800010a7983 */ /* 0x000ee20000300a00 */
[----:B-----5:R-:W-:-:S05]  /*5e420*/  F2FP.SATFINITE.E4M3.F32.PACK_AB_MERGE_C R20, R21, R20, RZ ;  /* 0x000000141514723e */ /* 0x020fca00048070ff */
[----:B--2---:R-:W-:Y:S05]  /*5e430*/  @P5 STG.E.U8 desc[UR20][R14.64], R20 ;  /* 0x000000140e005986 */ /* 0x004fea000c101114 */
[----:B------:R2:W-:Y:S01]  /*5e440*/  @P6 STG.E.U8 desc[UR20][R22.64], R0 ;  /* 0x0000000016006986 */ /* 0x0005e2000c101114 */
[----:B-1----:R-:W-:Y:S01]  /*5e450*/  ISETP.GE.AND P5, PT, R3, UR4, PT ;  /* 0x0000000403007c0c */ /* 0x002fe2000bfa6270 */
[----:B------:R-:W1:Y:S02]  /*5e460*/  LDCU UR4, c[0x0][0x39c] ;  /* 0x00007380ff0477ac */ /* 0x000e640008000800 */
[----:B--2---:R-:W2:Y:S04]  /*5e470*/  LDL.LU.64 R22, [R1+0x1798] ;  /* 0x0017980001167983 */ /* 0x004ea80000300a00 */
[----:B------:R-:W1:Y:S01]  /*5e480*/  LDL.LU R3, [R1+0x1368] ;  /* 0x0013680001037983 */ /* 0x000e620000300800 */
[----:B------:R-:W-:Y:S01]  /*5e490*/  ISETP.LT.AND P4, PT, R77, UR6, !P4 ;  /* 0x000000064d007c0c */ /* 0x000fe2000e781270 */
[----:B------:R-:W5:Y:S01]  /*5e4a0*/  LDCU UR6, c[0x0][0x398] ;  /* 0x00007300ff0677ac */ /* 0x000f620008000800 */
[----:B------:R-:W-:-:S02]  /*5e4b0*/  PRMT R2, R20, 0x9910, RZ ;  /* 0x0000991014027816 */ /* 0x000fc400000000ff */
[----:B------:R-:W-:Y:S01]  /*5e4c0*/  ISETP.LT.AND P6, PT, R81, UR7, !P5 ;  /* 0x0000000751007c0c */ /* 0x000fe2000efc1270 */
[----:B------:R-:W0:Y:S01]  /*5e4d0*/  LDCU UR7, c[0x0][0x398] ;  /* 0x00007300ff0777ac */ /* 0x000e220008000800 */
[----:B------:R-:W-:Y:S02]  /*5e4e0*/  SHF.R.S32.HI R2, RZ, 0x8, R2 ;  /* 0x00000008ff027819 */ /* 0x000fe40000011402 */
[----:B----4-:R-:W-:Y:S02]  /*5e4f0*/  F2FP.SATFINITE.E4M3.F32.PACK_AB_MERGE_C R0, R5, R7, RZ ;  /* 0x000000070500723e */ /* 0x010fe400048070ff */
[----:B------:R-:W-:Y:S01]  /*5e500*/  ISETP.LT.AND P5, PT, R77, UR9, !P5 ;  /* 0x000000094d007c0c */ /* 0x000fe2000efa1270 */
[----:B------:R-:W4:Y:S01]  /*5e510*/  LDL.LU R7, [R1+0x350] ;  /* 0x0003500001077983 */ /* 0x000f220000300800 */
[----:B------:R-:W0:Y:S03]  /*5e520*/  LDCU UR9, c[0x0][0x398] ;  /* 0x00007300ff0977ac */ /* 0x000e260008000800 */
[----:B------:R-:W-:Y:S04]  /*5e530*/  @P4 STG.E.U8 desc[UR20][R12.64], R2 ;  /* 0x000000020c004986 */ /* 0x000fe8000c101114 */
[----:B---3--:R3:W-:Y:S04]  /*5e540*/  @P6 STG.E.U8 desc[UR20][R8.64], R0 ;  /* 0x0000000008006986 */ /* 0x0087e8000c101114 */
[----:B------:R-:W4:Y:S04]  /*5e550*/  LDL.LU R5, [R1+0x354] ;  /* 0x0003540001057983 */ /* 0x000f280000300800 */
[----:B------:R-:W4:Y:S04]  /*5e560*/  LDL.LU.64 R16, [R1+0x528] ;  /* 0x0005280001107983 */ /* 0x000f280000300a00 */
[----:B------:R-:W4:Y:S01]  /*5e570*/  LDL.LU R6, [R1+0x136c] ;  /* 0x00136c0001067983 */ /* 0x000f220000300800 */
[----:B---3--:R-:W-:-:S03]  /*5e580*/  PRMT R0, R0, 0x9910, RZ ;  /* 0x0000991000007816 */ /* 0x008fc600000000ff */
[----:B------:R-:W3:Y:S01]  /*5e590*/  LDL.LU.64 R8, [R1+0x520] ;  /* 0x0005200001087983 */ /* 0x000ee20000300a00 */
[----:B------:R-:W-:-:S03]  /*5e5a0*/  SHF.R.S32.HI R0, RZ, 0x8, R0 ;  /* 0x00000008ff007819 */ /* 0x000fc60000011400 */
[----:B------:R-:W3:Y:S01]  /*5e5b0*/  LDL.LU.64 R14, [R1+0x518] ;  /* 0x00051800010e7983 */ /* 0x000ee20000300a00 */
[----:B0-----:R-:W-:Y:S01]  /*5e5c0*/  ISETP.GE.AND P4, PT, R4, UR5, PT ;  /* 0x0000000504007c0c */ /* 0x001fe2000bf86270 */
[----:B------:R-:W0:Y:S03]  /*5e5d0*/  LDCU UR5, c[0x0][0x39c] ;  /* 0x00007380ff0577ac */ /* 0x000e260008000800 */
[----:B------:R-:W-:Y:S01]  /*5e5e0*/  ISETP.LT.AND P6, PT, R81, UR10, !P4 ;  /* 0x0000000a51007c0c */ /* 0x000fe2000e7c1270 */
[----:B------:R-:W0:Y:S01]  /*5e5f0*/  LDCU UR10, c[0x0][0x398] ;  /* 0x00007300ff0a77ac */ /* 0x000e220008000800 */
[----:B--2---:R-:W-:-:S05]  /*5e600*/  F2FP.SATFINITE.E4M3.F32.PACK_AB_MERGE_C R22, R23, R22, RZ ;  /* 0x000000161716723e */ /* 0x004fca00048070ff */
[----:B------:R-:W-:Y:S01]  /*5e610*/  @P5 STG.E.U8 desc[UR20][R10.64], R22 ;  /* 0x000000160a005986 */ /* 0x000fe2000c101114 */
[----:B-1----:R-:W-:Y:S01]  /*5e620*/  ISETP.GE.AND P5, PT, R3, UR4, PT ;  /* 0x0000000403007c0c */ /* 0x002fe2000bfa6270 */
[----:B------:R-:W1:Y:S02]  /*5e630*/  LDCU UR4, c[0x0][0x39c] ;  /* 0x00007380ff0477ac */ /* 0x000e640008000800 */
[----:B------:R-:W1:Y:S04]  /*5e640*/  LDL.LU R3, [R1+0x1370] ;  /* 0x0013700001037983 */ /* 0x000e680000300800 */
[----:B------:R2:W-:Y:S04]  /*5e650*/  @P6 STG.E.U8 desc[UR20][R24.64], R0 ;  /* 0x0000000018006986 */ /* 0x0005e8000c101114 */
[----:B--2---:R-:W2:Y:S01]  /*5e660*/  LDL.LU.64 R24, [R1+0x1790] ;  /* 0x0017900001187983 */ /* 0x004ea20000300a00 */
[----:B-----5:R-:W-:Y:S01]  /*5e670*/  ISETP.LT.AND P4, PT, R77, UR6, !P4 ;  /* 0x000000064d007c0c */ /* 0x020fe2000e781270 */
[----:B------:R-:W5:Y:S01]  /*5e680*/  LDCU UR6, c[0x0][0x398] ;  /* 0x00007300ff0677ac */ /* 0x000f620008000800 */
[----:B------:R-:W-:Y:S01]  /*5e690*/  PRMT R2, R22, 0x9910, RZ ;  /* 0x0000991016027816 */ /* 0x000fe200000000ff */
[----:B------:R-:W5:Y:S01]  /*5e6a0*/  LDL.LU R13, [R1+0x358] ;  /* 0x00035800010d7983 */ /* 0x000f620000300800 */
[----:B------:R-:W-:Y:S01]  /*5e6b0*/  ISETP.LT.AND P6, PT, R81, UR7, !P5 ;  /* 0x0000000751007c0c */ /* 0x000fe2000efc1270 */
[----:B------:R-:W1:Y:S01]  /*5e6c0*/  LDCU UR7, c[0x0][0x398] ;  /* 0x00007300ff0777ac */ /* 0x000e620008000800 */
[----:B------:R-:W-:Y:S01]  /*5e6d0*/  SHF.R.S32.HI R2, RZ, 0x8, R2 ;  /* 0x00000008ff027819 */ /* 0x000fe20000011402 */
[----:B------:R-:W5:Y:S01]  /*5e6e0*/  LDL.LU R4, [R1+0x35c] ;  /* 0x00035c0001047983 */ /* 0x000f620000300800 */
[----:B----4-:R-:W-:-:S02]  /*5e6f0*/  F2FP.SATFINITE.E4M3.F32.PACK_AB_MERGE_C R0, R5, R7, RZ ;  /* 0x000000070500723e */ /* 0x010fc400048070ff */
[----:B------:R-:W-:Y:S01]  /*5e700*/  ISETP.LT.AND P5, PT, R77, UR9, !P5 ;  /* 0x000000094d007c0c */ /* 0x000fe2000efa1270 */
[----:B------:R-:W4:Y:S01]  /*5e710*/  LDL.LU.64 R10, [R1+0x508] ;  /* 0x00050800010a7983 */ /* 0x000f220000300a00 */
[----:B------:R-:W1:Y:S03]  /*5e720*/  LDCU UR9, c[0x0][0x398] ;  /* 0x00007300ff0977ac */ /* 0x000e660008000800 */
[----:B------:R-:W-:Y:S01]  /*5e730*/  @P4 STG.E.U8 desc[UR20][R16.64], R2 ;  /* 0x0000000210004986 */ /* 0x000fe2000c101114 */
[----:B0-----:R-:W-:Y:S01]  /*5e740*/  ISETP.GE.AND P4, PT, R6, UR5, PT ;  /* 0x0000000506007c0c */ /* 0x001fe2000bf86270 */
[----:B------:R-:W0:Y:S02]  /*5e750*/  LDCU UR5, c[0x0][0x39c] ;  /* 0x00007380ff0577ac */ /* 0x000e240008000800 */
[----:B---3--:R3:W-:Y:S01]  /*5e760*/  @P6 STG.E.U8 desc[UR20][R8.64], R0 ;  /* 0x0000000008006986 */ /* 0x0087e2000c101114 */
[----:B------:R-:W-:Y:S01]  /*5e770*/  ISETP.LT.AND P6, PT, R81, UR10, !P4 ;  /* 0x0000000a51007c0c */ /* 0x000fe2000e7c1270 */
[----:B------:R-:W0:Y:S02]  /*5e780*/  LDCU UR10, c[0x0][0x398] ;  /* 0x00007300ff0a77ac */ /* 0x000e240008000800 */
[----:B------:R-:W0:Y:S04]  /*5e790*/  LDL.LU R5, [R1+0x1328] ;  /* 0x0013280001057983 */ /* 0x000e280000300800 */
[----:B------:R-:W4:Y:S01]  /*5e7a0*/  LDL.LU.64 R6, [R1+0x500] ;  /* 0x0005000001067983 */ /* 0x000f220000300a00 */
[----:B---3--:R-:W-:-:S03]  /*5e7b0*/  PRMT R0, R0, 0x9910, RZ ;  /* 0x0000991000007816 */ /* 0x008fc600000000ff */
[----:B------:R-:W3:Y:S01]  /*5e7c0*/  LDL.LU.64 R8, [R1+0x410] ;  /* 0x0004100001087983 */ /* 0x000ee20000300a00 */
[----:B------:R-:W-:Y:S02]  /*5e7d0*/  SHF.R.S32.HI R0, RZ, 0x8, R0 ;  /* 0x00000008ff007819 */ /* 0x000fe40000011400 */
        /* <DEDUP_REMOVED lines=10> */
[----:B------:R-:W3:Y:S01]  /*5e880*/  LDL.LU R17, [R1+0x360] ;  /* 0x0003600001117983 */ /* 0x000ee20000300800 */
[----:B------:R-:W-:Y:S01]  /*5e890*/  ISETP.LT.AND P6, PT, R81, UR7, !P5 ;  /* 0x0000000751007c0c */ /* 0x000fe2000efc1270 */
[----:B------:R-:W1:Y:S01]  /*5e8a0*/  LDCU UR7, c[0x0][0x398] ;  /* 0x00007300ff0777ac */ /* 0x000e620008000800 */
[----:B------:R-:W-:-:S02]  /*5e8b0*/  SHF.R.S32.HI R2, RZ, 0x8, R2 ;  /* 0x00000008ff027819 */ /* 0x000fc40000011402 */
[----:B------:R-:W-:Y:S02]  /*5e8c0*/  F2FP.SATFINITE.E4M3.F32.PACK_AB_MERGE_C R0, R4, R13, RZ ;  /* 0x0000000d0400723e */ /* 0x000fe400048070ff */
[----:B------:R-:W-:Y:S01]  /*5e8d0*/  ISETP.LT.AND P5, PT, R77, UR9, !P5 ;  /* 0x000000094d007c0c */ /* 0x000fe2000efa1270 */
[----:B------:R-:W5:Y:S01]  /*5e8e0*/  LDL.LU R4, [R1+0x364] ;  /* 0x0003640001047983 */ /* 0x000f620000300800 */
[----:B------:R-:W1:Y:S03]  /*5e8f0*/  LDCU UR9, c[0x0][0x398] ;  /* 0x00007300ff0977ac */ /* 0x000e660008000800 */
[----:B----4-:R4:W-:Y:S01]  /*5e900*/  @P4 STG.E.U8 desc[UR20][R10.64], R2 ;  /* 0x000000020a004986 */ /* 0x0109e2000c101114 */
[----:B0-----:R-:W-:Y:S01]  /*5e910*/  ISETP.GE.AND P4, PT, R5, UR5, PT ;  /* 0x0000000505007c0c */ /* 0x001fe2000bf86270 */
[----:B------:R-:W0:Y:S02]  /*5e920*/  LDCU UR5, c[0x0][0x39c] ;  /* 0x00007380ff0577ac */ /* 0x000e240008000800 */
[----:B------:R0:W-:Y:S01]  /*5e930*/  @P6 STG.E.U8 desc[UR20][R6.64], R0 ;  /* 0x0000000006006986 */ /* 0x0001e2000c101114 */
[----:B------:R-:W-:Y:S01]  /*5e940*/  ISETP.LT.AND P6, PT, R81, UR10, !P4 ;  /* 0x0000000a51007c0c */ /* 0x000fe2000e7c1270 */
[----:B------:R-:W1:Y:S02]  /*5e950*/  LDCU UR10, c[0x0][0x398] ;  /* 0x00007300ff0a77ac */ /* 0x000e640008000800 */
[----:B------:R-:W5:Y:S04]  /*5e960*/  LDL.LU.64 R12, [R1+0x400] ;  /* 0x00040000010c7983 */ /* 0x000f680000300a00 */
[----:B----4-:R-:W4:Y:S01]  /*5e970*/  LDL.LU R10, [R1+0x16a4] ;  /* 0x0016a400010a7983 */ /* 0x010f220000300800 */
[----:B0-----:R-:W-:-:S03]  /*5e980*/  PRMT R0, R0, 0x9910, RZ ;  /* 0x0000991000007816 */ /* 0x001fc600000000ff */
[----:B------:R-:W4:Y:S01]  /*5e990*/  LDL.LU.64 R6, [R1+0x2f8] ;  /* 0x0002f80001067983 */ /* 0x000f220000300a00 */
[----:B------:R-:W-:-:S03]  /*5e9a0*/  SHF.R.S32.HI R0, RZ, 0x8, R0 ;  /* 0x00000008ff007819 */ /* 0x000fc60000011400 */
[----:B------:R-:W4:Y:S04]  /*5e9b0*/  LDL.LU.64 R14, [R1+0x2f0] ;  /* 0x0002f000010e7983 */ /* 0x000f280000300a00 */
[----:B------:R-:W4:Y:S01]  /*5e9c0*/  LDL.LU R5, [R1+0x16a8] ;  /* 0x0016a80001057983 */ /* 0x000f220000300800 */
[----:B--2---:R-:W-:-:S05]  /*5e9d0*/  F2FP.SATFINITE.E4M3.F32.PACK_AB_MERGE_C R26, R27, R26, RZ ;  /* 0x0000001a1b1a723e */ /* 0x004fca00048070ff */
[----:B---3--:R-:W-:Y:S04]  /*5e9e0*/  @P5 STG.E.U8 desc[UR20][R8.64], R26 ;  /* 0x0000001a08005986 */ /* 0x008fe8000c101114 */
[----:B------:R0:W-:Y:S04]  /*5e9f0*/  @P6 STG.E.U8 desc[UR20][R28.64], R0 ;  /* 0x000000001c006986 */ /* 0x0001e8000c101114 */
[----:B0-----:R-:W2:Y:S01]  /*5ea00*/  LDL.LU.64 R28, [R1+0x1780] ;  /* 0x00178000011c7983 */ /* 0x001ea20000300a00 */
[----:B-1----:R-:W-:Y:S01]  /*5ea10*/  ISETP.GE.AND P5, PT, R3, UR4, PT ;  /* 0x0000000403007c0c */ /* 0x002fe2000bfa6270 */
[----:B------:R-:W0:Y:S01]  /*5ea20*/  LDCU UR4, c[0x0][0x39c] ;  /* 0x00007380ff0477ac */ /* 0x000e220008000800 */
[----:B-----5:R-:W-:Y:S01]  /*5ea30*/  ISETP.LT.AND P4, PT, R77, UR6, !P4 ;  /* 0x000000064d007c0c */ /* 0x020fe2000e781270 */
[----:B------:R-:W3:Y:S01]  /*5ea40*/  LDL.LU R11, [R1+0x368] ;  /* 0x00036800010b7983 */ /* 0x000ee20000300800 */
[----:B------:R-:W-:Y:S01]  /*5ea50*/  PRMT R2, R26, 0x9910, RZ ;  /* 0x000099101a027816 */ /* 0x000fe200000000ff */
[----:B------:R-:W1:Y:S01]  /*5ea60*/  LDCU UR6, c[0x0][0x398] ;  /* 0x00007300ff0677ac */ /* 0x000e620008000800 */
[----:B------:R-:W-:Y:S01]  /*5ea70*/  ISETP.LT.AND P6, PT, R81, UR7, !P5 ;  /* 0x0000000751007c0c */ /* 0x000fe2000efc1270 */
[----:B------:R-:W3:Y:S01]  /*5ea80*/  LDL.LU R3, [R1+0x36c] ;  /* 0x00036c0001037983 */ /* 0x000ee20000300800 */
[----:B------:R-:W-:Y:S01]  /*5ea90*/  SHF.R.S32.HI R2, RZ, 0x8, R2 ;  /* 0x00000008ff027819 */ /* 0x000fe20000011402 */
[----:B------:R-:W5:Y:S01]  /*5eaa0*/  LDCU UR7, c[0x0][0x398] ;  /* 0x00007300ff0777ac */ /* 0x000f620008000800 */
[----:B------:R-:W-:Y:S01]  /*5eab0*/  F2FP.SATFINITE.E4M3.F32.PACK_AB_MERGE_C R0, R4, R17, RZ ;  /* 0x000000110400723e */ /* 0x000fe200048070ff */
[----:B------:R-:W3:Y:S01]  /*5eac0*/  LDL.LU.64 R8, [R1+0x2e0] ;  /* 0x0002e00001087983 */ /* 0x000ee20000300a00 */
[----:B------:R-:W-:Y:S01]  /*5ead0*/  ISETP.LT.AND P5, PT, R77, UR9, !P5 ;  /* 0x000000094d007c0c */ /* 0x000fe2000efa1270 */
[----:B------:R-:W0:Y:S02]  /*5eae0*/  LDCU UR9, c[0x0][0x398] ;  /* 0x00007300ff0977ac */ /* 0x000e240008000800 */
[----:B------:R1:W-:Y:S01]  /*5eaf0*/  @P4 STG.E.U8 desc[UR20][R12.64], R2 ;  /* 0x000000020c004986 */ /* 0x0003e2000c101114 */
[----:B----4-:R-:W-:Y:S01]  /*5eb00*/  ISETP.GE.AND P4, PT, R10, UR5, PT ;  /* 0x000000050a007c0c */ /* 0x010fe2000bf86270 */
[----:B------:R-:W4:Y:S02]  /*5eb10*/  LDCU UR5, c[0x0][0x39c] ;  /* 0x00007380ff0577ac */ /* 0x000f240008000800 */
[----:B------:R0:W-:Y:S01]  /*5eb20*/  @P6 STG.E.U8 desc[UR20][R6.64], R0 ;  /* 0x0000000006006986 */ /* 0x0001e2000c101114 */
[----:B------:R-:W-:Y:S01]  /*5eb30*/  ISETP.LT.AND P6, PT, R81, UR10, !P4 ;  /* 0x0000000a51007c0c */ /* 0x000fe2000e7c1270 */
[----:B------:R-:W2:Y:S02]  /*5eb40*/  LDCU UR10, c[0x0][0x398] ;  /* 0x00007300ff0a77ac */ /* 0x000ea40008000800 */
[----:B------:R-:W4:Y:S04]  /*5eb50*/  LDL.LU R4, [R1+0x16ac] ;  /* 0x0016ac0001047983 */ /* 0x000f280000300800 */
[----:B-1----:R-:W3:Y:S01]  /*5eb60*/  LDL.LU.64 R12, [R1+0x2d8] ;  /* 0x0002d800010c7983 */ /* 0x002ee20000300a00 */
[----:B0-----:R-:W-:-:S03]  /*5eb70*/  PRMT R0, R0, 0x9910, RZ ;  /* 0x0000991000007816 */ /* 0x001fc600000000ff */
[----:B------:R-:W4:Y:S01]  /*5eb80*/  LDL.LU.64 R6, [R1+0x2d0] ;  /* 0x0002d00001067983 */ /* 0x000f220000300a00 */
[----:B------:R-:W-:Y:S02]  /*5eb90*/  SHF.R.S32.HI R0, RZ, 0x8, R0 ;  /* 0x00000008ff007819 */ /* 0x000fe40000011400 */
[----:B--2---:R-:W-:-:S05]  /*5eba0*/  F2FP.SATFINITE.E4M3.F32.PACK_AB_MERGE_C R28, R29, R28, RZ ;  /* 0x0000001c1d1c723e */ /* 0x004fca00048070ff */
[----:B------:R-:W-:Y:S01]  /*5ebb0*/  @P5 STG.E.U8 desc[UR20][R14.64], R28 ;  /* 0x0000001c0e005986 */ /* 0x000fe2000c101114 */
[----:B------:R-:W-:Y:S01]  /*5ebc0*/  ISETP.GE.AND P5, PT, R5, UR4, PT ;  /* 0x0000000405007c0c */ /* 0x000fe2000bfa6270 */
[----:B------:R-:W0:Y:S02]  /*5ebd0*/  LDCU UR4, c[0x0][0x39c] ;  /* 0x00007380ff0477ac */ /* 0x000e240008000800 */
[----:B------:R-:W0:Y:S04]  /*5ebe0*/  LDL.LU R5, [R1+0x1330] ;  /* 0x0013300001057983 */ /* 0x000e280000300800 */
[----:B------:R1:W-:Y:S04]  /*5ebf0*/  @P6 STG.E.U8 desc[UR20][R30.64], R0 ;  /* 0x000000001e006986 */ /* 0x0003e8000c101114 */
[----:B-1----:R-:W2:Y:S01]  /*5ec00*/  LDL.LU.64 R30, [R1+0x1778] ;  /* 0x00177800011e7983 */ /* 0x002ea20000300a00 */
[----:B------:R-:W-:Y:S01]  /*5ec10*/  ISETP.LT.AND P4, PT, R77, UR6, !P4 ;  /* 0x000000064d007c0c */ /* 0x000fe2000e781270 */
[----:B------:R-:W1:Y:S01]  /*5ec20*/  LDCU UR6, c[0x0][0x398] ;  /* 0x00007300ff0677ac */ /* 0x000e620008000800 */
[----:B------:R-:W-:Y:S01]  /*5ec30*/  PRMT R2, R28, 0x9910, RZ ;  /* 0x000099101c027816 */ /* 0x000fe200000000ff */
[----:B------:R-:W2:Y:S01]  /*5ec40*/  LDL.LU R17, [R1+0x370] ;  /* 0x0003700001117983 */ /* 0x000ea20000300800 */
[----:B-----5:R-:W-:Y:S01]  /*5ec50*/  ISETP.LT.AND P6, PT, R81, UR7, !P5 ;  /* 0x0000000751007c0c */ /* 0x020fe2000efc1270 */
[----:B------:R-:W5:Y:S01]  /*5ec60*/  LDCU UR7, c[0x0][0x398] ;  /* 0x00007300ff0777ac */ /* 0x000f620008000800 */
[----:B------:R-:W-:-:S02]  /*5ec70*/  SHF.R.S32.HI R2, RZ, 0x8, R2 ;  /* 0x00000008ff027819 */ /* 0x000fc40000011402 */
[----:B---3--:R-:W-:Y:S02]  /*5ec80*/  F2FP.SATFINITE.E4M3.F32.PACK_AB_MERGE_C R0, R3, R11, RZ ;  /* 0x0000000b0300723e */ /* 0x008fe400048070ff */
[----:B------:R-:W-:Y:S01]  /*5ec90*/  ISETP.LT.AND P5, PT, R77, UR9, !P5 ;  /* 0x000000094d007c0c */ /* 0x000fe2000efa1270 */
[----:B------:R-:W3:Y:S01]  /*5eca0*/  LDL.LU R3, [R1+0x374] ;  /* 0x0003740001037983 */ /* 0x000ee20000300800 */
[----:B------:R-:W0:Y:S03]  /*5ecb0*/  LDCU UR9, c[0x0][0x398] ;  /* 0x00007300ff0977ac */ /* 0x000e260008000800 */
[----:B------:R1:W-:Y:S01]  /*5ecc0*/  @P4 STG.E.U8 desc[UR20][R8.64], R2 ;  /* 0x0000000208004986 */ /* 0x0003e2000c101114 */
[----:B----4-:R-:W-:Y:S01]  /*5ecd0*/  ISETP.GE.AND P4, PT, R4, UR5, PT ;  /* 0x0000000504007c0c */ /* 0x010fe2000bf86270 */
[----:B------:R-:W4:Y:S02]  /*5ece0*/  LDCU UR5, c[0x0][0x39c] ;  /* 0x00007380ff0577ac */ /* 0x000f240008000800 */
[----:B------:R5:W-:Y:S01]  /*5ecf0*/  @P6 STG.E.U8 desc[UR20][R12.64], R0 ;  /* 0x000000000c006986 */ /* 0x000be2000c101114 */
[----:B------:R-:W-:Y:S01]  /*5ed00*/  ISETP.LT.AND P6, PT, R81, UR10, !P4 ;  /* 0x0000000a51007c0c */ /* 0x000fe2000e7c1270 */
[----:B------:R-:W0:Y:S02]  /*5ed10*/  LDCU UR10, c[0x0][0x398] ;  /* 0x00007300ff0a77ac */ /* 0x000e240008000800 */
[----:B------:R-:W3:Y:S04]  /*5ed20*/  LDL.LU.64 R10, [R1+0x2c0] ;  /* 0x0002c000010a7983 */ /* 0x000ee80000300a00 */
[----:B-1----:R-:W4:Y:S01]  /*5ed30*/  LDL.LU R8, [R1+0x132c] ;  /* 0x00132c0001087983 */ /* 0x002f220000300800 */
[----:B-----5:R-:W-:-:S03]  /*5ed40*/  PRMT R0, R0, 0x9910, RZ ;  /* 0x0000991000007816 */ /* 0x020fc600000000ff */
[----:B------:R-:W5:Y:S01]  /*5ed50*/  LDL.LU.64 R12, [R1+0x2b8] ;  /* 0x0002b800010c7983 */ /* 0x000f620000300a00 */
[----:B------:R-:W-:-:S03]  /*5ed60*/  SHF.R.S32.HI R0, RZ, 0x8, R0 ;  /* 0x00000008ff007819 */ /* 0x000fc60000011400 */
[----:B------:R-:W5:Y:S04]  /*5ed70*/  LDL.LU.64 R14, [R1+0x2b0] ;  /* 0x0002b000010e7983 */ /* 0x000f680000300a00 */
[----:B------:R-:W5:Y:S01]  /*5ed80*/  LDL.LU R4, [R1+0x1320] ;  /* 0x0013200001047983 */ /* 0x000f620000300800 */
[----:B--2---:R-:W-:-:S05]  /*5ed90*/  F2FP.SATFINITE.E4M3.F32.PACK_AB_MERGE_C R30, R31, R30, RZ ;  /* 0x0000001e1f1e723e */ /* 0x004fca00048070ff */
[----:B------:R-:W-:Y:S04]  /*5eda0*/  @P5 STG.E.U8 desc[UR20][R6.64], R30 ;  /* 0x0000001e06005986 */ /* 0x000fe8000c101114 */
[----:B------:R1:W-:Y:S04]  /*5edb0*/  @P6 STG.E.U8 desc[UR20][R32.64], R0 ;  /* 0x0000000020006986 */ /* 0x0003e8000c101114 */
[----:B-1----:R-:W2:Y:S01]  /*5edc0*/  LDL.LU.64 R32, [R1+0x1770] ;  /* 0x0017700001207983 */ /* 0x002ea20000300a00 */
[----:B0-----:R-:W-:Y:S01]  /*5edd0*/  ISETP.GE.AND P5, PT, R5, UR4, PT ;  /* 0x0000000405007c0c */ /* 0x001fe2000bfa6270 */
[----:B------:R-:W0:Y:S01]  /*5ede0*/  LDCU UR4, c[0x0][0x39c] ;  /* 0x00007380ff0477ac */ /* 0x000e220008000800 */
[----:B------:R-:W-:Y:S01]  /*5edf0*/  ISETP.LT.AND P4, PT, R77, UR6, !P4 ;  /* 0x000000064d007c0c */ /* 0x000fe2000e781270 */
[----:B------:R-:W2:Y:S01]  /*5ee00*/  LDL.LU R9, [R1+0x378] ;  /* 0x0003780001097983 */ /* 0x000ea20000300800 */
[----:B------:R-:W-:Y:S01]  /*5ee10*/  PRMT R2, R30, 0x9910, RZ ;  /* 0x000099101e027816 */ /* 0x000fe200000000ff */
[----:B------:R-:W1:Y:S01]  /*5ee20*/  LDCU UR6, c[0x0][0x398] ;  /* 0x00007300ff0677ac */ /* 0x000e620008000800 */
[----:B------:R-:W-:Y:S01]  /*5ee30*/  ISETP.LT.AND P6, PT, R81, UR7, !P5 ;  /* 0x0000000751007c0c */ /* 0x000fe2000efc1270 */
[----:B------:R-:W2:Y:S01]  /*5ee40*/  LDL.LU R5, [R1+0x37c] ;  /* 0x00037c0001057983 */ /* 0x000ea20000300800 */
[----:B------:R-:W-:Y:S01]  /*5ee50*/  SHF.R.S32.HI R2, RZ, 0x8, R2 ;  /* 0x00000008ff027819 */ /* 0x000fe20000011402 */
[----:B------:R-:W0:Y:S01]  /*5ee60*/  LDCU UR7, c[0x0][0x398] ;  /* 0x00007300ff0777ac */ /* 0x000e220008000800 */
[----:B---3--:R-:W-:Y:S01]  /*5ee70*/  F2FP.SATFINITE.E4M3.F32.PACK_AB_MERGE_C R0, R3, R17, RZ ;  /* 0x000000110300723e */ /* 0x008fe200048070ff */
[----:B------:R-:W3:Y:S01]  /*5ee80*/  LDL.LU.64 R6, [R1+0x2a0] ;  /* 0x0002a00001067983 */ /* 0x000ee20000300a00 */
[----:B------:R-:W-:Y:S01]  /*5ee90*/  ISETP.LT.AND P5, PT, R77, UR9, !P5 ;  /* 0x000000094d007c0c */ /* 0x000fe2000efa1270 */
[----:B------:R-:W0:Y:S02]  /*5eea0*/  LDCU UR9, c[0x0][0x398] ;  /* 0x00007300ff0977ac */ /* 0x000e240008000800 */
[----:B------:R1:W-:Y:S01]  /*5eeb0*/  @P4 STG.E.U8 desc[UR20][R10.64], R2 ;  /* 0x000000020a004986 */ /* 0x0003e2000c101114 */
[----:B----4-:R-:W-:Y:S01]  /*5eec0*/  ISETP.GE.AND P4, PT, R8, UR5, PT ;  /* 0x0000000508007c0c */ /* 0x010fe2000bf86270 */
[----:B------:R-:W4:Y:S02]  /*5eed0*/  LDCU UR5, c[0x0][0x39c] ;  /* 0x00007380ff0577ac */ /* 0x000f240008000800 */
[----:B-----5:R5:W-:Y:S01]  /*5eee0*/  @P6 STG.E.U8 desc[UR20][R12.64], R0 ;  /* 0x000000000c006986 */ /* 0x020be2000c101114 */
[----:B------:R-:W-:Y:S01]  /*5eef0*/  ISETP.LT.AND P6, PT, R81, UR10, !P4 ;  /* 0x0000000a51007c0c */ /* 0x000fe2000e7c1270 */
[----:B------:R-:W0:Y:S02]  /*5ef00*/  LDCU UR10, c[0x0][0x398] ;  /* 0x00007300ff0a77ac */ /* 0x000e240008000800 */
[----:B------:R-:W4:Y:S04]  /*5ef10*/  LDL.LU R3, [R1+0x1314] ;  /* 0x0013140001037983 */ /* 0x000f280000300800 */
[----:B-1----:R-:W3:Y:S01]  /*5ef20*/  LDL.LU.64 R10, [R1+0x298] ;  /* 0x00029800010a7983 */ /* 0x002ee20000300a00 */
[----:B-----5:R-:W-:-:S03]  /*5ef30*/  PRMT R0, R0, 0x9910, RZ ;  /* 0x0000991000007816 */ /* 0x020fc600000000ff */
[----:B------:R-:W5:Y:S01]  /*5ef40*/  LDL.LU.64 R12, [R1+0x290] ;  /* 0x00029000010c7983 */ /* 0x000f620000300a00 */
[----:B------:R-:W-:Y:S02]  /*5ef50*/  SHF.R.S32.HI R0, RZ, 0x8, R0 ;  /* 0x00000008ff007819 */ /* 0x000fe40000011400 */
[----:B--2---:R-:W-:-:S05]  /*5ef60*/  F2FP.SATFINITE.E4M3.F32.PACK_AB_MERGE_C R32, R33, R32, RZ ;  /* 0x000000202120723e */ /* 0x004fca00048070ff */
[----:B------:R-:W-:Y:S01]  /*5ef70*/  @P5 STG.E.U8 desc[UR20][R14.64], R32 ;  /* 0x000000200e005986 */ /* 0x000fe2000c101114 */
[----:B0-----:R-:W-:Y:S01]  /*5ef80*/  ISETP.GE.AND P5, PT, R4, UR4, PT ;  /* 0x0000000404007c0c */ /* 0x001fe2000bfa6270 */
[----:B------:R-:W0:Y:S02]  /*5ef90*/  LDCU UR4, c[0x0][0x39c] ;  /* 0x00007380ff0477ac */ /* 0x000e240008000800 */
[----:B------:R-:W0:Y:S04]  /*5efa0*/  LDL.LU R4, [R1+0x16c4] ;  /* 0x0016c40001047983 */ /* 0x000e280000300800 */
[----:B------:R1:W-:Y:S04]  /*5efb0*/  @P6 STG.E.U8 desc[UR20][R34.64], R0 ;  /* 0x0000000022006986 */ /* 0x0003e8000c101114 */
[----:B-1----:R-:W2:Y:S01]  /*5efc0*/  LDL.LU.64 R34, [R1+0x1768] ;  /* 0x0017680001227983 */ /* 0x002ea20000300a00 */
[----:B------:R-:W-:Y:S01]  /*5efd0*/  ISETP.LT.AND P4, PT, R77, UR6, !P4 ;  /* 0x000000064d007c0c */ /* 0x000fe2000e781270 */
[----:B------:R-:W1:Y:S01]  /*5efe0*/  LDCU UR6, c[0x0][0x398] ;  /* 0x00007300ff0677ac */ /* 0x000e620008000800 */
[----:B------:R-:W-:Y:S01]  /*5eff0*/  PRMT R2, R32, 0x9910, RZ ;  /* 0x0000991020027816 */ /* 0x000fe200000000ff */
[----:B------:R-:W5:Y:S01]  /*5f000*/  LDL.LU R17, [R1+0x380] ;  /* 0x0003800001117983 */ /* 0x000f620000300800 */
[----:B------:R-:W-:Y:S01]  /*5f010*/  ISETP.LT.AND P6, PT, R81, UR7, !P5 ;  /* 0x0000000751007c0c */ /* 0x000fe2000efc1270 */
[----:B------:R-:W0:Y:S01]  /*5f020*/  LDCU UR7, c[0x0][0x398] ;  /* 0x00007300ff0777ac */ /* 0x000e220008000800 */
[----:B------:R-:W-:-:S02]  /*5f030*/  SHF.R.S32.HI R2, RZ, 0x8, R2 ;  /* 0x00000008ff027819 */ /* 0x000fc40000011402 */
[----:B------:R-:W-:Y:S02]  /*5f040*/  F2FP.SATFINITE.E4M3.F32.PACK_AB_MERGE_C R0, R5, R9, RZ ;  /* 0x000000090500723e */ /* 0x000fe400048070ff */
[----:B------:R-:W-:Y:S01]  /*5f050*/  ISETP.LT.AND P5, PT, R77, UR9, !P5 ;  /* 0x000000094d007c0c */ /* 0x000fe2000efa1270 */
[----:B------:R-:W5:Y:S01]  /*5f060*/  LDL.LU R5, [R1+0x384] ;  /* 0x0003840001057983 */ /* 0x000f620000300800 */
[----:B------:R-:W0:Y:S03]  /*5f070*/  LDCU UR9, c[0x0][0x398] ;  /* 0x00007300ff0977ac */ /* 0x000e260008000800 */
[----:B---3--:R3:W-:Y:S01]  /*5f080*/  @P4 STG.E.U8 desc[UR20][R6.64], R2 ;  /* 0x0000000206004986 */ /* 0x0087e2000c101114 */
[----:B----4-:R-:W-:Y:S01]  /*5f090*/  ISETP.GE.AND P4, PT, R3, UR5, PT ;  /* 0x0000000503007c0c */ /* 0x010fe2000bf86270 */
[----:B------:R-:W4:Y:S02]  /*5f0a0*/  LDCU UR5, c[0x0][0x39c] ;  /* 0x00007380ff0577ac */ /* 0x000f240008000800 */
[----:B------:R1:W-:Y:S01]  /*5f0b0*/  @P6 STG.E.U8 desc[UR20][R10.64], R0 ;  /* 0x000000000a006986 */ /* 0x0003e2000c101114 */
[----:B------:R-:W-:Y:S01]  /*5f0c0*/  ISETP.LT.AND P6, PT, R81, UR10, !P4 ;  /* 0x0000000a51007c0c */ /* 0x000fe2000e7c1270 */
[----:B------:R-:W0:Y:S02]  /*5f0d0*/  LDCU UR10, c[0x0][0x398] ;  /* 0x00007300ff0a77ac */ /* 0x000e240008000800 */
[----:B------:R-:W4:Y:S04]  /*5f0e0*/  LDL.LU.64 R8, [R1+0x280] ;  /* 0x0002800001087983 */ /* 0x000f280000300a00 */
[----:B---3--:R-:W3:Y:S01]  /*5f0f0*/  LDL.LU R6, [R1+0x16cc] ;  /* 0x0016cc0001067983 */ /* 0x008ee20000300800 */
[----:B-1----:R-:W-:-:S03]  /*5f100*/  PRMT R0, R0, 0x9910, RZ ;  /* 0x0000991000007816 */ /* 0x002fc600000000ff */
[----:B------:R-:W3:Y:S01]  /*5f110*/  LDL.LU.64 R10, [R1+0x278] ;  /* 0x00027800010a7983 */ /* 0x000ee20000300a00 */
[----:B------:R-:W-:-:S03]  /*5f120*/  SHF.R.S32.HI R0, RZ, 0x8, R0 ;  /* 0x00000008ff007819 */ /* 0x000fc60000011400 */
[----:B------:R-:W3:Y:S04]  /*5f130*/  LDL.LU.64 R14, [R1+0x270] ;  /* 0x00027000010e7983 */ /* 0x000ee80000300a00 */
[----:B------:R-:W3:Y:S01]  /*5f140*/  LDL.LU R3, [R1+0x16b0] ;  /* 0x0016b00001037983 */ /* 0x000ee20000300800 */
[----:B--2---:R-:W-:-:S05]  /*5f150*/  F2FP.SATFINITE.E4M3.F32.PACK_AB_MERGE_C R34, R35, R34, RZ ;  /* 0x000000222322723e */ /* 0x004fca00048070ff */
[----:B-----5:R-:W-:Y:S04]  /*5f160*/  @P5 STG.E.U8 desc[UR20][R12.64], R34 ;  /* 0x000000220c005986 */ /* 0x020fe8000c101114 */
[----:B------:R1:W-:Y:S04]  /*5f170*/  @P6 STG.E.U8 desc[UR20][R36.64], R0 ;  /* 0x0000000024006986 */ /* 0x0003e8000c101114 */
[----:B-1----:R-:W2:Y:S01]  /*5f180*/  LDL.LU.64 R36, [R1+0x1760] ;  /* 0x0017600001247983 */ /* 0x002ea20000300a00 */
[----:B0-----:R-:W-:Y:S01]  /*5f190*/  ISETP.GE.AND P5, PT, R4, UR4, PT ;  /* 0x0000000404007c0c */ /* 0x001fe2000bfa6270 */
[----:B------:R-:W0:Y:S01]  /*5f1a0*/  LDCU UR4, c[0x0][0x39c] ;  /* 0x00007380ff0477ac */ /* 0x000e220008000800 */
[----:B------:R-:W-:Y:S01]  /*5f1b0*/  ISETP.LT.AND P4, PT, R77, UR6, !P4 ;  /* 0x000000064d007c0c */ /* 0x000fe2000e781270 */
[----:B------:R-:W5:Y:S01]  /*5f1c0*/  LDL.LU R7, [R1+0x388] ;  /* 0x0003880001077983 */ /* 0x000f620000300800 */
[----:B------:R-:W-:Y:S01]  /*5f1d0*/  PRMT R2, R34, 0x9910, RZ ;  /* 0x0000991022027816 */ /* 0x000fe200000000ff */
[----:B------:R-:W1:Y:S01]  /*5f1e0*/  LDCU UR6, c[0x0][0x398] ;  /* 0x00007300ff0677ac */ /* 0x000e620008000800 */
[----:B------:R-:W-:Y:S01]  /*5f1f0*/  ISETP.LT.AND P6, PT, R81, UR7, !P5 ;  /* 0x0000000751007c0c */ /* 0x000fe2000efc1270 */
[----:B------:R-:W5:Y:S01]  /*5f200*/  LDL.LU R4, [R1+0x38c] ;  /* 0x00038c0001047983 */ /* 0x000f620000300800 */
[----:B------:R-:W-:Y:S01]  /*5f210*/  SHF.R.S32.HI R2, RZ, 0x8, R2 ;  /* 0x00000008ff027819 */ /* 0x000fe20000011402 */
[----:B------:R-:W0:Y:S01]  /*5f220*/  LDCU UR7, c[0x0][0x398] ;  /* 0x00007300ff0777ac */ /* 0x000e220008000800 */
[----:B------:R-:W-:Y:S01]  /*5f230*/  F2FP.SATFINITE.E4M3.F32.PACK_AB_MERGE_C R0, R5, R17, RZ ;  /* 0x000000110500723e */ /* 0x000fe200048070ff */
[----:B------:R-:W5:Y:S01]  /*5f240*/  LDL.LU.64 R12, [R1+0x260] ;  /* 0x00026000010c7983 */ /* 0x000f620000300a00 */
[----:B------:R-:W-:Y:S01]  /*5f250*/  ISETP.LT.AND P5, PT, R77, UR9, !P5 ;  /* 0x000000094d007c0c */ /* 0x000fe2000efa1270 */
[----:B------:R-:W0:Y:S02]  /*5f260*/  LDCU UR9, c[0x0][0x398] ;  /* 0x00007300ff0977ac */ /* 0x000e240008000800 */
[----:B----4-:R4:W-:Y:S01]  /*5f270*/  @P4 STG.E.U8 desc[UR20][R8.64], R2 ;  /* 0x0000000208004986 */ /* 0x0109e2000c101114 */
[----:B---3--:R-:W-:Y:S01]  /*5f280*/  ISETP.GE.AND P4, PT, R6, UR5, PT ;  /* 0x0000000506007c0c */ /* 0x008fe2000bf86270 */
[----:B------:R-:W3:Y:S02]  /*5f290*/  LDCU UR5, c[0x0][0x39c] ;  /* 0x00007380ff0577ac */ /* 0x000ee40008000800 */
[----:B------:R0:W-:Y:S01]  /*5f2a0*/  @P6 STG.E.U8 desc[UR20][R10.64], R0 ;  /* 0x000000000a006986 */ /* 0x0001e2000c101114 */
[----:B------:R-:W-:Y:S01]  /*5f2b0*/  ISETP.LT.AND P6, PT, R81, UR10, !P4 ;  /* 0x0000000a51007c0c */ /* 0x000fe2000e7c1270 */
[----:B------:R-:W1:Y:S02]  /*5f2c0*/  LDCU UR10, c[0x0][0x398] ;  /* 0x00007300ff0a77ac */ /* 0x000e640008000800 */
[----:B------:R-:W3:Y:S04]  /*5f2d0*/  LDL.LU R5, [R1+0x16b8] ;  /* 0x0016b80001057983 */ /* 0x000ee80000300800 */
[----:B----4-:R-:W4:Y:S01]  /*5f2e0*/  LDL.LU.64 R8, [R1+0x258] ;  /* 0x0002580001087983 */ /* 0x010f220000300a00 */
[----:B0-----:R-:W-:-:S03]  /*5f2f0*/  PRMT R0, R0, 0x9910, RZ ;  /* 0x0000991000007816 */ /* 0x001fc600000000ff */
[----:B------:R-:W3:Y:S01]  /*5f300*/  LDL.LU.64 R10, [R1+0x250] ;  /* 0x00025000010a7983 */ /* 0x000ee20000300a00 */
[----:B------:R-:W-:Y:S02]  /*5f310*/  SHF.R.S32.HI R0, RZ, 0x8, R0 ;  /* 0x00000008ff007819 */ /* 0x000fe40000011400 */
[----:B--2---:R-:W-:-:S05]  /*5f320*/  F2FP.SATFINITE.E4M3.F32.PACK_AB_MERGE_C R36, R37, R36, RZ ;  /* 0x000000242524723e */ /* 0x004fca00048070ff */
[----:B------:R-:W-:Y:S01]  /*5f330*/  @P5 STG.E.U8 desc[UR20][R14.64], R36 ;  /* 0x000000240e005986 */ /* 0x000fe2000c101114 */
[----:B------:R-:W-:Y:S01]  /*5f340*/  ISETP.GE.AND P5, PT, R3, UR4, PT ;  /* 0x0000000403007c0c */ /* 0x000fe2000bfa6270 */
[----:B------:R-:W0:Y:S02]  /*5f350*/  LDCU UR4, c[0x0][0x39c] ;  /* 0x00007380ff0477ac */ /* 0x000e240008000800 */
[----:B------:R-:W0:Y:S04]  /*5f360*/  LDL.LU R3, [R1+0x1324] ;  /* 0x0013240001037983 */ /* 0x000e280000300800 */
[----:B------:R2:W-:Y:S04]  /*5f370*/  @P6 STG.E.U8 desc[UR20][R38.64], R0 ;  /* 0x0000000026006986 */ /* 0x0005e8000c101114 */
[----:B--2---:R-:W2:Y:S01]  /*5f380*/  LDL.LU.64 R38, [R1+0x1758] ;  /* 0x0017580001267983 */ /* 0x004ea20000300a00 */
[----:B-1----:R-:W-:Y:S01]  /*5f390*/  ISETP.LT.AND P4, PT, R77, UR6, !P4 ;  /* 0x000000064d007c0c */ /* 0x002fe2000e781270 */
[----:B------:R-:W1:Y:S01]  /*5f3a0*/  LDCU UR6, c[0x0][0x398] ;  /* 0x00007300ff0677ac */ /* 0x000e620008000800 */
[----:B------:R-:W-:-:S02]  /*5f3b0*/  PRMT R2, R36, 0x9910, RZ ;  /* 0x0000991024027816 */ /* 0x000fc400000000ff */
[----:B------:R-:W-:Y:S01]  /*5f3c0*/  ISETP.LT.AND P6, PT, R81, UR7, !P5 ;  /* 0x0000000751007c0c */ /* 0x000fe2000efc1270 */
[----:B------:R-:W0:Y:S01]  /*5f3d0*/  LDCU UR7, c[0x0][0x398] ;  /* 0x00007300ff0777ac */ /* 0x000e220008000800 */
[----:B------:R-:W-:Y:S02]  /*5f3e0*/  SHF.R.S32.HI R2, RZ, 0x8, R2 ;  /* 0x00000008ff027819 */ /* 0x000fe40000011402 */
[----:B-----5:R-:W-:Y:S02]  /*5f3f0*/  F2FP.SATFINITE.E4M3.F32.PACK_AB_MERGE_C R0, R4, R7, RZ ;  /* 0x000000070400723e */ /* 0x020fe400048070ff */
[----:B------:R-:W-:Y:S01]  /*5f400*/  ISETP.LT.AND P5, PT, R77, UR9, !P5 ;  /* 0x000000094d007c0c */ /* 0x000fe2000efa1270 */
[----:B------:R-:W5:Y:S01]  /*5f410*/  LDL.LU R7, [R1+0x390] ;  /* 0x0003900001077983 */ /* 0x000f620000300800 */
[----:B------:R-:W0:Y:S03]  /*5f420*/  LDCU UR9, c[0x0][0x398] ;  /* 0x00007300ff0977ac */ /* 0x000e260008000800 */
[----:B------:R-:W-:Y:S01]  /*5f430*/  @P4 STG.E.U8 desc[UR20][R12.64], R2 ;  /* 0x000000020c004986 */ /* 0x000fe2000c101114 */
[----:B---3--:R-:W-:Y:S01]  /*5f440*/  ISETP.GE.AND P4, PT, R5, UR5, PT ;  /* 0x0000000505007c0c */ /* 0x008fe2000bf86270 */
[----:B------:R-:W3:Y:S02]  /*5f450*/  LDCU UR5, c[0x0][0x39c] ;  /* 0x00007380ff0577ac */ /* 0x000ee40008000800 */
[----:B----4-:R4:W-:Y:S01]  /*5f460*/  @P6 STG.E.U8 desc[UR20][R8.64], R0 ;  /* 0x0000000008006986 */ /* 0x0109e2000c101114 */
[----:B------:R-:W-:Y:S01]  /*5f470*/  ISETP.LT.AND P6, PT, R81, UR10, !P4 ;  /* 0x0000000a51007c0c */ /* 0x000fe2000e7c1270 */
[----:B------:R-:W0:Y:S02]  /*5f480*/  LDCU UR10, c[0x0][0x398] ;  /* 0x00007300ff0a77ac */ /* 0x000e240008000800 */
[----:B------:R-:W5:Y:S04]  /*5f490*/  LDL.LU R4, [R1+0x394] ;  /* 0x0003940001047983 */ /* 0x000f680000300800 */
[----:B------:R-:W3:Y:S04]  /*5f4a0*/  LDL.LU.64 R16, [R1+0x240] ;  /* 0x0002400001107983 */ /* 0x000ee80000300a00 */
[----:B------:R-:W3:Y:S01]  /*5f4b0*/  LDL.LU R6, [R1+0x131c] ;  /* 0x00131c0001067983 */ /* 0x000ee20000300800 */
[----:B----4-:R-:W-:-:S03]  /*5f4c0*/  PRMT R0, R0, 0x9910, RZ ;  /* 0x0000991000007816 */ /* 0x010fc600000000ff */
[----:B------:R-:W4:Y:S01]  /*5f4d0*/  LDL.LU.64 R8, [R1+0x238] ;  /* 0x0002380001087983 */ /* 0x000f220000300a00 */
[----:B------:R-:W-:-:S03]  /*5f4e0*/  SHF.R.S32.HI R0, RZ, 0x8, R0 ;  /* 0x00000008ff007819 */ /* 0x000fc60000011400 */
[----:B------:R-:W4:Y:S04]  /*5f4f0*/  LDL.LU.64 R14, [R1+0x230] ;  /* 0x00023000010e7983 */ /* 0x000f280000300a00 */
[----:B------:R-:W4:Y:S01]  /*5f500*/  LDL.LU R5, [R1+0x1310] ;  /* 0x0013100001057983 */ /* 0x000f220000300800 */
[----:B--2---:R-:W-:-:S05]  /*5f510*/  F2FP.SATFINITE.E4M3.F32.PACK_AB_MERGE_C R38, R39, R38, RZ ;  /* 0x000000262726723e */ /* 0x004fca00048070ff */
[----:B------:R-:W-:Y:S04]  /*5f520*/  @P5 STG.E.U8 desc[UR20][R10.64], R38 ;  /* 0x000000260a005986 */ /* 0x000fe8000c101114 */
[----:B------:R2:W-:Y:S04]  /*5f530*/  @P6 STG.E.U8 desc[UR20][R40.64], R0 ;  /* 0x0000000028006986 */ /* 0x0005e8000c101114 */
[----:B--2---:R-:W2:Y:S01]  /*5f540*/  LDL.LU.64 R40, [R1+0x1750] ;  /* 0x0017500001287983 */ /* 0x004ea20000300a00 */
[----:B0-----:R-:W-:Y:S01]  /*5f550*/  ISETP.GE.AND P5, PT, R3, UR4, PT ;  /* 0x0000000403007c0c */ /* 0x001fe2000bfa6270 */
[----:B------:R-:W0:Y:S01]  /*5f560*/  LDCU UR4, c[0x0][0x39c] ;  /* 0x00007380ff0477ac */ /* 0x000e220008000800 */
[----:B-1----:R-:W-:Y:S01]  /*5f570*/  ISETP.LT.AND P4, PT, R77, UR6, !P4 ;  /* 0x000000064d007c0c */ /* 0x002fe2000e781270 */
[----:B------:R-:W2:Y:S01]  /*5f580*/  LDL.LU R11, [R1+0x398] ;  /* 0x00039800010b7983 */ /* 0x000ea20000300800 */
[----:B------:R-:W-:Y:S01]  /*5f590*/  PRMT R2, R38, 0x9910, RZ ;  /* 0x0000991026027816 */ /* 0x000fe200000000ff */
[----:B------:R-:W1:Y:S01]  /*5f5a0*/  LDCU UR6, c[0x0][0x398] ;  /* 0x00007300ff0677ac */ /* 0x000e620008000800 */
[----:B------:R-:W-:Y:S01]  /*5f5b0*/  ISETP.LT.AND P6, PT, R81, UR7, !P5 ;  /* 0x0000000751007c0c */ /* 0x000fe2000efc1270 */
[----:B------:R-:W2:Y:S01]  /*5f5c0*/  LDL.LU R3, [R1+0x39c] ;  /* 0x00039c0001037983 */ /* 0x000ea20000300800 */
[----:B------:R-:W-:Y:S01]  /*5f5d0*/  SHF.R.S32.HI R2, RZ, 0x8, R2 ;  /* 0x00000008ff027819 */ /* 0x000fe20000011402 */
[----:B------:R-:W0:Y:S01]  /*5f5e0*/  LDCU UR7, c[0x0][0x398] ;  /* 0x00007300ff0777ac */ /* 0x000e220008000800 */
[----:B-----5:R-:W-:Y:S01]  /*5f5f0*/  F2FP.SATFINITE.E4M3.F32.PACK_AB_MERGE_C R0, R4, R7, RZ ;  /* 0x000000070400723e */ /* 0x020fe200048070ff */
[----:B------:R-:W5:Y:S01]  /*5f600*/  LDL.LU.64 R12, [R1+0x220] ;  /* 0x00022000010c7983 */ /* 0x000f620000300a00 */
[----:B------:R-:W-:Y:S01]  /*5f610*/  ISETP.LT.AND P5, PT, R77, UR9, !P5 ;  /* 0x000000094d007c0c */ /* 0x000fe2000efa1270 */
[----:B------:R-:W0:Y:S02]  /*5f620*/  LDCU UR9, c[0x0][0x398] ;  /* 0x00007300ff0977ac */ /* 0x000e240008000800 */
[----:B---3--:R-:W-:Y:S01]  /*5f630*/  @P4 STG.E.U8 desc[UR20][R16.64], R2 ;  /* 0x0000000210004986 */ /* 0x008fe2000c101114 */
[----:B------:R-:W-:Y:S01]  /*5f640*/  ISETP.GE.AND P4, PT, R6, UR5, PT ;  /* 0x0000000506007c0c */ /* 0x000fe2000bf86270 */
[----:B------:R-:W3:Y:S02]  /*5f650*/  LDCU UR5, c[0x0][0x39c] ;  /* 0x00007380ff0577ac */ /* 0x000ee40008000800 */
[----:B----4-:R4:W-:Y:S01]  /*5f660*/  @P6 STG.E.U8 desc[UR20][R8.64], R0 ;  /* 0x0000000008006986 */ /* 0x0109e2000c101114 */
[----:B------:R-:W-:Y:S01]  /*5f670*/  ISETP.LT.AND P6, PT, R81, UR10, !P4 ;  /* 0x0000000a51007c0c */ /* 0x000fe2000e7c1270 */
[----:B------:R-:W0:Y:S02]  /*5f680*/  LDCU UR10, c[0x0][0x398] ;  /* 0x00007300ff0a77ac */ /* 0x000e240008000800 */
[----:B------:R-:W3:Y:S04]  /*5f690*/  LDL.LU R4, [R1+0x1304] ;  /* 0x0013040001047983 */ /* 0x000ee80000300800 */
[----:B------:R-:W3:Y:S01]  /*5f6a0*/  LDL.LU.64 R6, [R1+0x218] ;  /* 0x0002180001067983 */ /* 0x000ee20000300a00 */
[----:B----4-:R-:W-:-:S03]  /*5f6b0*/  PRMT R0, R0, 0x9910, RZ ;  /* 0x0000991000007816 */ /* 0x010fc600000000ff */
[----:B------:R-:W4:Y:S01]  /*5f6c0*/  LDL.LU.64 R8, [R1+0x210] ;  /* 0x0002100001087983 */ /* 0x000f220000300a00 */
[----:B------:R-:W-:Y:S02]  /*5f6d0*/  SHF.R.S32.HI R0, RZ, 0x8, R0 ;  /* 0x00000008ff007819 */ /* 0x000fe40000011400 */
[----:B--2---:R-:W-:-:S05]  /*5f6e0*/  F2FP.SATFINITE.E4M3.F32.PACK_AB_MERGE_C R40, R41, R40, RZ ;  /* 0x000000282928723e */ /* 0x004fca00048070ff */
[----:B------:R-:W-:Y:S01]  /*5f6f0*/  @P5 STG.E.U8 desc[UR20][R14.64], R40 ;  /* 0x000000280e005986 */ /* 0x000fe2000c101114 */
[----:B0-----:R-:W-:Y:S01]  /*5f700*/  ISETP.GE.AND P5, PT, R5, UR4, PT ;  /* 0x0000000405007c0c */ /* 0x001fe2000bfa6270 */
        /* <DEDUP_REMOVED lines=10> */
[----:B------:R-:W-:Y:S02]  /*5f7b0*/  F2FP.SATFINITE.E4M3.F32.PACK_AB_MERGE_C R0, R3, R11, RZ ;  /* 0x0000000b0300723e */ /* 0x000fe400048070ff */
[----:B------:R-:W-:Y:S01]  /*5f7c0*/  ISETP.LT.AND P5, PT, R77, UR9, !P5 ;  /* 0x000000094d007c0c */ /* 0x000fe2000efa1270 */
[----:B------:R-:W4:Y:S01]  /*5f7d0*/  LDL.LU R11, [R1+0x3a0] ;  /* 0x0003a000010b7983 */ /* 0x000f220000300800 */
[----:B------:R-:W0:Y:S03]  /*5f7e0*/  LDCU UR9, c[0x0][0x398] ;  /* 0x00007300ff0977ac */ /* 0x000e260008000800 */
[----:B-----5:R-:W-:Y:S01]  /*5f7f0*/  @P4 STG.E.U8 desc[UR20][R12.64], R2 ;  /* 0x000000020c004986 */ /* 0x020fe2000c101114 */
[----:B---3--:R-:W-:Y:S01]  /*5f800*/  ISETP.GE.AND P4, PT, R4, UR5, PT ;  /* 0x0000000504007c0c */ /* 0x008fe2000bf86270 */
[----:B------:R-:W3:Y:S02]  /*5f810*/  LDCU UR5, c[0x0][0x39c] ;  /* 0x00007380ff0577ac */ /* 0x000ee40008000800 */
[----:B------:R5:W-:Y:S01]  /*5f820*/  @P6 STG.E.U8 desc[UR20][R6.64], R0 ;  /* 0x0000000006006986 */ /* 0x000be2000c101114 */
[----:B------:R-:W-:Y:S01]  /*5f830*/  ISETP.LT.AND P6, PT, R81, UR10, !P4 ;  /* 0x0000000a51007c0c */ /* 0x000fe2000e7c1270 */
[----:B------:R-:W0:Y:S02]  /*5f840*/  LDCU UR10, c[0x0][0x398] ;  /* 0x00007300ff0a77ac */ /* 0x000e240008000800 */
[----:B------:R-:W3:Y:S04]  /*5f850*/  LDL.LU R3, [R1+0x3a4] ;  /* 0x0003a40001037983 */ /* 0x000ee80000300800 */
[----:B------:R-:W3:Y:S04]  /*5f860*/  LDL.LU.64 R16, [R1+0x200] ;  /* 0x0002000001107983 */ /* 0x000ee80000300a00 */
[----:B------:R-:W3:Y:S01]  /*5f870*/  LDL.LU R10, [R1+0x16bc] ;  /* 0x0016bc00010a7983 */ /* 0x000ee20000300800 */
[----:B-----5:R-:W-:-:S03]  /*5f880*/  PRMT R0, R0, 0x9910, RZ ;  /* 0x0000991000007816 */ /* 0x020fc600000000ff */
[----:B------:R-:W5:Y:S01]  /*5f890*/  LDL.LU.64 R6, [R1+0x1f8] ;  /* 0x0001f80001067983 */ /* 0x000f620000300a00 */
[----:B------:R-:W-:-:S03]  /*5f8a0*/  SHF.R.S32.HI R0, RZ, 0x8, R0 ;  /* 0x00000008ff007819 */ /* 0x000fc60000011400 */
[----:B------:R-:W5:Y:S04]  /*5f8b0*/  LDL.LU.64 R14, [R1+0x1f0] ;  /* 0x0001f000010e7983 */ /* 0x000f680000300a00 */
[----:B------:R-:W5:Y:S01]  /*5f8c0*/  LDL.LU R4, [R1+0x16c0] ;  /* 0x0016c00001047983 */ /* 0x000f620000300800 */
[----:B--2---:R-:W-:-:S05]  /*5f8d0*/  F2FP.SATFINITE.E4M3.F32.PACK_AB_MERGE_C R42, R43, R42, RZ ;  /* 0x0000002a2b2a723e */ /* 0x004fca00048070ff */
[----:B----4-:R-:W-:Y:S04]  /*5f8e0*/  @P5 STG.E.U8 desc[UR20][R8.64], R42 ;  /* 0x0000002a08005986 */ /* 0x010fe8000c101114 */
[----:B------:R2:W-:Y:S04]  /*5f8f0*/  @P6 STG.E.U8 desc[UR20][R44.64], R0 ;  /* 0x000000002c006986 */ /* 0x0005e8000c101114 */
[----:B--2---:R-:W2:Y:S01]  /*5f900*/  LDL.LU.64 R44, [R1+0x1740] ;  /* 0x00174000012c7983 */ /* 0x004ea20000300a00 */
[----:B0-----:R-:W-:Y:S01]  /*5f910*/  ISETP.GE.AND P5, PT, R5, UR4, PT ;  /* 0x0000000405007c0c */ /* 0x001fe2000bfa6270 */
[----:B------:R-:W0:Y:S01]  /*5f920*/  LDCU UR4, c[0x0][0x39c] ;  /* 0x00007380ff0477ac */ /* 0x000e220008000800 */
[----:B-1----:R-:W-:Y:S01]  /*5f930*/  ISETP.LT.AND P4, PT, R77, UR6, !P4 ;  /* 0x000000064d007c0c */ /* 0x002fe2000e781270 */
[----:B------:R-:W4:Y:S01]  /*5f940*/  LDL.LU R13, [R1+0x3a8] ;  /* 0x0003a800010d7983 */ /* 0x000f220000300800 */
[----:B------:R-:W-:Y:S01]  /*5f950*/  PRMT R2, R42, 0x9910, RZ ;  /* 0x000099102a027816 */ /* 0x000fe200000000ff */
[----:B------:R-:W1:Y:S01]  /*5f960*/  LDCU UR6, c[0x0][0x398] ;  /* 0x00007300ff0677ac */ /* 0x000e620008000800 */
[----:B------:R-:W-:Y:S01]  /*5f970*/  ISETP.LT.AND P6, PT, R81, UR7, !P5 ;  /* 0x0000000751007c0c */ /* 0x000fe2000efc1270 */
[----:B------:R-:W4:Y:S01]  /*5f980*/  LDL.LU R5, [R1+0x3ac] ;  /* 0x0003ac0001057983 */ /* 0x000f220000300800 */
[----:B------:R-:W-:Y:S01]  /*5f990*/  SHF.R.S32.HI R2, RZ, 0x8, R2 ;  /* 0x00000008ff027819 */ /* 0x000fe20000011402 */
[----:B------:R-:W0:Y:S01]  /*5f9a0*/  LDCU UR7, c[0x0][0x398] ;  /* 0x00007300ff0777ac */ /* 0x000e220008000800 */
[----:B---3--:R-:W-:Y:S01]  /*5f9b0*/  F2FP.SATFINITE.E4M3.F32.PACK_AB_MERGE_C R0, R3, R11, RZ ;  /* 0x0000000b0300723e */ /* 0x008fe200048070ff */
[----:B------:R-:W3:Y:S01]  /*5f9c0*/  LDL.LU.64 R8, [R1+0x1e0] ;  /* 0x0001e00001087983 */ /* 0x000ee20000300a00 */
[----:B------:R-:W-:Y:S01]  /*5f9d0*/  ISETP.LT.AND P5, PT, R77, UR9, !P5 ;  /* 0x000000094d007c0c */ /* 0x000fe2000efa1270 */
[----:B------:R-:W0:Y:S02]  /*5f9e0*/  LDCU UR9, c[0x0][0x398] ;  /* 0x00007300ff0977ac */ /* 0x000e240008000800 */
[----:B------:R-:W-:Y:S01]  /*5f9f0*/  @P4 STG.E.U8 desc[UR20][R16.64], R2 ;  /* 0x0000000210004986 */ /* 0x000fe2000c101114 */
[----:B------:R-:W-:Y:S01]  /*5fa00*/  ISETP.GE.AND P4, PT, R10, UR5, PT ;  /* 0x000000050a007c0c */ /* 0x000fe2000bf86270 */
[----:B------:R-:W0:Y:S02]  /*5fa10*/  LDCU UR5, c[0x0][0x39c] ;  /* 0x00007380ff0577ac */ /* 0x000e240008000800 */
[----:B-----5:R5:W-:Y:S01]  /*5fa20*/  @P6 STG.E.U8 desc[UR20][R6.64], R0 ;  /* 0x0000000006006986 */ /* 0x020be2000c101114 */
[----:B------:R-:W-:Y:S01]  /*5fa30*/  ISETP.LT.AND P6, PT, R81, UR10, !P4 ;  /* 0x0000000a51007c0c */ /* 0x000fe2000e7c1270 */
[----:B------:R-:W0:Y:S02]  /*5fa40*/  LDCU UR10, c[0x0][0x398] ;  /* 0x00007300ff0a77ac */ /* 0x000e240008000800 */
[----:B------:R-:W3:Y:S04]  /*5fa50*/  LDL.LU R3, [R1+0x16c8] ;  /* 0x0016c80001037983 */ /* 0x000ee80000300800 */
[----:B------:R-:W3:Y:S01]  /*5fa60*/  LDL.LU.64 R10, [R1+0x1d8] ;  /* 0x0001d800010a7983 */ /* 0x000ee20000300a00 */
        /* <DEDUP_REMOVED lines=12> */
[----:B------:R-:W-:Y:S01]  /*5fb30*/  PRMT R2, R44, 0x9910, RZ ;  /* 0x000099102c027816 */ /* 0x000fe200000000ff */
[----:B------:R-:W5:Y:S01]  /*5fb40*/  LDL.LU R17, [R1+0x3b0] ;  /* 0x0003b00001117983 */ /* 0x000f620000300800 */
[----:B------:R-:W-:Y:S01]  /*5fb50*/  ISETP.LT.AND P6, PT, R81, UR7, !P5 ;  /* 0x0000000751007c0c */ /* 0x000fe2000efc1270 */
[----:B------:R-:W0:Y:S01]  /*5fb60*/  LDCU UR7, c[0x0][0x398] ;  /* 0x00007300ff0777ac */ /* 0x000e220008000800 */
[----:B------:R-:W-:-:S02]  /*5fb70*/  SHF.R.S32.HI R2, RZ, 0x8, R2 ;  /* 0x00000008ff027819 */ /* 0x000fc40000011402 */
[----:B----4-:R-:W-:Y:S02]  /*5fb80*/  F2FP.SATFINITE.E4M3.F32.PACK_AB_MERGE_C R0, R5, R13, RZ ;  /* 0x0000000d0500723e */ /* 0x010fe400048070ff */
[----:B------:R-:W-:Y:S01]  /*5fb90*/  ISETP.LT.AND P5, PT, R77, UR9, !P5 ;  /* 0x000000094d007c0c */ /* 0x000fe2000efa1270 */
[----:B------:R-:W4:Y:S01]  /*5fba0*/  LDL.LU R5, [R1+0x3b4] ;  /* 0x0003b40001057983 */ /* 0x000f220000300800 */
[----:B------:R-:W0:Y:S03]  /*5fbb0*/  LDCU UR9, c[0x0][0x398] ;  /* 0x00007300ff0977ac */ /* 0x000e260008000800 */
[----:B---3--:R3:W-:Y:S01]  /*5fbc0*/  @P4 STG.E.U8 desc[UR20][R8.64], R2 ;  /* 0x0000000208004986 */ /* 0x0087e2000c101114 */
[----:B------:R-:W-:Y:S01]  /*5fbd0*/  ISETP.GE.AND P4, PT, R3, UR5, PT ;  /* 0x0000000503007c0c */ /* 0x000fe2000bf86270 */
[----:B------:R-:W0:Y:S02]  /*5fbe0*/  LDCU UR5, c[0x0][0x39c] ;  /* 0x00007380ff0577ac */ /* 0x000e240008000800 */
        /* <DEDUP_REMOVED lines=24> */
[----:B----4-:R-:W-:Y:S01]  /*5fd70*/  F2FP.SATFINITE.E4M3.F32.PACK_AB_MERGE_C R0, R5, R17, RZ ;  /* 0x000000110500723e */ /* 0x010fe200048070ff */
[----:B------:R-:W4:Y:S01]  /*5fd80*/  LDL.LU.64 R6, [R1+0x1a0] ;  /* 0x0001a00001067983 */ /* 0x000f220000300a00 */
[----:B------:R-:W-:Y:S01]  /*5fd90*/  ISETP.LT.AND P5, PT, R77, UR9, !P5 ;  /* 0x000000094d007c0c */ /* 0x000fe2000efa1270 */
[----:B------:R-:W0:Y:S02]  /*5fda0*/  LDCU UR9, c[0x0][0x398] ;  /* 0x00007300ff0977ac */ /* 0x000e240008000800 */
[----:B------:R1:W-:Y:S01]  /*5fdb0*/  @P4 STG.E.U8 desc[UR20][R12.64], R2 ;  /* 0x000000020c004986 */ /* 0x0003e2000c101114 */
[----:B---3--:R-:W-:Y:S01]  /*5fdc0*/  ISETP.GE.AND P4, PT, R8, UR5, PT ;  /* 0x0000000508007c0c */ /* 0x008fe2000bf86270 */
[----:B------:R-:W3:Y:S02]  /*5fdd0*/  LDCU UR5, c[0x0][0x39c] ;  /* 0x00007380ff0577ac */ /* 0x000ee40008000800 */
[----:B------:R0:W-:Y:S01]  /*5fde0*/  @P6 STG.E.U8 desc[UR20][R10.64], R0 ;  /* 0x000000000a006986 */ /* 0x0001e2000c101114 */
[----:B------:R-:W-:Y:S01]  /*5fdf0*/  ISETP.LT.AND P6, PT, R81, UR10, !P4 ;  /* 0x0000000a51007c0c */ /* 0x000fe2000e7c1270 */
[----:B------:R-:W2:Y:S02]  /*5fe00*/  LDCU UR10, c[0x0][0x398] ;  /* 0x00007300ff0a77ac */ /* 0x000ea40008000800 */
[----:B------:R-:W3:Y:S04]  /*5fe10*/  LDL.LU R5, [R1+0x12f0] ;  /* 0x0012f00001057983 */ /* 0x000ee80000300800 */
[----:B-1----:R-:W3:Y:S01]  /*5fe20*/  LDL.LU.64 R12, [R1+0x198] ;  /* 0x00019800010c7983 */ /* 0x002ee20000300a00 */
        /* <DEDUP_REMOVED lines=14> */
[----:B------:R-:W-:Y:S01]  /*5ff10*/  ISETP.LT.AND P6, PT, R81, UR7, !P5 ;  /* 0x0000000751007c0c */ /* 0x000fe2000efc1270 */
[----:B------:R-:W0:Y:S01]  /*5ff20*/  LDCU UR7, c[0x0][0x398] ;  /* 0x00007300ff0777ac */ /* 0x000e220008000800 */
[----:B------:R-:W-:-:S02]  /*5ff30*/  SHF.R.S32.HI R2, RZ, 0x8, R2 ;  /* 0x00000008ff027819 */ /* 0x000fc40000011402 */
[----:B-----5:R-:W-:Y:S02]  /*5ff40*/  F2FP.SATFINITE.E4M3.F32.PACK_AB_MERGE_C R0, R4, R9, RZ ;  /* 0x000000090400723e */ /* 0x020fe400048070ff */
[----:B------:R-:W-:Y:S01]  /*5ff50*/  ISETP.LT.AND P5, PT, R77, UR9, !P5 ;  /* 0x000000094d007c0c */ /* 0x000fe2000efa1270 */
[----:B------:R-:W5:Y:S01]  /*5ff60*/  LDL.LU R4, [R1+0x3c4] ;  /* 0x0003c40001047983 */ /* 0x000f620000300800 */
[----:B------:R-:W0:Y:S03]  /*5ff70*/  LDCU UR9, c[0x0][0x398] ;  /* 0x00007300ff0977ac */ /* 0x000e260008000800 */
[----:B----4-:R4:W-:Y:S01]  /*5ff80*/  @P4 STG.E.U8 desc[UR20][R6.64], R2 ;  /* 0x0000000206004986 */ /* 0x0109e2000c101114 */
[----:B---3--:R-:W-:Y:S01]  /*5ff90*/  ISETP.GE.AND P4, PT, R5, UR5, PT ;  /* 0x0000000505007c0c */ /* 0x008fe2000bf86270 */
[----:B------:R-:W3:Y:S02]  /*5ffa0*/  LDCU UR5, c[0x0][0x39c] ;  /* 0x00007380ff0577ac */ /* 0x000ee40008000800 */
[----:B------:R1:W-:Y:S01]  /*5ffb0*/  @P6 STG.E.U8 desc[UR20][R12.64], R0 ;  /* 0x000000000c006986 */ /* 0x0003e2000c101114 */
[----:B------:R-:W-:Y:S01]  /*5ffc0*/  ISETP.LT.AND P6, PT, R81, UR10, !P4 ;  /* 0x0000000a51007c0c */ /* 0x000fe2000e7c1270 */
[----:B------:R-:W0:Y:S02]  /*5ffd0*/  LDCU UR10, c[0x0][0x398] ;  /* 0x00007300ff0a77ac */ /* 0x000e240008000800 */
[----:B------:R-:W3:Y:S04]  /*5ffe0*/  LDL.LU.64 R8, [R1+0x180] ;  /* 0x0001800001087983 */ /* 0x000ee80000300a00 */
[----:B----4-:R-:W4:Y:S01]  /*5fff0*/  LDL.LU R7, [R1+0x16d8] ;  /* 0x0016d80001077983 */ /* 0x010f220000300800 */
[----:B-1----:R-:W-:-:S03]  /*60000*/  PRMT R0, R0, 0x9910, RZ ;  /* 0x0000991000007816 */ /* 0x002fc600000000ff */
[----:B------:R-:W3:Y:S01]  /*60010*/  LDL.LU.64 R12, [R1+0x178] ;  /* 0x00017800010c7983 */ /* 0x000ee20000300a00 */
[----:B------:R-:W-:-:S03]  /*60020*/  SHF.R.S32.HI R0, RZ, 0x8, R0 ;  /* 0x00000008ff007819 */ /* 0x000fc60000011400 */
[----:B------:R-:W3:Y:S04]  /*60030*/  LDL.LU.64 R14, [R1+0x170] ;  /* 0x00017000010e7983 */ /* 0x000ee80000300a00 */
[----:B------:R-:W3:Y:S01]  /*60040*/  LDL.LU R6, [R1+0x1580] ;  /* 0x0015800001067983 */ /* 0x000ee20000300800 */
[----:B--2---:R-:W-:-:S05]  /*60050*/  F2FP.SATFINITE.E4M3.F32.PACK_AB_MERGE_C R50, R51, R50, RZ ;  /* 0x000000323332723e */ /* 0x004fca00048070ff */
[----:B------:R1:W-:Y:S04]  /*60060*/  @P5 STG.E.U8 desc[UR20][R10.64], R50 ;  /* 0x000000320a005986 */ /* 0x0003e8000c101114 */
[----:B------:R2:W-:Y:S04]  /*60070*/  @P6 STG.E.U8 desc[UR20][R52.64], R0 ;  /* 0x0000000034006986 */ /* 0x0005e8000c101114 */
[----:B-1----:R-:W4:Y:S04]  /*60080*/  LDL.LU.64 R10, [R1+0x168] ;  /* 0x00016800010a7983 */ /* 0x002f280000300a00 */
[----:B--2---:R-:W2:Y:S01]  /*60090*/  LDL.LU.64 R52, [R1+0x1720] ;  /* 0x0017200001347983 */ /* 0x004ea20000300a00 */
[----:B0-----:R-:W-:Y:S01]  /*600a0*/  ISETP.GE.AND P5, PT, R3, UR4, PT ;  /* 0x0000000403007c0c */ /* 0x001fe2000bfa6270 */
[----:B------:R-:W0:Y:S02]  /*600b0*/  LDCU UR4, c[0x0][0x39c] ;  /* 0x00007380ff0477ac */ /* 0x000e240008000800 */
[----:B------:R-:W2:Y:S04]  /*600c0*/  LDL.LU R5, [R1+0x3c8] ;  /* 0x0003c80001057983 */ /* 0x000ea80000300800 */
[----:B------:R-:W2:Y:S01]  /*600d0*/  LDL.LU R3, [R1+0x3cc] ;  /* 0x0003cc0001037983 */ /* 0x000ea20000300800 */
[----:B------:R-:W-:Y:S01]  /*600e0*/  ISETP.LT.AND P4, PT, R77, UR6, !P4 ;  /* 0x000000064d007c0c */ /* 0x000fe2000e781270 */
[----:B------:R-:W1:Y:S01]  /*600f0*/  LDCU UR6, c[0x0][0x398] ;  /* 0x00007300ff0677ac */ /* 0x000e620008000800 */
[----:B------:R-:W-:-:S02]  /*60100*/  PRMT R2, R50, 0x9910, RZ ;  /* 0x0000991032027816 */ /* 0x000fc400000000ff */
[----:B------:R-:W-:Y:S01]  /*60110*/  ISETP.LT.AND P6, PT, R81, UR7, !P5 ;  /* 0x0000000751007c0c */ /* 0x000fe2000efc1270 */
[----:B------:R-:W0:Y:S01]  /*60120*/  LDCU UR7, c[0x0][0x398] ;  /* 0x00007300ff0777ac */ /* 0x000e220008000800 */
[----:B------:R-:W-:Y:S02]  /*60130*/  SHF.R.S32.HI R2, RZ, 0x8, R2 ;  /* 0x00000008ff027819 */ /* 0x000fe40000011402 */
[----:B------:R-:W-:Y:S01]  /*60140*/  ISETP.LT.AND P5, PT, R77, UR9, !P5 ;  /* 0x000000094d007c0c */ /* 0x000fe2000efa1270 */
[----:B------:R-:W0:Y:S01]  /*60150*/  LDCU UR9, c[0x0][0x398] ;  /* 0x00007300ff0977ac */ /* 0x000e220008000800 */
[----:B-----5:R-:W-:Y:S02]  /*60160*/  F2FP.SATFINITE.E4M3.F32.PACK_AB_MERGE_C R0, R4, R17, RZ ;  /* 0x000000110400723e */ /* 0x020fe400048070ff */
[----:B------:R-:W5:Y:S04]  /*60170*/  LDL.LU R4, [R1+0x1590] ;  /* 0x0015900001047983 */ /* 0x000f680000300800 */
[----:B---3--:R3:W-:Y:S01]  /*60180*/  @P4 STG.E.U8 desc[UR20][R8.64], R2 ;  /* 0x0000000208004986 */ /* 0x0087e2000c101114 */
[----:B----4-:R-:W-:Y:S01]  /*60190*/  ISETP.GE.AND P4, PT, R7, UR5, PT ;  /* 0x0000000507007c0c */ /* 0x010fe2000bf86270 */
[----:B------:R-:W5:Y:S02]  /*601a0*/  LDCU UR5, c[0x0][0x39c] ;  /* 0x00007380ff0577ac */ /* 0x000f640008000800 */
[----:B------:R4:W-:Y:S01]  /*601b0*/  @P6 STG.E.U8 desc[UR20][R12.64], R0 ;  /* 0x000000000c006986 */ /* 0x0009e2000c101114 */
[----:B------:R-:W-:Y:S01]  /*601c0*/  ISETP.LT.AND P6, PT, R81, UR10, !P4 ;  /* 0x0000000a51007c0c */ /* 0x000fe2000e7c1270 */
[----:B------:R-:W0:Y:S01]  /*601d0*/  LDCU UR10, c[0x0][0x398] ;  /* 0x00007300ff0a77ac */ /* 0x000e220008000800 */
[----:B-1----:R-:W-:Y:S01]  /*601e0*/  ISETP.LT.AND P4, PT, R77, UR6, !P4 ;  /* 0x000000064d007c0c */ /* 0x002fe2000e781270 */
[----:B------:R-:W1:Y:S01]  /*601f0*/  LDCU UR6, c[0x0][0x398] ;  /* 0x00007300ff0677ac */ /* 0x000e620008000800 */
[----:B---3--:R-:W3:Y:S01]  /*60200*/  LDL.LU.64 R8, [R1+0x158] ;  /* 0x0001580001087983 */ /* 0x008ee20000300a00 */
[----:B----4-:R-:W-:-:S03]  /*60210*/  PRMT R0, R0, 0x9910, RZ ;  /* 0x0000991000007816 */ /* 0x010fc600000000ff */
[----:B------:R-:W4:Y:S01]  /*60220*/  LDL.LU.64 R12, [R1+0x150] ;  /* 0x00015000010c7983 */ /* 0x000f220000300a00 */
[----:B------:R-:W-:Y:S02]  /*60230*/  SHF.R.S32.HI R0, RZ, 0x8, R0 ;  /* 0x00000008ff007819 */ /* 0x000fe40000011400 */
[----:B--2---:R-:W-:-:S05]  /*60240*/  F2FP.SATFINITE.E4M3.F32.PACK_AB_MERGE_C R52, R53, R52, RZ ;  /* 0x000000343534723e */ /* 0x004fca00048070ff */
[----:B------:R2:W-:Y:S01]  /*60250*/  @P5 STG.E.U8 desc[UR20][R14.64], R52 ;  /* 0x000000340e005986 */ /* 0x0005e2000c101114 */
[----:B0-----:R-:W-:Y:S01]  /*60260*/  ISETP.GE.AND P5, PT, R6, UR4, PT ;  /* 0x0000000406007c0c */ /* 0x001fe2000bfa6270 */
[----:B------:R-:W0:Y:S02]  /*60270*/  LDCU UR4, c[0x0][0x39c] ;  /* 0x00007380ff0477ac */ /* 0x000e240008000800 */
[----:B------:R-:W0:Y:S01]  /*60280*/  LDL.LU R6, [R1+0x130c] ;  /* 0x00130c0001067983 */ /* 0x000e220000300800 */
[----:B--2---:R-:W-:-:S03]  /*60290*/  PRMT R52, R52, 0x9910, RZ ;  /* 0x0000991034347816 */ /* 0x004fc600000000ff */
[----:B------:R2:W-:Y:S01]  /*602a0*/  @P6 STG.E.U8 desc[UR20][R10.64], R0 ;  /* 0x000000000a006986 */ /* 0x0005e2000c101114 */
[----:B------:R-:W-:-:S03]  /*602b0*/  SHF.R.S32.HI R52, RZ, 0x8, R52 ;  /* 0x00000008ff347819 */ /* 0x000fc60000011434 */
[----:B------:R-:W4:Y:S04]  /*602c0*/  LDL.LU R7, [R1+0x3d0] ;  /* 0x0003d00001077983 */ /* 0x000f280000300800 */
[----:B------:R1:W-:Y:S01]  /*602d0*/  @P4 STG.E.U8 desc[UR20][R54.64], R52 ;  /* 0x0000003436004986 */ /* 0x0003e2000c101114 */
[----:B--2---:R-:W-:-:S03]  /*602e0*/  F2FP.SATFINITE.E4M3.F32.PACK_AB_MERGE_C R0, R3, R5, RZ ;  /* 0x000000050300723e */ /* 0x004fc600048070ff */
[----:B------:R-:W2:Y:S04]  /*602f0*/  LDL.LU R3, [R1+0x3d4] ;  /* 0x0003d40001037983 */ /* 0x000ea80000300800 */
[----:B-1----:R-:W2:Y:S01]  /*60300*/  LDL.LU.64 R54, [R1+0x1718] ;  /* 0x0017180001367983 */ /* 0x002ea20000300a00 */
[----:B------:R-:W-:Y:S01]  /*60310*/  ISETP.LT.AND P6, PT, R81, UR7, !P5 ;  /* 0x0000000751007c0c */ /* 0x000fe2000efc1270 */
[----:B------:R-:W1:Y:S01]  /*60320*/  LDCU UR7, c[0x0][0x398] ;  /* 0x00007300ff0777ac */ /* 0x000e620008000800 */
[----:B-----5:R-:W-:Y:S01]  /*60330*/  ISETP.GE.AND P4, PT, R4, UR5, PT ;  /* 0x0000000504007c0c */ /* 0x020fe2000bf86270 */
[----:B------:R-:W5:Y:S01]  /*60340*/  LDL.LU.64 R14, [R1+0x140] ;  /* 0x00014000010e7983 */ /* 0x000f620000300a00 */
[----:B------:R-:W-:Y:S01]  /*60350*/  ISETP.LT.AND P5, PT, R77, UR9, !P5 ;  /* 0x000000094d007c0c */ /* 0x000fe2000efa1270 */
[----:B------:R-:W0:Y:S01]  /*60360*/  LDCU UR5, c[0x0][0x398] ;  /* 0x00007300ff0577ac */ /* 0x000e220008000800 */
[----:B------:R-:W-:Y:S01]  /*60370*/  PRMT R2, R0, 0x9910, RZ ;  /* 0x0000991000027816 */ /* 0x000fe200000000ff */
[----:B------:R-:W5:Y:S01]  /*60380*/  LDL.LU.64 R4, [R1+0x138] ;  /* 0x0001380001047983 */ /* 0x000f620000300a00 */
[----:B------:R-:W0:Y:S05]  /*60390*/  LDCU UR9, c[0x0][0x398] ;  /* 0x00007300ff0977ac */ /* 0x000e2a0008000800 */
[----:B---3--:R3:W-:Y:S01]  /*603a0*/  @P6 STG.E.U8 desc[UR20][R8.64], R0 ;  /* 0x0000000008006986 */ /* 0x0087e2000c101114 */
[----:B------:R-:W-:Y:S01]  /*603b0*/  ISETP.LT.AND P6, PT, R81, UR10, !P4 ;  /* 0x0000000a51007c0c */ /* 0x000fe2000e7c1270 */
[----:B------:R-:W0:Y:S01]  /*603c0*/  LDCU UR10, c[0x0][0x398] ;  /* 0x00007300ff0a77ac */ /* 0x000e220008000800 */
[----:B------:R-:W-:Y:S01]  /*603d0*/  SHF.R.S32.HI R2, RZ, 0x8, R2 ;  /* 0x00000008ff027819 */ /* 0x000fe20000011402 */
[----:B---3--:R-:W3:Y:S04]  /*603e0*/  LDL.LU R9, [R1+0x158c] ;  /* 0x00158c0001097983 */ /* 0x008ee80000300800 */
[----:B------:R-:W3:Y:S01]  /*603f0*/  LDL.LU.64 R10, [R1+0x130] ;  /* 0x00013000010a7983 */ /* 0x000ee20000300a00 */
[----:B--2---:R-:W-:-:S05]  /*60400*/  F2FP.SATFINITE.E4M3.F32.PACK_AB_MERGE_C R54, R55, R54, RZ ;  /* 0x000000363736723e */ /* 0x004fca00048070ff */
[----:B----4-:R-:W-:Y:S04]  /*60410*/  @P5 STG.E.U8 desc[UR20][R12.64], R54 ;  /* 0x000000360c005986 */ /* 0x010fe8000c101114 */
[----:B------:R2:W-:Y:S04]  /*60420*/  @P6 STG.E.U8 desc[UR20][R56.64], R2 ;  /* 0x0000000238006986 */ /* 0x0005e8000c101114 */
[----:B--2---:R-:W2:Y:S01]  /*60430*/  LDL.LU.64 R56, [R1+0x1710] ;  /* 0x0017100001387983 */ /* 0x004ea20000300a00 */
[----:B------:R-:W-:Y:S01]  /*60440*/  ISETP.LT.AND P4, PT, R77, UR6, !P4 ;  /* 0x000000064d007c0c */ /* 0x000fe2000e781270 */
[----:B------:R-:W4:Y:S01]  /*60450*/  LDCU UR6, c[0x0][0x398] ;  /* 0x00007300ff0677ac */ /* 0x000f220008000800 */
[----:B------:R-:W-:Y:S01]  /*60460*/  PRMT R0, R54, 0x9910, RZ ;  /* 0x0000991036007816 */ /* 0x000fe200000000ff */
[----:B------:R-:W3:Y:S01]  /*60470*/  LDL.LU R8, [R1+0x1588] ;  /* 0x0015880001087983 */ /* 0x000ee20000300800 */
[----:B0-----:R-:W-:Y:S01]  /*60480*/  ISETP.GE.AND P5, PT, R6, UR4, PT ;  /* 0x0000000406007c0c */ /* 0x001fe2000bfa6270 */
[----:B------:R-:W0:Y:S01]  /*60490*/  LDCU UR4, c[0x0][0x398] ;  /* 0x00007300ff0477ac */ /* 0x000e220008000800 */
[----:B------:R-:W-:Y:S01]  /*604a0*/  SHF.R.S32.HI R0, RZ, 0x8, R0 ;  /* 0x00000008ff007819 */ /* 0x000fe20000011400 */
[----:B------:R-:W4:Y:S01]  /*604b0*/  LDL.LU R13, [R1+0x3d8] ;  /* 0x0003d800010d7983 */ /* 0x000f220000300800 */
[----:B-1----:R-:W-:Y:S01]  /*604c0*/  ISETP.LT.AND P6, PT, R81, UR7, !P5 ;  /* 0x0000000751007c0c */ /* 0x002fe2000efc1270 */
[----:B------:R-:W1:Y:S01]  /*604d0*/  LDCU UR7, c[0x0][0x398] ;  /* 0x00007300ff0777ac */ /* 0x000e620008000800 */
[----:B------:R-:W-:Y:S01]  /*604e0*/  ISETP.LT.AND P5, PT, R77, UR5, !P5 ;  /* 0x000000054d007c0c */ /* 0x000fe2000efa1270 */
[----:B------:R-:W4:Y:S01]  /*604f0*/  LDL.LU R6, [R1+0x3dc] ;  /* 0x0003dc0001067983 */ /* 0x000f220000300800 */
[----:B------:R-:W-:Y:S01]  /*60500*/  F2FP.SATFINITE.E4M3.F32.PACK_AB_MERGE_C R3, R3, R7, RZ ;  /* 0x000000070303723e */ /* 0x000fe200048070ff */
[----:B------:R-:W0:Y:S02]  /*60510*/  LDCU UR5, c[0x0][0x398] ;  /* 0x00007300ff0577ac */ /* 0x000e240008000800 */
[----:B-----5:R5:W-:Y:S01]  /*60520*/  @P4 STG.E.U8 desc[UR20][R14.64], R0 ;  /* 0x000000000e004986 */ /* 0x020be2000c101114 */
[----:B------:R-:W-:Y:S01]  /*60530*/  ISETP.LT.AND P4, PT, R81, UR9, !P3 ;  /* 0x0000000951007c0c */ /* 0x000fe2000df81270 */
[----:B------:R-:W0:Y:S01]  /*60540*/  LDCU UR9, c[0x0][0x398] ;  /* 0x00007300ff0977ac */ /* 0x000e220008000800 */
[----:B------:R-:W-:Y:S01]  /*60550*/  PRMT R2, R3, 0x9910, RZ ;  /* 0x0000991003027816 */ /* 0x000fe200000000ff */
[----:B------:R-:W4:Y:S03]  /*60560*/  LDL.LU.64 R16, [R1+0x120] ;  /* 0x0001200001107983 */ /* 0x000f260000300a00 */
[----:B------:R-:W-:Y:S01]  /*60570*/  SHF.R.S32.HI R2, RZ, 0x8, R2 ;  /* 0x00000008ff027819 */ /* 0x000fe20000011402 */
[----:B------:R0:W-:Y:S04]  /*60580*/  @P6 STG.E.U8 desc[UR20][R4.64], R3 ;  /* 0x0000000304006986 */ /* 0x0001e8000c101114 */
[----:B-----5:R-:W5:Y:S04]  /*60590*/  LDL.LU.64 R14, [R1+0x118] ;  /* 0x00011800010e7983 */ /* 0x020f680000300a00 */
[----:B------:R-:W4:Y:S04]  /*605a0*/  LDL.LU R7, [R1+0x1584] ;  /* 0x0015840001077983 */ /* 0x000f280000300800 */
[----:B0-----:R-:W5:Y:S01]  /*605b0*/  LDL.LU.64 R4, [R1+0x110] ;  /* 0x0001100001047983 */ /* 0x001f620000300a00 */
[----:B--2---:R-:W-:-:S05]  /*605c0*/  F2FP.SATFINITE.E4M3.F32.PACK_AB_MERGE_C R56, R57, R56, RZ ;  /* 0x000000383938723e */ /* 0x004fca00048070ff */
[----:B---3--:R-:W-:Y:S04]  /*605d0*/  @P5 STG.E.U8 desc[UR20][R10.64], R56 ;  /* 0x000000380a005986 */ /* 0x008fe8000c101114 */
[----:B------:R0:W-:Y:S04]  /*605e0*/  @P4 STG.E.U8 desc[UR20][R58.64], R2 ;  /* 0x000000023a004986 */ /* 0x0001e8000c101114 */
[----:B0-----:R-:W2:Y:S01]  /*605f0*/  LDL.LU.64 R58, [R1+0x1708] ;  /* 0x00170800013a7983 */ /* 0x001ea20000300a00 */
[----:B------:R-:W-:Y:S01]  /*60600*/  ISETP.LT.AND P3, PT, R77, UR4, !P3 ;  /* 0x000000044d007c0c */ /* 0x000fe2000df61270 */
[----:B------:R-:W0:Y:S01]  /*60610*/  LDCU UR4, c[0x0][0x398] ;  /* 0x00007300ff0477ac */ /* 0x000e220008000800 */
[----:B------:R-:W-:Y:S01]  /*60620*/  PRMT R0, R56, 0x9910, RZ ;  /* 0x0000991038007816 */ /* 0x000fe200000000ff */
[----:B------:R-:W3:Y:S03]  /*60630*/  LDL.LU R12, [R1+0x1514] ;  /* 0x00151400010c7983 */ /* 0x000ee60000300800 */
[----:B------:R-:W-:Y:S01]  /*60640*/  SHF.R.S32.HI R0, RZ, 0x8, R0 ;  /* 0x00000008ff007819 */ /* 0x000fe20000011400 */
[----:B------:R-:W3:Y:S01]  /*60650*/  LDL.LU R10, [R1+0x3e0] ;  /* 0x0003e000010a7983 */ /* 0x000ee20000300800 */
[----:B------:R-:W-:Y:S01]  /*60660*/  ISETP.LT.AND P5, PT, R81, UR5, !P2 ;  /* 0x0000000551007c0c */ /* 0x000fe2000d7a1270 */
[----:B------:R-:W0:Y:S01]  /*60670*/  LDCU UR5, c[0x0][0x398] ;  /* 0x00007300ff0577ac */ /* 0x000e220008000800 */
[----:B----4-:R-:W-:Y:S01]  /*60680*/  ISETP.LT.AND P2, PT, R77, UR6, !P2 ;  /* 0x000000064d007c0c */ /* 0x010fe2000d741270 */
[----:B------:R-:W3:Y:S01]  /*60690*/  LDL.LU R11, [R1+0x3e4] ;  /* 0x0003e400010b7983 */ /* 0x000ee20000300800 */
[----:B------:R-:W-:Y:S01]  /*606a0*/  F2FP.SATFINITE.E4M3.F32.PACK_AB_MERGE_C R3, R6, R13, RZ ;  /* 0x0000000d0603723e */ /* 0x000fe200048070ff */
[----:B------:R-:W4:Y:S02]  /*606b0*/  LDCU UR6, c[0x0][0x398] ;  /* 0x00007300ff0677ac */ /* 0x000f240008000800 */
[----:B------:R-:W-:Y:S01]  /*606c0*/  @P3 STG.E.U8 desc[UR20][R16.64], R0 ;  /* 0x0000000010003986 */ /* 0x000fe2000c101114 */
[----:B-1----:R-:W-:Y:S01]  /*606d0*/  ISETP.LT.AND P3, PT, R81, UR7, !P0 ;  /* 0x0000000751007c0c */ /* 0x002fe2000c761270 */
[----:B------:R-:W1:Y:S01]  /*606e0*/  LDCU UR7, c[0x0][0x398] ;  /* 0x00007300ff0777ac */ /* 0x000e620008000800 */
[----:B------:R-:W-:-:S04]  /*606f0*/  PRMT R2, R3, 0x9910, RZ ;  /* 0x0000991003027816 */ /* 0x000fc800000000ff */
[----:B------:R-:W-:Y:S01]  /*60700*/  SHF.R.S32.HI R2, RZ, 0x8, R2 ;  /* 0x00000008ff027819 */ /* 0x000fe20000011402 */
[----:B-----5:R-:W-:Y:S01]  /*60710*/  @P5 STG.E.U8 desc[UR20][R14.64], R3 ;  /* 0x000000030e005986 */ /* 0x020fe2000c101114 */
[----:B------:R-:W-:Y:S01]  /*60720*/  ISETP.GE.AND P6, PT, R9, UR13, PT ;  /* 0x0000000d09007c0c */ /* 0x000fe2000bfc6270 */
[----:B------:R-:W5:Y:S01]  /*60730*/  LDCU UR13, c[0x0][0x398] ;  /* 0x00007300ff0d77ac */ /* 0x000f620008000800 */
[----:B------:R-:W-:Y:S02]  /*60740*/  ISETP.GE.AND P4, PT, R8, UR15, PT ;  /* 0x0000000f08007c0c */ /* 0x000fe4000bf86270 */
[----:B------:R-:W3:Y:S04]  /*60750*/  LDL.LU.64 R8, [R1+0x100] ;  /* 0x0001000001087983 */ /* 0x000ee80000300a00 */
[----:B------:R-:W3:Y:S01]  /*60760*/  LDL.LU R6, [R1+0x12fc] ;  /* 0x0012fc0001067983 */ /* 0x000ee20000300800 */
[----:B--2---:R-:W-:-:S05]  /*60770*/  F2FP.SATFINITE.E4M3.F32.PACK_AB_MERGE_C R58, R59, R58, RZ ;  /* 0x0000003a3b3a723e */ /* 0x004fca00048070ff */
[----:B------:R-:W-:Y:S04]  /*60780*/  @P2 STG.E.U8 desc[UR20][R4.64], R58 ;  /* 0x0000003a04002986 */ /* 0x000fe8000c101114 */
[----:B------:R2:W-:Y:S04]  /*60790*/  @P3 STG.E.U8 desc[UR20][R60.64], R2 ;  /* 0x000000023c003986 */ /* 0x0005e8000c101114 */
[----:B--2---:R-:W2:Y:S01]  /*607a0*/  LDL.LU.64 R60, [R1+0x1700] ;  /* 0x00170000013c7983 */ /* 0x004ea20000300a00 */
[----:B0-----:R-:W-:Y:S01]  /*607b0*/  ISETP.LT.AND P0, PT, R77, UR4, !P0 ;  /* 0x000000044d007c0c */ /* 0x001fe2000c701270 */
[----:B------:R-:W0:Y:S01]  /*607c0*/  LDCU UR4, c[0x0][0x398] ;  /* 0x00007300ff0477ac */ /* 0x000e220008000800 */
[----:B------:R-:W-:Y:S01]  /*607d0*/  ISETP.LT.AND P3, PT, R81, UR5, !P6 ;  /* 0x0000000551007c0c */ /* 0x000fe2000f761270 */
[----:B------:R-:W5:Y:S01]  /*607e0*/  LDL.LU R4, [R1+0x12f8] ;  /* 0x0012f80001047983 */ /* 0x000f620000300800 */
[----:B------:R-:W-:Y:S01]  /*607f0*/  PRMT R0, R58, 0x9910, RZ ;  /* 0x000099103a007816 */ /* 0x000fe200000000ff */
[----:B------:R-:W0:Y:S01]  /*60800*/  LDCU UR5, c[0x0][0x398] ;  /* 0x00007300ff0577ac */ /* 0x000e220008000800 */
[----:B----4-:R-:W-:-:S02]  /*60810*/  ISETP.LT.AND P6, PT, R77, UR6, !P6 ;  /* 0x000000064d007c0c */ /* 0x010fc4000f7c1270 */
[----:B------:R-:W-:Y:S01]  /*60820*/  ISETP.GE.AND P5, PT, R7, UR19, PT ;  /* 0x0000001307007c0c */ /* 0x000fe2000bfa6270 */
[----:B------:R-:W4:Y:S01]  /*60830*/  LDCU UR6, c[0x0][0x398] ;  /* 0x00007300ff0677ac */ /* 0x000f220008000800 */
[----:B------:R-:W-:Y:S01]  /*60840*/  SHF.R.S32.HI R0, RZ, 0x8, R0 ;  /* 0x00000008ff007819 */ /* 0x000fe20000011400 */
[----:B------:R-:W4:Y:S01]  /*60850*/  LDL.LU R7, [R1+0x3e8] ;  /* 0x0003e80001077983 */ /* 0x000f220000300800 */
[----:B---3--:R-:W-:-:S03]  /*60860*/  F2FP.SATFINITE.E4M3.F32.PACK_AB_MERGE_C R3, R11, R10, RZ ;  /* 0x0000000a0b03723e */ /* 0x008fc600048070ff */
[----:B------:R-:W4:Y:S04]  /*60870*/  LDL.LU R5, [R1+0x3ec] ;  /* 0x0003ec0001057983 */ /* 0x000f280000300800 */
[----:B------:R-:W-:Y:S04]  /*60880*/  @P0 STG.E.U8 desc[UR20][R8.64], R0 ;  /* 0x0000000008000986 */ /* 0x000fe8000c101114 */
[----:B------:R3:W-:Y:S04]  /*60890*/  @P3 STG.E.U8 desc[UR20][R62.64], R3 ;  /* 0x000000033e003986 */ /* 0x0007e8000c101114 */
[----:B---3--:R-:W3:Y:S01]  /*608a0*/  LDL.LU.64 R62, [R1+0x16f8] ;  /* 0x0016f800013e7983 */ /* 0x008ee20000300a00 */
[----:B--2---:R-:W-:-:S05]  /*608b0*/  F2FP.SATFINITE.E4M3.F32.PACK_AB_MERGE_C R60, R61, R60, RZ ;  /* 0x0000003c3d3c723e */ /* 0x004fca00048070ff */
[----:B------:R2:W-:Y:S04]  /*608c0*/  @P6 STG.E.U8 desc[UR20][R64.64], R60 ;  /* 0x0000003c40006986 */ /* 0x0005e8000c101114 */
[----:B--2---:R-:W2:Y:S04]  /*608d0*/  LDL.LU.64 R64, [R1+0x16f0] ;  /* 0x0016f00001407983 */ /* 0x004ea80000300a00 */
[----:B------:R-:W2:Y:S04]  /*608e0*/  LDL.LU R10, [R1+0x12f4] ;  /* 0x0012f400010a7983 */ /* 0x000ea80000300800 */
[----:B------:R-:W2:Y:S04]  /*608f0*/  LDL.LU R8, [R1+0x3f0] ;  /* 0x0003f00001087983 */ /* 0x000ea80000300800 */
[----:B------:R-:W2:Y:S01]  /*60900*/  LDL.LU R9, [R1+0x3f4] ;  /* 0x0003f40001097983 */ /* 0x000ea20000300800 */
[----:B-1----:R-:W-:Y:S01]  /*60910*/  ISETP.LT.AND P0, PT, R81, UR7, !P4 ;  /* 0x0000000751007c0c */ /* 0x002fe2000e701270 */
[----:B------:R-:W1:Y:S01]  /*60920*/  LDCU UR7, c[0x0][0x398] ;  /* 0x00007300ff0777ac */ /* 0x000e620008000800 */
[----:B------:R-:W-:-:S02]  /*60930*/  PRMT R0, R60, 0x9910, RZ ;  /* 0x000099103c007816 */ /* 0x000fc400000000ff */
[----:B0-----:R-:W-:Y:S01]  /*60940*/  ISETP.LT.AND P4, PT, R77, UR4, !P4 ;  /* 0x000000044d007c0c */ /* 0x001fe2000e781270 */
[----:B------:R-:W0:Y:S01]  /*60950*/  LDCU UR4, c[0x0][0x398] ;  /* 0x00007300ff0477ac */ /* 0x000e220008000800 */
[----:B------:R-:W-:Y:S01]  /*60960*/  PRMT R2, R3, 0x9910, RZ ;  /* 0x0000991003027816 */ /* 0x000fe200000000ff */
[----:B------:R-:W-:Y:S01]  /*60970*/  IMAD.MOV.U32 R3, RZ, RZ, R0 ;  /* 0x000000ffff037224 */ /* 0x000fe200078e0000 */
[----:B------:R-:W-:Y:S01]  /*60980*/  ISETP.LT.AND P6, PT, R81, UR5, !P5 ;  /* 0x0000000551007c0c */ /* 0x000fe2000efc1270 */
[----:B------:R-:W0:Y:S01]  /*60990*/  LDCU UR5, c[0x0][0x398] ;  /* 0x00007300ff0577ac */ /* 0x000e220008000800 */
[----:B------:R-:W-:Y:S02]  /*609a0*/  SHF.R.S32.HI R2, RZ, 0x8, R2 ;  /* 0x00000008ff027819 */ /* 0x000fe40000011402 */
[----:B------:R-:W-:Y:S02]  /*609b0*/  SHF.R.S32.HI R3, RZ, 0x8, R3 ;  /* 0x00000008ff037819 */ /* 0x000fe40000011403 */
[----:B------:R-:W-:Y:S01]  /*609c0*/  ISETP.GE.AND P2, PT, R12, UR11, PT ;  /* 0x0000000b0c007c0c */ /* 0x000fe2000bf46270 */
[----:B------:R0:W-:Y:S01]  /*609d0*/  @P0 STG.E.U8 desc[UR20][R66.64], R2 ;  /* 0x0000000242000986 */ /* 0x0001e2000c101114 */
[----:B----4-:R-:W-:Y:S01]  /*609e0*/  F2FP.SATFINITE.E4M3.F32.PACK_AB_MERGE_C R7, R5, R7, RZ ;  /* 0x000000070507723e */ /* 0x010fe200048070ff */
[----:B------:R-:W4:Y:S01]  /*609f0*/  LDCU UR11, c[0x0][0x398] ;  /* 0x00007300ff0b77ac */ /* 0x000f220008000800 */
[----:B------:R-:W-:Y:S01]  /*60a00*/  ISETP.GE.AND P3, PT, R6, UR17, PT ;  /* 0x0000001106007c0c */ /* 0x000fe2000bf66270 */
[----:B------:R0:W-:Y:S01]  /*60a10*/  @P4 STG.E.U8 desc[UR20][R92.64], R3 ;  /* 0x000000035c004986 */ /* 0x0001e2000c101114 */
[----:B------:R-:W-:Y:S01]  /*60a20*/  ISETP.LT.AND P5, PT, R77, UR6, !P5 ;  /* 0x000000064d007c0c */ /* 0x000fe2000efa1270 */
[----:B------:R-:W4:Y:S01]  /*60a30*/  LDCU UR6, c[0x0][0x398] ;  /* 0x00007300ff0677ac */ /* 0x000f220008000800 */
[----:B------:R-:W-:-:S02]  /*60a40*/  ISETP.LT.AND P4, PT, R81, UR9, !P2 ;  /* 0x0000000951007c0c */ /* 0x000fc4000d781270 */
[----:B-1----:R-:W-:Y:S01]  /*60a50*/  ISETP.LT.AND P2, PT, R77, UR7, !P2 ;  /* 0x000000074d007c0c */ /* 0x002fe2000d741270 */
[----:B------:R-:W1:Y:S01]  /*60a60*/  LDCU UR7, c[0x0][0x398] ;  /* 0x00007300ff0777ac */ /* 0x000e620008000800 */
[----:B---3--:R-:W-:Y:S01]  /*60a70*/  F2FP.SATFINITE.E4M3.F32.PACK_AB_MERGE_C R63, R63, R62, RZ ;  /* 0x0000003e3f3f723e */ /* 0x008fe200048070ff */
[----:B------:R3:W-:Y:S01]  /*60a80*/  @P6 STG.E.U8 desc[UR20][R90.64], R7 ;  /* 0x000000075a006986 */ /* 0x0007e2000c101114 */
[----:B------:R-:W-:Y:S02]  /*60a90*/  ISETP.LT.AND P6, PT, R81, UR10, !P3 ;  /* 0x0000000a51007c0c */ /* 0x000fe4000dfc1270 */
[----:B------:R-:W-:Y:S01]  /*60aa0*/  PRMT R0, R7, 0x9910, RZ ;  /* 0x0000991007007816 */ /* 0x000fe200000000ff */
[----:B0-----:R-:W2:Y:S01]  /*60ab0*/  LDL.LU.64 R66, [R1+0x16e8] ;  /* 0x0016e80001427983 */ /* 0x001ea20000300a00 */
[----:B------:R-:W-:Y:S02]  /*60ac0*/  PRMT R5, R63, 0x9910, RZ ;  /* 0x000099103f057816 */ /* 0x000fe400000000ff */
[----:B-----5:R-:W-:Y:S01]  /*60ad0*/  ISETP.GE.AND P0, PT, R4, UR25, PT ;  /* 0x0000001904007c0c */ /* 0x020fe2000bf06270 */
[----:B------:R-:W5:Y:S01]  /*60ae0*/  LDL.LU R6, [R1+0x3f8] ;  /* 0x0003f80001067983 */ /* 0x000f620000300800 */
[----:B------:R-:W-:-:S02]  /*60af0*/  SHF.R.S32.HI R3, RZ, 0x8, R0 ;  /* 0x00000008ff037819 */ /* 0x000fc40000011400 */
[----:B------:R-:W-:Y:S01]  /*60b00*/  SHF.R.S32.HI R5, RZ, 0x8, R5 ;  /* 0x00000008ff057819 */ /* 0x000fe20000011405 */
[----:B------:R-:W5:Y:S04]  /*60b10*/  LDL.LU R4, [R1+0x3fc] ;  /* 0x0003fc0001047983 */ /* 0x000f680000300800 */
[----:B------:R-:W-:Y:S04]  /*60b20*/  @P5 STG.E.U8 desc[UR20][R88.64], R63 ;  /* 0x0000003f58005986 */ /* 0x000fe8000c101114 */
[----:B------:R0:W-:Y:S01]  /*60b30*/  @P4 STG.E.U8 desc[UR20][R86.64], R3 ;  /* 0x0000000356004986 */ /* 0x0001e2000c101114 */
[----:B------:R-:W-:-:S03]  /*60b40*/  ISETP.LT.AND P4, PT, R81, UR5, !P0 ;  /* 0x0000000551007c0c */ /* 0x000fc6000c781270 */
[----:B------:R0:W-:Y:S01]  /*60b50*/  @P2 STG.E.U8 desc[UR20][R84.64], R5 ;  /* 0x0000000554002986 */ /* 0x0001e2000c101114 */
[----:B------:R-:W-:Y:S02]  /*60b60*/  ISETP.LT.AND P2, PT, R81, UR12, !P1 ;  /* 0x0000000c51007c0c */ /* 0x000fe4000cf41270 */
[C---:B------:R-:W-:Y:S02]  /*60b70*/  ISETP.LT.AND P3, PT, R77.reuse, UR4, !P3 ;  /* 0x000000044d007c0c */ /* 0x040fe4000df61270 */
[C---:B------:R-:W-:Y:S02]  /*60b80*/  ISETP.LT.AND P1, PT, R77.reuse, UR13, !P1 ;  /* 0x0000000d4d007c0c */ /* 0x040fe4000cf21270 */
[----:B----4-:R-:W-:Y:S02]  /*60b90*/  ISETP.LT.AND P0, PT, R77, UR6, !P0 ;  /* 0x000000064d007c0c */ /* 0x010fe4000c701270 */
[----:B--2---:R-:W-:Y:S02]  /*60ba0*/  ISETP.GE.AND P5, PT, R10, UR23, PT ;  /* 0x000000170a007c0c */ /* 0x004fe4000bfa6270 */
[----:B---3--:R-:W-:-:S05]  /*60bb0*/  F2FP.SATFINITE.E4M3.F32.PACK_AB_MERGE_C R7, R9, R8, RZ ;  /* 0x000000080907723e */ /* 0x008fca00048070ff */
[----:B------:R2:W-:Y:S01]  /*60bc0*/  @P6 STG.E.U8 desc[UR20][R82.64], R7 ;  /* 0x0000000752006986 */ /* 0x0005e2000c101114 */
[----:B------:R-:W-:Y:S02]  /*60bd0*/  ISETP.LT.AND P6, PT, R81, UR11, !P5 ;  /* 0x0000000b51007c0c */ /* 0x000fe4000efc1270 */
[----:B-1----:R-:W-:Y:S01]  /*60be0*/  ISETP.LT.AND P5, PT, R77, UR7, !P5 ;  /* 0x000000074d007c0c */ /* 0x002fe2000efa1270 */
[----:B------:R-:W3:Y:S04]  /*60bf0*/  LDL.LU R81, [R1+0x16e0] ;  /* 0x0016e00001517983 */ /* 0x000ee80000300800 */
[----:B------:R-:W4:Y:S01]  /*60c00*/  LDL.LU R77, [R1+0x16dc] ;  /* 0x0016dc00014d7983 */ /* 0x000f220000300800 */
[----:B------:R-:W-:Y:S02]  /*60c10*/  PRMT R0, R7, 0x9910, RZ ;  /* 0x0000991007007816 */ /* 0x000fe400000000ff */
[----:B------:R-:W-:-:S03]  /*60c20*/  F2FP.SATFINITE.E4M3.F32.PACK_AB_MERGE_C R65, R65, R64, RZ ;  /* 0x000000404141723e */ /* 0x000fc600048070ff */
[----:B0-----:R-:W-:Y:S01]  /*60c30*/  IMAD.MOV.U32 R3, RZ, RZ, R0 ;  /* 0x000000ffff037224 */ /* 0x001fe200078e0000 */
[----:B------:R-:W-:-:S04]  /*60c40*/  PRMT R5, R65, 0x9910, RZ ;  /* 0x0000991041057816 */ /* 0x000fc800000000ff */
[----:B------:R-:W-:Y:S02]  /*60c50*/  SHF.R.S32.HI R3, RZ, 0x8, R3 ;  /* 0x00000008ff037819 */ /* 0x000fe40000011403 */
[----:B------:R-:W-:Y:S02]  /*60c60*/  SHF.R.S32.HI R5, RZ, 0x8, R5 ;  /* 0x00000008ff057819 */ /* 0x000fe40000011405 */
[----:B------:R-:W-:Y:S02]  /*60c70*/  F2FP.SATFINITE.E4M3.F32.PACK_AB_MERGE_C R67, R67, R66, RZ ;  /* 0x000000424343723e */ /* 0x000fe400048070ff */
[----:B-----5:R-:W-:Y:S02]  /*60c80*/  F2FP.SATFINITE.E4M3.F32.PACK_AB_MERGE_C R11, R4, R6, RZ ;  /* 0x00000006040b723e */ /* 0x020fe400048070ff */
[----:B------:R-:W-:Y:S02]  /*60c90*/  PRMT R9, R67, 0x9910, RZ ;  /* 0x0000991043097816 */ /* 0x000fe400000000ff */
[----:B--2---:R-:W-:-:S02]  /*60ca0*/  PRMT R7, R11, 0x9910, RZ ;  /* 0x000099100b077816 */ /* 0x004fc400000000ff */
[----:B------:R-:W-:Y:S02]  /*60cb0*/  SHF.R.S32.HI R9, RZ, 0x8, R9 ;  /* 0x00000008ff097819 */ /* 0x000fe40000011409 */
[----:B------:R-:W-:Y:S01]  /*60cc0*/  SHF.R.S32.HI R7, RZ, 0x8, R7 ;  /* 0x00000008ff077819 */ /* 0x000fe20000011407 */
[----:B---3--:R0:W-:Y:S04]  /*60cd0*/  @P3 STG.E.U8 desc[UR20][R80.64], R65 ;  /* 0x0000004150003986 */ /* 0x0081e8000c101114 */
[----:B------:R0:W-:Y:S04]  /*60ce0*/  @P4 STG.E.U8 desc[UR20][R78.64], R3 ;  /* 0x000000034e004986 */ /* 0x0001e8000c101114 */
[----:B----4-:R0:W-:Y:S04]  /*60cf0*/  @P0 STG.E.U8 desc[UR20][R76.64], R5 ;  /* 0x000000054c000986 */ /* 0x0101e8000c101114 */
[----:B------:R0:W-:Y:S04]  /*60d00*/  @P6 STG.E.U8 desc[UR20][R74.64], R11 ;  /* 0x0000000b4a006986 */ /* 0x0001e8000c101114 */
[----:B------:R0:W-:Y:S04]  /*60d10*/  @P5 STG.E.U8 desc[UR20][R72.64], R67 ;  /* 0x0000004348005986 */ /* 0x0001e8000c101114 */
[----:B------:R0:W-:Y:S04]  /*60d20*/  @P2 STG.E.U8 desc[UR20][R70.64], R7 ;  /* 0x0000000746002986 */ /* 0x0001e8000c101114 */
[----:B------:R0:W-:Y:S01]  /*60d30*/  @P1 STG.E.U8 desc[UR20][R68.64], R9 ;  /* 0x0000000944001986 */ /* 0x0001e2000c101114 */
[----:B------:R-:W-:Y:S06]  /*60d40*/  BAR.SYNC.DEFER_BLOCKING 0x0 ;  /* 0x0000000000007b1d */ /* 0x000fec0000010000 */
[----:B------:R-:W-:Y:S05]  /*60d50*/  BRA.U UP0, `(.L_x_13) ;  /* 0x0000000100a07547 */ /* 0x000fea000b800000 */
[----:B------:R-:W1:Y:S01]  /*60d60*/  S2UR UR5, SR_CgaCtaId ;  /* 0x00000000000579c3 */ /* 0x000e620000008800 */
[----:B------:R-:W-:Y:S01]  /*60d70*/  NOP ;  /* 0x0000000000007918 */ /* 0x000fe20000000000 */
[----:B------:R-:W-:Y:S01]  /*60d80*/  UMOV UR4, 0x50 ;  /* 0x0000005000047882 */ /* 0x000fe20000000000 */
[----:B------:R-:W-:Y:S02]  /*60d90*/  IMAD.U32 R0, RZ, RZ, UR8 ;  /* 0x00000008ff007e24 */ /* 0x000fe4000f8e00ff */
[----:B0-----:R-:W-:Y:S02]  /*60da0*/  IMAD.MOV.U32 R3, RZ, RZ, 0xffff ;  /* 0x0000ffffff037424 */ /* 0x001fe400078e00ff */
[----:B------:R-:W-:Y:S01]  /*60db0*/  IMAD.MOV.U32 R7, RZ, RZ, 0x1 ;  /* 0x00000001ff077424 */ /* 0x000fe200078e00ff */
[----:B------:R-:W-:-:S04]  /*60dc0*/  LOP3.LUT R0, R0, 0xffff, RZ, 0xc0, !PT ;  /* 0x0000ffff00007812 */ /* 0x000fc800078ec0ff */
[----:B------:R-:W-:-:S05]  /*60dd0*/  SHF.R.U32.HI R0, RZ, 0x5, R0 ;  /* 0x00000005ff007819 */ /* 0x000fca0000011600 */
[----:B------:R-:W-:Y:S01]  /*60de0*/  VIADD R2, R0, 0x10 ;  /* 0x0000001000027836 */ /* 0x000fe20000000000 */
[----:B------:R-:W-:Y:S01]  /*60df0*/  SHF.L.U32 R0, R3, R0, RZ ;  /* 0x0000000003007219 */ /* 0x000fe200000006ff */
[----:B-1----:R-:W-:-:S03]  /*60e00*/  ULEA UR6, UR5, UR4, 0x18 ;  /* 0x0000000405067291 */ /* 0x002fc6000f8ec0ff */
[----:B------:R-:W-:-:S04]  /*60e10*/  SHF.L.U32 R3, R7, R2, RZ ;  /* 0x0000000207037219 */ /* 0x000fc800000006ff */
[----:B------:R-:W-:Y:S02]  /*60e20*/  LOP3.LUT R0, R3, R0, RZ, 0xfc, !PT ;  /* 0x0000000003007212 */ /* 0x000fe400078efcff */
[----:B------:R-:W0:Y:S02]  /*60e30*/  LDS R5, [UR6] ;  /* 0x00000006ff057984 */ /* 0x000e240008000800 */
[C---:B------:R-:W-:Y:S02]  /*60e40*/  LOP3.LUT R2, R0.reuse, 0xffff, RZ, 0xc0, !PT ;  /* 0x0000ffff00027812 */ /* 0x040fe400078ec0ff */
[----:B0-----:R-:W-:-:S04]  /*60e50*/  LOP3.LUT R3, R0, 0xffff, R5, 0x80, !PT ;  /* 0x0000ffff00037812 */ /* 0x001fc800078e8005 */
[----:B------:R-:W-:-:S13]  /*60e60*/  ISETP.NE.AND P0, PT, R3, R2, PT ;  /* 0x000000020300720c */ /* 0x000fda0003f05270 */
[----:B------:R-:W-:Y:S05]  /*60e70*/  @P0 BRA `(.L_x_14) ;  /* 0x0000000000500947 */ /* 0x000fea0003800000 */
[----:B------:R-:W-:Y:S02]  /*60e80*/  SHF.R.U32.HI R5, RZ, 0x10, R5 ;  /* 0x00000010ff057819 */ /* 0x000fe40000011605 */
[----:B------:R-:W-:-:S04]  /*60e90*/  SHF.R.U32.HI R2, RZ, 0x10, R0 ;  /* 0x00000010ff027819 */ /* 0x000fc80000011600 */
[----:B------:R-:W-:-:S04]  /*60ea0*/  LOP3.LUT R5, R5, R2, RZ, 0xc0, !PT ;  /* 0x0000000205057212 */ /* 0x000fc800078ec0ff */
[----:B------:R-:W-:-:S13]  /*60eb0*/  ISETP.NE.AND P0, PT, R5, R2, PT ;  /* 0x000000020500720c */ /* 0x000fda0003f05270 */
[----:B------:R-:W-:Y:S05]  /*60ec0*/  @P0 BRA `(.L_x_15) ;  /* 0x0000000000300947 */ /* 0x000fea0003800000 */
[----:B------:R-:W-:Y:S01]  /*60ed0*/  R2UR UR4, R0 ;  /* 0x00000000000472ca */ /* 0x000fe200000e0000 */
[----:B------:R-:W-:Y:S01]  /*60ee0*/  VOTEU.ANY UR5, UPT, PT ;  /* 0x0000000000057886 */ /* 0x000fe200038e0100 */
[----:B------:R-:W0:Y:S01]  /*60ef0*/  S2R R0, SR_LANEID ;  /* 0x0000000000007919 */ /* 0x000e220000000000 */
[----:B------:R-:W-:-:S10]  /*60f00*/  UFLO.U32 UR5, UR5 ;  /* 0x00000005000572bd */ /* 0x000fd400080e0000 */
[----:B------:R-:W-:-:S06]  /*60f10*/  ULOP3.LUT UR4, URZ, UR4, URZ, 0x33, !UPT ;  /* 0x00000004ff047292 */ /* 0x000fcc000f8e33ff */
[----:B------:R-:W-:-:S04]  /*60f20*/  IMAD.U32 R2, RZ, RZ, UR4 ;  /* 0x00000004ff027e24 */ /* 0x000fc8000f8e00ff */
[----:B------:R-:W1:Y:S02]  /*60f30*/  REDUX UR7, R2 ;  /* 0x00000000020773c4 */ /* 0x000e640000000000 */
[----:B------:R2:W-:Y:S01]  /*60f40*/  UTCATOMSWS.AND URZ, UR4 ;  /* 0x0000000400ff79e3 */ /* 0x0005e20008000000 */
[----:B0-----:R-:W-:Y:S01]  /*60f50*/  ISETP.EQ.U32.AND P0, PT, R0, UR5, PT ;  /* 0x0000000500007c0c */ /* 0x001fe2000bf02070 */
[----:B-1----:R-:W-:-:S12]  /*60f60*/  IMAD.U32 R0, RZ, RZ, UR7 ;  /* 0x00000007ff007e24 */ /* 0x002fd8000f8e00ff */
[----:B------:R2:W-:Y:S01]  /*60f70*/  @P0 ATOMS.AND RZ, [UR6], R0 ;  /* 0x00000000ffff098c */ /* 0x0005e2000a800006 */
[----:B------:R-:W-:Y:S05]  /*60f80*/  BRA `(.L_x_13) ;  /* 0x0000000000147947 */ /* 0x000fea0003800000 */
.L_x_15:
[----:B------:R-:W-:-:S07]  /*60f90*/  MOV R2, 0x60fb0 ;  /* 0x00060fb000027802 */ /* 0x000fce0000000f00 */
[----:B------:R-:W-:Y:S05]  /*60fa0*/  CALL.REL.NOINC `($__internal_0_$__cuda_sm10x_tcgen05_guardrail_trap_col_being_dealloced_not_returned_by_alloc) ;  /* 0x00000000002c7944 */ /* 0x000fea0003c00000 */
[----:B------:R-:W-:Y:S05]  /*60fb0*/  BRA `(.L_x_13) ;  /* 0x0000000000087947 */ /* 0x000fea0003800000 */
.L_x_14:
[----:B------:R-:W-:-:S07]  /*60fc0*/  MOV R2, 0x60fe0 ;  /* 0x00060fe000027802 */ /* 0x000fce0000000f00 */
[----:B------:R-:W-:Y:S05]  /*60fd0*/  CALL.REL.NOINC `($__internal_2_$__cuda_sm10x_tcgen05_guardrail_trap_unallocated_columns_being_dealloced) ;  /* 0x0000000000387944 */ /* 0x000fea0003c00000 */
.L_x_13:
[----:B------:R-:W-:Y:S01]  /*60fe0*/  NOP ;  /* 0x0000000000007918 */ /* 0x000fe20000000000 */
[----:B--2---:R-:W-:Y:S05]  /*60ff0*/  EXIT ;  /* 0x000000000000794d */ /* 0x004fea0003800000 */
.L_x_8:
[----:B------:R-:W0:Y:S02]  /*61000*/  SYNCS.PHASECHK.TRANS64.TRYWAIT P1, [UR11], R8 ;  /* 0x00000008ff0075a7 */ /* 0x000e24000802110b */
[----:B0-----:R-:W-:Y:S05]  /*61010*/  @!P1 BRA `(.L_x_8) ;  /* 0xfffffffc00f89947 */ /* 0x001fea000383ffff */
[----:B------:R-:W-:Y:S05]  /*61020*/  BRA `(.L_x_16) ;  /* 0xfffffd68007c7947 */ /* 0x000fea000383ffff */
.L_x_12:
[----:B------:R-:W0:Y:S02]  /*61030*/  SYNCS.PHASECHK.TRANS64.TRYWAIT P5, [UR11], R4 ;  /* 0x00000004ff0075a7 */ /* 0x000e2400080a110b */
[----:B0-----:R-:W-:Y:S05]  /*61040*/  @!P5 BRA `(.L_x_12) ;  /* 0xfffffffc00f8d947 */ /* 0x001fea000383ffff */
[----:B------:R-:W-:Y:S05]  /*61050*/  BRA `(.L_x_11) ;  /* 0xfffffe8c00e87947 */ /* 0x000fea000383ffff */
        .weak           $__internal_0_$__cuda_sm10x_tcgen05_guardrail_trap_col_being_dealloced_not_returned_by_alloc
        .type           $__internal_0_$__cuda_sm10x_tcgen05_guardrail_trap_col_being_dealloced_not_returned_by_alloc,@function
        .size           $__internal_0_$__cuda_sm10x_tcgen05_guardrail_trap_col_being_dealloced_not_returned_by_alloc,($__internal_1_$__cuda_sm10x_tcgen05_guardrail_trap_phase_invalid_during_alloc - $__internal_0_$__cuda_sm10x_tcgen05_guardrail_trap_col_being_dealloced_not_returned_by_alloc)
$__internal_0_$__cuda_sm10x_tcgen05_guardrail_trap_col_being_dealloced_not_returned_by_alloc:
[----:B------:R-:W-:Y:S05]  /*61060*/  BPT.TRAP 0x1 ;  /* 0x000000040000795c */ /* 0x000fea0000300000 */
[----:B------:R-:W-:-:S04]  /*61070*/  IMAD.MOV.U32 R3, RZ, RZ, 0x0 ;  /* 0x00000000ff037424 */ /* 0x000fc800078e00ff */
[----:B------:R-:W-:Y:S05]  /*61080*/  RET.REL.NODEC R2 `(matmul_kernel) ;  /* 0xfffff9ec02dc7950 */ /* 0x000fea0003c3ffff */
        .weak           $__internal_1_$__cuda_sm10x_tcgen05_guardrail_trap_phase_invalid_during_alloc
        .type           $__internal_1_$__cuda_sm10x_tcgen05_guardrail_trap_phase_invalid_during_alloc,@function
        .size           $__internal_1_$__cuda_sm10x_tcgen05_guardrail_trap_phase_invalid_during_alloc,($__internal_2_$__cuda_sm10x_tcgen05_guardrail_trap_unallocated_columns_being_dealloced - $__internal_1_$__cuda_sm10x_tcgen05_guardrail_trap_phase_invalid_during_alloc)
$__internal_1_$__cuda_sm10x_tcgen05_guardrail_trap_phase_invalid_during_alloc:
[----:B------:R-:W-:Y:S05]  /*61090*/  BPT.TRAP 0x1 ;  /* 0x000000040000795c */ /* 0x000fea0000300000 */
[----:B------:R-:W-:-:S04]  /*610a0*/  IMAD.MOV.U32 R3, RZ, RZ, 0x0 ;  /* 0x00000000ff037424 */ /* 0x000fc800078e00ff */
[----:B------:R-:W-:Y:S05]  /*610b0*/  RET.REL.NODEC R2 `(matmul_kernel) ;  /* 0xfffff9ec02d07950 */ /* 0x000fea0003c3ffff */
        .weak           $__internal_2_$__cuda_sm10x_tcgen05_guardrail_trap_unallocated_columns_being_dealloced
        .type           $__internal_2_$__cuda_sm10x_tcgen05_guardrail_trap_unallocated_columns_being_dealloced,@function
        .size           $__internal_2_$__cuda_sm10x_tcgen05_guardrail_trap_unallocated_columns_being_dealloced,(.L_x_20 - $__internal_2_$__cuda_sm10x_tcgen05_guardrail_trap_unallocated_columns_being_dealloced)
$__internal_2_$__cuda_sm10x_tcgen05_guardrail_trap_unallocated_columns_being_dealloced:
[----:B------:R-:W-:Y:S05]  /*610c0*/  BPT.TRAP 0x1 ;  /* 0x000000040000795c */ /* 0x000fea0000300000 */
[----:B------:R-:W-:-:S04]  /*610d0*/  IMAD.MOV.U32 R3, RZ, RZ, 0x0 ;  /* 0x00000000ff037424 */ /* 0x000fc800078e00ff */
[----:B------:R-:W-:Y:S05]  /*610e0*/  RET.REL.NODEC R2 `(matmul_kernel) ;  /* 0xfffff9ec02c47950 */ /* 0x000fea0003c3ffff */
.L_x_17:
[----:B------:R-:W-:-:S00]  /*610f0*/  BRA `(.L_x_17) ;  /* 0xfffffffc00fc7947 */ /* 0x000fc0000383ffff */
[----:B------:R-:W-:-:S00]  /*61100*/  NOP ;  /* 0x0000000000007918 */ /* 0x000fc00000000000 */
[----:B------:R-:W-:-:S00]  /*61110*/  NOP ;  /* 0x0000000000007918 */ /* 0x000fc00000000000 */
[----:B------:R-:W-:-:S00]  /*61120*/  NOP ;  /* 0x0000000000007918 */ /* 0x000fc00000000000 */
[----:B------:R-:W-:-:S00]  /*61130*/  NOP ;  /* 0x0000000000007918 */ /* 0x000fc00000000000 */
[----:B------:R-:W-:-:S00]  /*61140*/  NOP ;  /* 0x0000000000007918 */ /* 0x000fc00000000000 */
[----:B------:R-:W-:-:S00]  /*61150*/  NOP ;  /* 0x0000000000007918 */ /* 0x000fc00000000000 */
[----:B------:R-:W-:-:S00]  /*61160*/  NOP ;  /* 0x0000000000007918 */ /* 0x000fc00000000000 */
[----:B------:R-:W-:-:S00]  /*61170*/  NOP ;  /* 0x0000000000007918 */ /* 0x000fc00000000000 */
.L_x_20:


//--------------------- .nv.shared.matmul_kernel  --------------------------
	.section	.nv.shared.matmul_kernel,"aw",@nobits
	.sectionflags	@""
	.align	16
	.zero		1024


//--------------------- .nv.shared.reserved.0     --------------------------
	.section	.nv.shared.reserved.0,"aw",@nobits
	.align	8
	.weak		__nv_reservedSMEM_offset_0_alias
	.size		__nv_reservedSMEM_offset_0_alias, 0, 64
	.other		__nv_reservedSMEM_offset_0_alias,@"STO_CUDA_RESERVED_SHARED STV_DEFAULT"
__nv_reservedSMEM_offset_0_alias:
	.zero		0
.nv.shared.reserved.0:
	.zero		64
	.weak		__nv_reservedSMEM_allocation_phase
	.type		__nv_reservedSMEM_allocation_phase,@object
	.size		__nv_reservedSMEM_allocation_phase,(.L_0 - __nv_reservedSMEM_allocation_phase)
__nv_reservedSMEM_allocation_phase:
	.zero		1
.L_0:
	.zero		7
	.weak		__nv_reservedSMEM_devtool_atexit_pc
	.type		__nv_reservedSMEM_devtool_atexit_pc,@object
	.size		__nv_reservedSMEM_devtool_atexit_pc,(__nv_reservedSMEM_allocation_mask - __nv_reservedSMEM_devtool_atexit_pc)
__nv_reservedSMEM_devtool_atexit_pc:
	.zero		8
	.weak		__nv_reservedSMEM_allocation_mask
	.type		__nv_reservedSMEM_allocation_mask,@object
	.size		__nv_reservedSMEM_allocation_mask,(.L_2 - __nv_reservedSMEM_allocation_mask)
__nv_reservedSMEM_allocation_mask:
	.zero		4
.L_2:


//--------------------- .nv.constant0.matmul_kernel --------------------------
	.section	.nv.constant0.matmul_kernel,"a",@progbits
	.sectionflags	@""
	.align	4
.nv.constant0.matmul_kernel:
	.zero		976


//--------------------- SYMBOLS --------------------------

	.type		.nv.reservedSmem.offset0,@object
	.size		.nv.reservedSmem.offset0,0x4
	.type		.nv.reservedSmem.cap,@object
	.size		.nv.reservedSmem.cap,0x4
